	.target	sm_80

	.elftype	@"ET_EXEC"


//--------------------- .note.nv.tkinfo           --------------------------
	.section	.note.nv.tkinfo,"",@"SHT_NOTE"
	.sectionflags	@"SHF_NOTE_NV_TKINFO"
	.tkinfo
        /*0018*/ 	.word	0x00000002
        /*0030*/ 	.string	""
        /*0030*/ 	.string	"ptxas"
        /*0030*/ 	.string	"Cuda compilation tools, release 13.0, V13.0.88"
        /*0030*/ 	.string	"Build cuda_13.0.r13.0/compiler.36424714_0"
        /*0030*/ 	.string	"-v  -suppress-debug-info  -lineinfo  -arch sm_80 "



//--------------------- .note.nv.cuinfo           --------------------------
	.section	.note.nv.cuinfo,"",@"SHT_NOTE"
	.sectionflags	@"SHF_NOTE_NV_CUINFO"
        /*0018*/ 	.short	0x0002
        /*001a*/ 	.short	0x0050
        /*001c*/ 	.short	0x0082
	.zero		2


//--------------------- .nv.info                  --------------------------
	.section	.nv.info,"",@"SHT_CUDA_INFO"
	.align	4


	//----- nvinfo : EIATTR_REGCOUNT
	.align		4
        /*0000*/ 	.byte	0x04, 0x2f
        /*0002*/ 	.short	(.L_1 - .L_0)
	.align		4
.L_0:
        /*0004*/ 	.word	index@(matmul_kernel)
        /*0008*/ 	.word	0x00000020


	//----- nvinfo : EIATTR_FRAME_SIZE
	.align		4
.L_1:
        /*000c*/ 	.byte	0x04, 0x11
        /*000e*/ 	.short	(.L_3 - .L_2)
	.align		4
.L_2:
        /*0010*/ 	.word	index@(matmul_kernel)
        /*0014*/ 	.word	0x00001628


	//----- nvinfo : EIATTR_MIN_STACK_SIZE
	.align		4
.L_3:
        /*0018*/ 	.byte	0x04, 0x12
        /*001a*/ 	.short	(.L_5 - .L_4)
	.align		4
.L_4:
        /*001c*/ 	.word	index@(matmul_kernel)
        /*0020*/ 	.word	0x00001628
.L_5:


//--------------------- .nv.info.matmul_kernel    --------------------------
	.section	.nv.info.matmul_kernel,"",@"SHT_CUDA_INFO"
	.sectionflags	@""
	.align	4


	//----- nvinfo : EIATTR_CUDA_API_VERSION
	.align		4
        /*0000*/ 	.byte	0x04, 0x37
        /*0002*/ 	.short	(.L_7 - .L_6)
.L_6:
        /*0004*/ 	.word	0x00000082


	//----- nvinfo : EIATTR_SW2861232_WAR
	.align		4
.L_7:
        /*0008*/ 	.byte	0x01, 0x35
	.zero		2


	//----- nvinfo : EIATTR_PARAM_CBANK
	.align		4
        /*000c*/ 	.byte	0x04, 0x0a
        /*000e*/ 	.short	(.L_9 - .L_8)
	.align		4
.L_8:
        /*0010*/ 	.word	index@(.nv.constant0.matmul_kernel)
        /*0014*/ 	.short	0x0160
        /*0016*/ 	.short	0x0050


	//----- nvinfo : EIATTR_CBANK_PARAM_SIZE
	.align		4
.L_9:
        /*0018*/ 	.byte	0x03, 0x19
        /*001a*/ 	.short	0x0050


	//----- nvinfo : EIATTR_KPARAM_INFO
	.align		4
        /*001c*/ 	.byte	0x04, 0x17
        /*001e*/ 	.short	(.L_11 - .L_10)
.L_10:
        /*0020*/ 	.word	0x00000000
        /*0024*/ 	.short	0x000d
        /*0026*/ 	.short	0x0048
        /*0028*/ 	.byte	0x00, 0xf4, 0x21, 0x00


	//----- nvinfo : EIATTR_KPARAM_INFO
	.align		4
.L_11:
        /*002c*/ 	.byte	0x04, 0x17
        /*002e*/ 	.short	(.L_13 - .L_12)
.L_12:
        /*0030*/ 	.word	0x00000000
        /*0034*/ 	.short	0x000c
        /*0036*/ 	.short	0x0040
        /*0038*/ 	.byte	0x00, 0xf4, 0x21, 0x00


	//----- nvinfo : EIATTR_KPARAM_INFO
	.align		4
.L_13:
        /*003c*/ 	.byte	0x04, 0x17
        /*003e*/ 	.short	(.L_15 - .L_14)
.L_14:
        /*0040*/ 	.word	0x00000000
        /*0044*/ 	.short	0x000b
        /*0046*/ 	.short	0x0038
        /*0048*/ 	.byte	0x00, 0xf0, 0x11, 0x00


	//----- nvinfo : EIATTR_KPARAM_INFO
	.align		4
.L_15:
        /*004c*/ 	.byte	0x04, 0x17
        /*004e*/ 	.short	(.L_17 - .L_16)
.L_16:
        /*0050*/ 	.word	0x00000000
        /*0054*/ 	.short	0x000a
        /*0056*/ 	.short	0x0034
        /*0058*/ 	.byte	0x00, 0xf0, 0x11, 0x00


	//----- nvinfo : EIATTR_KPARAM_INFO
	.align		4
.L_17:
        /*005c*/ 	.byte	0x04, 0x17
        /*005e*/ 	.short	(.L_19 - .L_18)
.L_18:
        /*0060*/ 	.word	0x00000000
        /*0064*/ 	.short	0x0009
        /*0066*/ 	.short	0x0030
        /*0068*/ 	.byte	0x00, 0xf0, 0x11, 0x00


	//----- nvinfo : EIATTR_KPARAM_INFO
	.align		4
.L_19:
        /*006c*/ 	.byte	0x04, 0x17
        /*006e*/ 	.short	(.L_21 - .L_20)
.L_20:
        /*0070*/ 	.word	0x00000000
        /*0074*/ 	.short	0x0008
        /*0076*/ 	.short	0x002c
        /*0078*/ 	.byte	0x00, 0xf0, 0x11, 0x00


	//----- nvinfo : EIATTR_KPARAM_INFO
	.align		4
.L_21:
        /*007c*/ 	.byte	0x04, 0x17
        /*007e*/ 	.short	(.L_23 - .L_22)
.L_22:
        /*0080*/ 	.word	0x00000000
        /*0084*/ 	.short	0x0007
        /*0086*/ 	.short	0x0028
        /*0088*/ 	.byte	0x00, 0xf0, 0x11, 0x00


	//----- nvinfo : EIATTR_KPARAM_INFO
	.align		4
.L_23:
        /*008c*/ 	.byte	0x04, 0x17
        /*008e*/ 	.short	(.L_25 - .L_24)
.L_24:
        /*0090*/ 	.word	0x00000000
        /*0094*/ 	.short	0x0006
        /*0096*/ 	.short	0x0024
        /*0098*/ 	.byte	0x00, 0xf0, 0x11, 0x00


	//----- nvinfo : EIATTR_KPARAM_INFO
	.align		4
.L_25:
        /*009c*/ 	.byte	0x04, 0x17
        /*009e*/ 	.short	(.L_27 - .L_26)
.L_26:
        /*00a0*/ 	.word	0x00000000
        /*00a4*/ 	.short	0x0005
        /*00a6*/ 	.short	0x0020
        /*00a8*/ 	.byte	0x00, 0xf0, 0x11, 0x00


	//----- nvinfo : EIATTR_KPARAM_INFO
	.align		4
.L_27:
        /*00ac*/ 	.byte	0x04, 0x17
        /*00ae*/ 	.short	(.L_29 - .L_28)
.L_28:
        /*00b0*/ 	.word	0x00000000
        /*00b4*/ 	.short	0x0004
        /*00b6*/ 	.short	0x001c
        /*00b8*/ 	.byte	0x00, 0xf0, 0x11, 0x00


	//----- nvinfo : EIATTR_KPARAM_INFO
	.align		4
.L_29:
        /*00bc*/ 	.byte	0x04, 0x17
        /*00be*/ 	.short	(.L_31 - .L_30)
.L_30:
        /*00c0*/ 	.word	0x00000000
        /*00c4*/ 	.short	0x0003
        /*00c6*/ 	.short	0x0018
        /*00c8*/ 	.byte	0x00, 0xf0, 0x11, 0x00


	//----- nvinfo : EIATTR_KPARAM_INFO
	.align		4
.L_31:
        /*00cc*/ 	.byte	0x04, 0x17
        /*00ce*/ 	.short	(.L_33 - .L_32)
.L_32:
        /*00d0*/ 	.word	0x00000000
        /*00d4*/ 	.short	0x0002
        /*00d6*/ 	.short	0x0010
        /*00d8*/ 	.byte	0x00, 0xf4, 0x21, 0x00


	//----- nvinfo : EIATTR_KPARAM_INFO
	.align		4
.L_33:
        /*00dc*/ 	.byte	0x04, 0x17
        /*00de*/ 	.short	(.L_35 - .L_34)
.L_34:
        /*00e0*/ 	.word	0x00000000
        /*00e4*/ 	.short	0x0001
        /*00e6*/ 	.short	0x0008
        /*00e8*/ 	.byte	0x00, 0xf4, 0x21, 0x00


	//----- nvinfo : EIATTR_KPARAM_INFO
	.align		4
.L_35:
        /*00ec*/ 	.byte	0x04, 0x17
        /*00ee*/ 	.short	(.L_37 - .L_36)
.L_36:
        /*00f0*/ 	.word	0x00000000
        /*00f4*/ 	.short	0x0000
        /*00f6*/ 	.short	0x0000
        /*00f8*/ 	.byte	0x00, 0xf4, 0x21, 0x00


	//----- nvinfo : EIATTR_MAXREG_COUNT
	.align		4
.L_37:
        /*00fc*/ 	.byte	0x03, 0x1b
        /*00fe*/ 	.short	0x00ff


	//----- nvinfo : EIATTR_NUM_BARRIERS
	.align		4
        /*0100*/ 	.byte	0x02, 0x4c
        /*0102*/ 	.byte	0x01
	.zero		1


	//----- nvinfo : EIATTR_ANNOTATIONS
	.align		4
        /*0104*/ 	.byte	0x04, 0x55
        /*0106*/ 	.short	(.L_39 - .L_38)


	//   ....[0]....
.L_38:
        /*0108*/ 	.word	0x00000001
        /*010c*/ 	.byte	0x10, 0x07, 0x00, 0x00, 0x01, 0x00, 0x00, 0x00, 0x40, 0x07, 0x00, 0x00, 0x01, 0x00, 0x00, 0x00
        /* <DEDUP_REMOVED lines=2564> */
        /*a15c*/ 	.byte	0x10, 0x84, 0x02, 0x00, 0x01, 0x00, 0x00, 0x00, 0x30, 0x84, 0x02, 0x00


	//----- nvinfo : EIATTR_MERCURY_ISA_VERSION
	.align		4
.L_39:
        /*a168*/ 	.byte	0x03, 0x5f
        /*a16a*/ 	.short	0x0000


	//----- nvinfo : EIATTR_EXIT_INSTR_OFFSETS
	.align		4
        /*a16c*/ 	.byte	0x04, 0x1c
        /*a16e*/ 	.short	(.L_41 - .L_40)


	//   ....[0]....
.L_40:
        /*a170*/ 	.word	0x00028700


	//   ....[1]....
        /*a174*/ 	.word	0x00028730


	//----- nvinfo : EIATTR_REQNTID
	.align		4
.L_41:
        /*a178*/ 	.byte	0x04, 0x10
        /*a17a*/ 	.short	(.L_43 - .L_42)
.L_42:
        /*a17c*/ 	.word	0x00000080
        /*a180*/ 	.word	0x00000001
        /*a184*/ 	.word	0x00000001
.L_43:


//--------------------- .nv.callgraph             --------------------------
	.section	.nv.callgraph,"",@"SHT_CUDA_CALLGRAPH"
	.align	4
	.sectionentsize	8
	.align		4
        /*0000*/ 	.word	0x00000000
	.align		4
        /*0004*/ 	.word	0xffffffff
	.align		4
        /*0008*/ 	.word	0x00000000
	.align		4
        /*000c*/ 	.word	0xfffffffe
	.align		4
        /*0010*/ 	.word	0x00000000
	.align		4
        /*0014*/ 	.word	0xfffffffd
	.align		4
        /*0018*/ 	.word	0x00000000
	.align		4
        /*001c*/ 	.word	0xfffffffc


//--------------------- .nv.rel.action            --------------------------
	.section	.nv.rel.action,"",@"SHT_CUDA_RELOCINFO"
	.align	8
	.sectionentsize	8
        /*0000*/ 	.byte	0x73, 0x00, 0x00, 0x00, 0x00, 0x00, 0x00, 0x00, 0x00, 0x00, 0x00, 0x11, 0x25, 0x00, 0x05, 0x36


//--------------------- .nv.constant0.matmul_kernel --------------------------
	.section	.nv.constant0.matmul_kernel,"a",@progbits
	.sectionflags	@""
	.align	4
.nv.constant0.matmul_kernel:
	.zero		432


//--------------------- .text.matmul_kernel       --------------------------
	.section	.text.matmul_kernel,"ax",@progbits
	.sectioninfo	@"SHI_REGISTERS=32"
	.align	128
        .global         matmul_kernel
        .type           matmul_kernel,@function
        .size           matmul_kernel,(.L_x_5 - matmul_kernel)
        .other          matmul_kernel,@"STO_CUDA_ENTRY STV_DEFAULT"
matmul_kernel:
.text.matmul_kernel:
[----:B------:R-:W-:-:S03]  /*0000*/  IMAD.MOV.U32 R1, RZ, RZ, c[0x0][0x28] ;  /* 0x00000a00ff017624 */ /* 0x000fc600078e00ff */
[----:B------:R-:W-:Y:S01]  /*0010*/  IMAD.MOV.U32 R0, RZ, RZ, c[0x0][0x17c] ;  /* 0x00005f00ff007624 */ /* 0x000fe200078e00ff */
[----:B------:R-:W0:Y:S01]  /*0020*/  S2R R12, SR_TID.X ;  /* 0x00000000000c7919 */ /* 0x000e220000002100 */
[----:B------:R-:W-:Y:S01]  /*0030*/  IADD3 R1, R1, -0x1628, RZ ;  /* 0xffffe9d801017810 */ /* 0x000fe20007ffe0ff */
[----:B------:R-:W-:Y:S02]  /*0040*/  ULDC UR4, c[0x0][0x180] ;  /* 0x0000600000047ab9 */ /* 0x000fe40000000800 */
[----:B------:R-:W-:Y:S01]  /*0050*/  IADD3 R0, R0, 0xff, RZ ;  /* 0x000000ff00007810 */ /* 0x000fe20007ffe0ff */
[----:B------:R-:W-:-:S03]  /*0060*/  ULDC.64 UR6, c[0x0][0x118] ;  /* 0x0000460000067ab9 */ /* 0x000fc60000000a00 */
[----:B------:R-:W-:-:S04]  /*0070*/  SHF.R.S32.HI R3, RZ, 0x1f, R0 ;  /* 0x0000001fff037819 */ /* 0x000fc80000011400 */
[----:B------:R-:W-:Y:S02]  /*0080*/  LEA.HI R2, R3, R0, RZ, 0x8 ;  /* 0x0000000003027211 */ /* 0x000fe400078f40ff */
[----:B------:R-:W1:Y:S02]  /*0090*/  S2R R3, SR_CTAID.X ;  /* 0x0000000000037919 */ /* 0x000e640000002500 */
[----:B------:R-:W-:-:S04]  /*00a0*/  SHF.R.S32.HI R2, RZ, 0x8, R2 ;  /* 0x00000008ff027819 */ /* 0x000fc80000011402 */
[-C--:B------:R-:W-:Y:S02]  /*00b0*/  IABS R7, R2.reuse ;  /* 0x0000000200077213 */ /* 0x080fe40000000000 */
[----:B------:R-:W-:Y:S02]  /*00c0*/  IABS R10, R2 ;  /* 0x00000002000a7213 */ /* 0x000fe40000000000 */
[----:B------:R-:W2:Y:S01]  /*00d0*/  I2F.RP R0, R7 ;  /* 0x0000000700007306 */ /* 0x000ea20000209400 */
[----:B0-----:R-:W-:Y:S02]  /*00e0*/  LOP3.LUT R13, R12, 0x3f, RZ, 0xc0, !PT ;  /* 0x0000003f0c0d7812 */ /* 0x001fe400078ec0ff */
[----:B-1----:R-:W-:-:S05]  /*00f0*/  IABS R8, R3 ;  /* 0x0000000300087213 */ /* 0x002fca0000000000 */
[----:B--2---:R-:W0:Y:S02]  /*0100*/  MUFU.RCP R0, R0 ;  /* 0x0000000000007308 */ /* 0x004e240000001000 */
[----:B0-----:R-:W-:-:S06]  /*0110*/  IADD3 R4, R0, 0xffffffe, RZ ;  /* 0x0ffffffe00047810 */ /* 0x001fcc0007ffe0ff */
[----:B------:R0:W1:Y:S02]  /*0120*/  F2I.FTZ.U32.TRUNC.NTZ R5, R4 ;  /* 0x0000000400057305 */ /* 0x000064000021f000 */
[----:B0-----:R-:W-:Y:S02]  /*0130*/  IMAD.MOV.U32 R4, RZ, RZ, RZ ;  /* 0x000000ffff047224 */ /* 0x001fe400078e00ff */
[----:B-1----:R-:W-:-:S04]  /*0140*/  IMAD.MOV R6, RZ, RZ, -R5 ;  /* 0x000000ffff067224 */ /* 0x002fc800078e0a05 */
[----:B------:R-:W-:Y:S02]  /*0150*/  IMAD R9, R6, R7, RZ ;  /* 0x0000000706097224 */ /* 0x000fe400078e02ff */
[----:B------:R-:W-:Y:S02]  /*0160*/  IMAD.MOV.U32 R6, RZ, RZ, R8 ;  /* 0x000000ffff067224 */ /* 0x000fe400078e0008 */
[----:B------:R-:W-:-:S04]  /*0170*/  IMAD.HI.U32 R5, R5, R9, R4 ;  /* 0x0000000905057227 */ /* 0x000fc800078e0004 */
[----:B------:R-:W-:Y:S02]  /*0180*/  IMAD.MOV R9, RZ, RZ, -R10 ;  /* 0x000000ffff097224 */ /* 0x000fe400078e0a0a */
[----:B------:R-:W-:-:S04]  /*0190*/  IMAD.HI.U32 R0, R5, R6, RZ ;  /* 0x0000000605007227 */ /* 0x000fc800078e00ff */
[----:B------:R-:W-:-:S05]  /*01a0*/  IMAD R4, R0, R9, R6 ;  /* 0x0000000900047224 */ /* 0x000fca00078e0206 */
[----:B------:R-:W-:-:S13]  /*01b0*/  ISETP.GT.U32.AND P1, PT, R7, R4, PT ;  /* 0x000000040700720c */ /* 0x000fda0003f24070 */
[----:B------:R-:W-:Y:S01]  /*01c0*/  @!P1 IMAD.IADD R4, R4, 0x1, -R7 ;  /* 0x0000000104049824 */ /* 0x000fe200078e0a07 */
[----:B------:R-:W-:Y:S02]  /*01d0*/  @!P1 IADD3 R0, R0, 0x1, RZ ;  /* 0x0000000100009810 */ /* 0x000fe40007ffe0ff */
[----:B------:R-:W-:Y:S02]  /*01e0*/  ISETP.NE.AND P1, PT, R2, RZ, PT ;  /* 0x000000ff0200720c */ /* 0x000fe40003f25270 */
[----:B------:R-:W-:Y:S02]  /*01f0*/  ISETP.GE.U32.AND P0, PT, R4, R7, PT ;  /* 0x000000070400720c */ /* 0x000fe40003f06070 */
[----:B------:R-:W-:-:S04]  /*0200*/  LOP3.LUT R4, R3, R2, RZ, 0x3c, !PT ;  /* 0x0000000203047212 */ /* 0x000fc800078e3cff */
[----:B------:R-:W-:Y:S01]  /*0210*/  ISETP.GE.AND P2, PT, R4, RZ, PT ;  /* 0x000000ff0400720c */ /* 0x000fe20003f46270 */
[----:B------:R-:W-:-:S05]  /*0220*/  IMAD.MOV.U32 R4, RZ, RZ, c[0x0][0x178] ;  /* 0x00005e00ff047624 */ /* 0x000fca00078e00ff */
[----:B------:R-:W-:Y:S02]  /*0230*/  IADD3 R4, R4, 0x3f, RZ ;  /* 0x0000003f04047810 */ /* 0x000fe40007ffe0ff */
[----:B------:R-:W-:Y:S02]  /*0240*/  @P0 IADD3 R0, R0, 0x1, RZ ;  /* 0x0000000100000810 */ /* 0x000fe40007ffe0ff */
[----:B------:R-:W-:-:S03]  /*0250*/  SHF.R.S32.HI R5, RZ, 0x1f, R4 ;  /* 0x0000001fff057819 */ /* 0x000fc60000011404 */
[----:B------:R-:W-:Y:S01]  /*0260*/  @!P2 IMAD.MOV R0, RZ, RZ, -R0 ;  /* 0x000000ffff00a224 */ /* 0x000fe200078e0a00 */
[----:B------:R-:W-:Y:S02]  /*0270*/  LEA.HI R5, R5, R4, RZ, 0x6 ;  /* 0x0000000405057211 */ /* 0x000fe400078f30ff */
[----:B------:R-:W-:-:S04]  /*0280*/  @!P1 LOP3.LUT R0, RZ, R2, RZ, 0x33, !PT ;  /* 0x00000002ff009212 */ /* 0x000fc800078e33ff */
[----:B------:R-:W-:Y:S01]  /*0290*/  LEA.HI.SX32 R4, R5, -R0, 0x1a ;  /* 0x8000000005047211 */ /* 0x000fe200078fd2ff */
[----:B------:R-:W-:-:S03]  /*02a0*/  IMAD.MOV R8, RZ, RZ, -R0 ;  /* 0x000000ffff087224 */ /* 0x000fc600078e0a00 */
[----:B------:R-:W-:Y:S01]  /*02b0*/  IMNMX R4, R4, 0x1, PT ;  /* 0x0000000104047817 */ /* 0x000fe20003800200 */
[----:B------:R-:W-:-:S03]  /*02c0*/  IMAD R9, R2, R8, R3 ;  /* 0x0000000802097224 */ /* 0x000fc600078e0203 */
[-C--:B------:R-:W-:Y:S02]  /*02d0*/  IABS R10, R4.reuse ;  /* 0x00000004000a7213 */ /* 0x080fe40000000000 */
[----:B------:R-:W-:Y:S02]  /*02e0*/  IABS R2, R4 ;  /* 0x0000000400027213 */ /* 0x000fe40000000000 */
[----:B------:R-:W0:Y:S01]  /*02f0*/  I2F.RP R5, R10 ;  /* 0x0000000a00057306 */ /* 0x000e220000209400 */
[----:B------:R-:W-:-:S07]  /*0300*/  IABS R8, R9 ;  /* 0x0000000900087213 */ /* 0x000fce0000000000 */
[----:B0-----:R-:W0:Y:S02]  /*0310*/  MUFU.RCP R5, R5 ;  /* 0x0000000500057308 */ /* 0x001e240000001000 */
[----:B0-----:R-:W-:Y:S02]  /*0320*/  IADD3 R6, R5, 0xffffffe, RZ ;  /* 0x0ffffffe05067810 */ /* 0x001fe40007ffe0ff */
[----:B------:R-:W-:-:S04]  /*0330*/  SHF.R.U32.HI R5, RZ, 0x6, R12 ;  /* 0x00000006ff057819 */ /* 0x000fc8000001160c */
[----:B------:R0:W1:Y:S01]  /*0340*/  F2I.FTZ.U32.TRUNC.NTZ R7, R6 ;  /* 0x0000000600077305 */ /* 0x000062000021f000 */
[----:B------:R-:W-:-:S04]  /*0350*/  SGXT.U32 R14, R5, 0x1 ;  /* 0x00000001050e781a */ /* 0x000fc80000000000 */
[C---:B------:R-:W-:Y:S02]  /*0360*/  LOP3.LUT R5, R14.reuse, 0x4, RZ, 0xfc, !PT ;  /* 0x000000040e057812 */ /* 0x040fe400078efcff */
[C---:B------:R-:W-:Y:S01]  /*0370*/  LOP3.LUT R5, R14.reuse, 0xa, RZ, 0xfc, !PT ;  /* 0x0000000a0e057812 */ /* 0x040fe200078efcff */
[----:B0-----:R-:W-:Y:S01]  /*0380*/  IMAD.MOV.U32 R6, RZ, RZ, RZ ;  /* 0x000000ffff067224 */ /* 0x001fe200078e00ff */
[C---:B------:R-:W-:Y:S02]  /*0390*/  LOP3.LUT R5, R14.reuse, 0x10, RZ, 0xfc, !PT ;  /* 0x000000100e057812 */ /* 0x040fe400078efcff */
[C---:B------:R-:W-:Y:S02]  /*03a0*/  LOP3.LUT R5, R14.reuse, 0x16, RZ, 0xfc, !PT ;  /* 0x000000160e057812 */ /* 0x040fe400078efcff */
[C---:B------:R-:W-:Y:S01]  /*03b0*/  LOP3.LUT R5, R14.reuse, 0x1c, RZ, 0xfc, !PT ;  /* 0x0000001c0e057812 */ /* 0x040fe200078efcff */
[----:B-1----:R-:W-:Y:S01]  /*03c0*/  IMAD.MOV R11, RZ, RZ, -R7 ;  /* 0x000000ffff0b7224 */ /* 0x002fe200078e0a07 */
[----:B------:R-:W-:-:S02]  /*03d0*/  LOP3.LUT R5, R14, 0x22, RZ, 0xfc, !PT ;  /* 0x000000220e057812 */ /* 0x000fc400078efcff */
[C---:B------:R-:W-:Y:S01]  /*03e0*/  LOP3.LUT R5, R14.reuse, 0x28, RZ, 0xfc, !PT ;  /* 0x000000280e057812 */ /* 0x040fe200078efcff */
[----:B------:R-:W-:Y:S01]  /*03f0*/  IMAD.MOV.U32 R3, RZ, RZ, R11 ;  /* 0x000000ffff037224 */ /* 0x000fe200078e000b */
[C---:B------:R-:W-:Y:S02]  /*0400*/  LOP3.LUT R5, R14.reuse, 0x2e, RZ, 0xfc, !PT ;  /* 0x0000002e0e057812 */ /* 0x040fe400078efcff */
[C---:B------:R-:W-:Y:S01]  /*0410*/  LOP3.LUT R5, R14.reuse, 0x34, RZ, 0xfc, !PT ;  /* 0x000000340e057812 */ /* 0x040fe200078efcff */
[----:B------:R-:W-:Y:S01]  /*0420*/  IMAD R3, R3, R10, RZ ;  /* 0x0000000a03037224 */ /* 0x000fe200078e02ff */
[----:B------:R-:W-:-:S03]  /*0430*/  LOP3.LUT R5, R14, 0x3c, RZ, 0xfc, !PT ;  /* 0x0000003c0e057812 */ /* 0x000fc600078efcff */
[----:B------:R-:W-:-:S04]  /*0440*/  IMAD.HI.U32 R7, R7, R3, R6 ;  /* 0x0000000307077227 */ /* 0x000fc800078e0006 */
[----:B------:R-:W-:Y:S02]  /*0450*/  IMAD.MOV R3, RZ, RZ, -R2 ;  /* 0x000000ffff037224 */ /* 0x000fe400078e0a02 */
[----:B------:R-:W-:-:S04]  /*0460*/  IMAD.HI.U32 R2, R7, R8, RZ ;  /* 0x0000000807027227 */ /* 0x000fc800078e00ff */
[----:B------:R-:W-:Y:S02]  /*0470*/  IMAD R3, R2, R3, R8 ;  /* 0x0000000302037224 */ /* 0x000fe400078e0208 */
[----:B------:R-:W-:-:S03]  /*0480*/  IMAD.MOV.U32 R8, RZ, RZ, c[0x0][0x180] ;  /* 0x00006000ff087624 */ /* 0x000fc600078e00ff */
[----:B------:R-:W-:Y:S02]  /*0490*/  ISETP.GT.U32.AND P1, PT, R10, R3, PT ;  /* 0x000000030a00720c */ /* 0x000fe40003f24070 */
[----:B------:R-:W-:-:S11]  /*04a0*/  IADD3 R8, R8, 0x3f, RZ ;  /* 0x0000003f08087810 */ /* 0x000fd60007ffe0ff */
[----:B------:R-:W-:Y:S01]  /*04b0*/  @!P1 IMAD.IADD R3, R3, 0x1, -R10 ;  /* 0x0000000103039824 */ /* 0x000fe200078e0a0a */
[----:B------:R-:W-:Y:S02]  /*04c0*/  @!P1 IADD3 R2, R2, 0x1, RZ ;  /* 0x0000000102029810 */ /* 0x000fe40007ffe0ff */
[----:B------:R-:W-:Y:S02]  /*04d0*/  ISETP.NE.AND P1, PT, R4, RZ, PT ;  /* 0x000000ff0400720c */ /* 0x000fe40003f25270 */
[----:B------:R-:W-:Y:S02]  /*04e0*/  ISETP.GE.U32.AND P0, PT, R3, R10, PT ;  /* 0x0000000a0300720c */ /* 0x000fe40003f06070 */
[----:B------:R-:W-:-:S04]  /*04f0*/  LOP3.LUT R3, R9, R4, RZ, 0x3c, !PT ;  /* 0x0000000409037212 */ /* 0x000fc800078e3cff */
[----:B------:R-:W-:-:S07]  /*0500*/  ISETP.GE.AND P2, PT, R3, RZ, PT ;  /* 0x000000ff0300720c */ /* 0x000fce0003f46270 */
[----:B------:R-:W-:Y:S02]  /*0510*/  @P0 IADD3 R2, R2, 0x1, RZ ;  /* 0x0000000102020810 */ /* 0x000fe40007ffe0ff */
[----:B------:R-:W-:-:S04]  /*0520*/  ISETP.GT.AND P0, PT, R8, 0x3f, PT ;  /* 0x0000003f0800780c */ /* 0x000fc80003f04270 */
[----:B------:R-:W-:Y:S01]  /*0530*/  @!P2 IMAD.MOV R2, RZ, RZ, -R2 ;  /* 0x000000ffff02a224 */ /* 0x000fe200078e0a02 */
[----:B------:R-:W-:-:S05]  /*0540*/  @!P1 LOP3.LUT R2, RZ, R4, RZ, 0x33, !PT ;  /* 0x00000004ff029212 */ /* 0x000fca00078e33ff */
[----:B------:R-:W-:Y:S02]  /*0550*/  IMAD.MOV R3, RZ, RZ, -R2 ;  /* 0x000000ffff037224 */ /* 0x000fe400078e0a02 */
[----:B------:R-:W-:Y:S02]  /*0560*/  IMAD.SHL.U32 R2, R2, 0x100, RZ ;  /* 0x0000010002027824 */ /* 0x000fe400078e00ff */
[----:B------:R-:W-:Y:S01]  /*0570*/  IMAD R3, R4, R3, R9 ;  /* 0x0000000304037224 */ /* 0x000fe200078e0209 */
[C---:B------:R-:W-:Y:S02]  /*0580*/  LOP3.LUT R4, R14.reuse, 0x2, RZ, 0xfc, !PT ;  /* 0x000000020e047812 */ /* 0x040fe400078efcff */
[----:B------:R-:W-:Y:S01]  /*0590*/  LOP3.LUT R4, R14, 0x8, RZ, 0xfc, !PT ;  /* 0x000000080e047812 */ /* 0x000fe200078efcff */
[----:B------:R-:W-:Y:S01]  /*05a0*/  IMAD.IADD R0, R0, 0x1, R3 ;  /* 0x0000000100007824 */ /* 0x000fe200078e0203 */
[C---:B------:R-:W-:Y:S02]  /*05b0*/  LOP3.LUT R3, R14.reuse, 0x6, RZ, 0xfc, !PT ;  /* 0x000000060e037812 */ /* 0x040fe400078efcff */
[----:B------:R-:W-:Y:S01]  /*05c0*/  LOP3.LUT R3, R14, 0xc, RZ, 0xfc, !PT ;  /* 0x0000000c0e037812 */ /* 0x000fe200078efcff */
[----:B------:R-:W-:Y:S01]  /*05d0*/  IMAD R0, R0, 0x40, R13 ;  /* 0x0000004000007824 */ /* 0x000fe200078e020d */
[----:B------:R-:W-:-:S02]  /*05e0*/  LOP3.LUT R4, R14, 0xe, RZ, 0xfc, !PT ;  /* 0x0000000e0e047812 */ /* 0x000fc400078efcff */
[C---:B------:R-:W-:Y:S02]  /*05f0*/  LOP3.LUT R3, R14.reuse, 0x12, RZ, 0xfc, !PT ;  /* 0x000000120e037812 */ /* 0x040fe400078efcff */
[C---:B------:R-:W-:Y:S02]  /*0600*/  LOP3.LUT R4, R14.reuse, 0x14, RZ, 0xfc, !PT ;  /* 0x000000140e047812 */ /* 0x040fe400078efcff */
[C---:B------:R-:W-:Y:S02]  /*0610*/  LOP3.LUT R3, R14.reuse, 0x18, RZ, 0xfc, !PT ;  /* 0x000000180e037812 */ /* 0x040fe400078efcff */
[C---:B------:R-:W-:Y:S02]  /*0620*/  LOP3.LUT R4, R14.reuse, 0x1a, RZ, 0xfc, !PT ;  /* 0x0000001a0e047812 */ /* 0x040fe400078efcff */
[C---:B------:R-:W-:Y:S02]  /*0630*/  LOP3.LUT R3, R14.reuse, 0x1e, RZ, 0xfc, !PT ;  /* 0x0000001e0e037812 */ /* 0x040fe400078efcff */
        /* <DEDUP_REMOVED lines=9> */
[----:B------:R-:W-:Y:S02]  /*06d0*/  LOP3.LUT R3, R14, 0x3a, RZ, 0xfc, !PT ;  /* 0x0000003a0e037812 */ /* 0x000fe400078efcff */
[--C-:B------:R-:W-:Y:S02]  /*06e0*/  LOP3.LUT R6, R2, 0x2, R14.reuse, 0xfe, !PT ;  /* 0x0000000202067812 */ /* 0x100fe400078efe0e */
[----:B------:R-:W-:Y:S02]  /*06f0*/  LOP3.LUT R4, R14, 0x3e, RZ, 0xfc, !PT ;  /* 0x0000003e0e047812 */ /* 0x000fe400078efcff */
[C---:B------:R-:W-:Y:S01]  /*0700*/  LOP3.LUT R3, R2.reuse, R14, RZ, 0xfc, !PT ;  /* 0x0000000e02037212 */ /* 0x040fe200078efcff */
[----:B------:R0:W-:Y:S01]  /*0710*/  STL [R1+0x7bc], R6 ;  /* 0x0007bc0601007387 */ /* 0x0001e20000100800 */
[----:B------:R-:W-:-:S02]  /*0720*/  LOP3.LUT R4, R2, 0x4, R14, 0xfe, !PT ;  /* 0x0000000402047812 */ /* 0x000fc400078efe0e */
[C-C-:B------:R-:W-:Y:S01]  /*0730*/  LOP3.LUT R5, R2.reuse, 0x6, R14.reuse, 0xfe, !PT ;  /* 0x0000000602057812 */ /* 0x140fe200078efe0e */
[----:B------:R-:W-:Y:S01]  /*0740*/  STL [R1+0x38c], R3 ;  /* 0x00038c0301007387 */ /* 0x000fe20000100800 */
[C---:B------:R-:W-:Y:S02]  /*0750*/  LOP3.LUT R29, R3.reuse, 0xe4, RZ, 0xfc, !PT ;  /* 0x000000e4031d7812 */ /* 0x040fe400078efcff */
[----:B------:R-:W-:Y:S01]  /*0760*/  LOP3.LUT R28, R3, 0xf6, RZ, 0xfc, !PT ;  /* 0x000000f6031c7812 */ /* 0x000fe200078efcff */
[----:B------:R1:W-:Y:S01]  /*0770*/  STL [R1+0x7c0], R4 ;  /* 0x0007c00401007387 */ /* 0x0003e20000100800 */
[----:B0-----:R-:W-:-:S03]  /*0780*/  LOP3.LUT R6, R2, 0xa, R14, 0xfe, !PT ;  /* 0x0000000a02067812 */ /* 0x001fc600078efe0e */
[----:B------:R0:W-:Y:S01]  /*0790*/  STL [R1+0x7c4], R5 ;  /* 0x0007c40501007387 */ /* 0x0001e20000100800 */
[C-C-:B-1----:R-:W-:Y:S02]  /*07a0*/  LOP3.LUT R4, R2.reuse, 0x8, R14.reuse, 0xfe, !PT ;  /* 0x0000000802047812 */ /* 0x142fe400078efe0e */
[----:B0-----:R-:W-:-:S03]  /*07b0*/  LOP3.LUT R5, R2, 0xc, R14, 0xfe, !PT ;  /* 0x0000000c02057812 */ /* 0x001fc600078efe0e */
[----:B------:R0:W-:Y:S04]  /*07c0*/  STL [R1+0x7c8], R4 ;  /* 0x0007c80401007387 */ /* 0x0001e80000100800 */
[----:B------:R1:W-:Y:S04]  /*07d0*/  STL [R1+0x7cc], R6 ;  /* 0x0007cc0601007387 */ /* 0x0003e80000100800 */
[----:B------:R2:W-:Y:S01]  /*07e0*/  STL [R1+0x7d0], R5 ;  /* 0x0007d00501007387 */ /* 0x0005e20000100800 */
[C-C-:B0-----:R-:W-:Y:S02]  /*07f0*/  LOP3.LUT R4, R2.reuse, 0xe, R14.reuse, 0xfe, !PT ;  /* 0x0000000e02047812 */ /* 0x141fe400078efe0e */
[----:B-1----:R-:W-:-:S03]  /*0800*/  LOP3.LUT R6, R2, 0x10, R14, 0xfe, !PT ;  /* 0x0000001002067812 */ /* 0x002fc600078efe0e */
[----:B------:R0:W-:Y:S01]  /*0810*/  STL [R1+0x7d4], R4 ;  /* 0x0007d40401007387 */ /* 0x0001e20000100800 */
[----:B--2---:R-:W-:-:S03]  /*0820*/  LOP3.LUT R5, R2, 0x12, R14, 0xfe, !PT ;  /* 0x0000001202057812 */ /* 0x004fc600078efe0e */
        /* <DEDUP_REMOVED lines=42> */
[----:B------:R-:W-:Y:S04]  /*0ad0*/  STL [R1+0x82c], R6 ;  /* 0x00082c0601007387 */ /* 0x000fe80000100800 */
[----:B------:R1:W-:Y:S01]  /*0ae0*/  STL [R1+0x834], R5 ;  /* 0x0008340501007387 */ /* 0x0003e20000100800 */
[----:B0-----:R-:W-:Y:S02]  /*0af0*/  LOP3.LUT R4, R2, 0x3e, R14, 0xfe, !PT ;  /* 0x0000003e02047812 */ /* 0x001fe400078efe0e */
[----:B------:R-:W-:-:S03]  /*0b00*/  LOP3.LUT R2, R3, 0x40, RZ, 0xfc, !PT ;  /* 0x0000004003027812 */ /* 0x000fc600078efcff */
[----:B------:R0:W-:Y:S01]  /*0b10*/  STL [R1+0x830], R4 ;  /* 0x0008300401007387 */ /* 0x0001e20000100800 */
[----:B-1----:R-:W-:-:S03]  /*0b20*/  LOP3.LUT R5, R3, 0x42, RZ, 0xfc, !PT ;  /* 0x0000004203057812 */ /* 0x002fc600078efcff */
[----:B------:R1:W-:Y:S04]  /*0b30*/  STL [R1+0x83c], R2 ;  /* 0x00083c0201007387 */ /* 0x0003e80000100800 */
[----:B------:R2:W-:Y:S01]  /*0b40*/  STL [R1+0x8bc], R5 ;  /* 0x0008bc0501007387 */ /* 0x0005e20000100800 */
[C---:B0-----:R-:W-:Y:S02]  /*0b50*/  LOP3.LUT R4, R3.reuse, 0x44, RZ, 0xfc, !PT ;  /* 0x0000004403047812 */ /* 0x041fe400078efcff */
[----:B-1----:R-:W-:-:S03]  /*0b60*/  LOP3.LUT R2, R3, 0x46, RZ, 0xfc, !PT ;  /* 0x0000004603027812 */ /* 0x002fc600078efcff */
[----:B------:R0:W-:Y:S01]  /*0b70*/  STL [R1+0x8c0], R4 ;  /* 0x0008c00401007387 */ /* 0x0001e20000100800 */
[----:B--2---:R-:W-:-:S03]  /*0b80*/  LOP3.LUT R5, R3, 0x48, RZ, 0xfc, !PT ;  /* 0x0000004803057812 */ /* 0x004fc600078efcff */
        /* <DEDUP_REMOVED lines=158> */
[----:B0-----:R-:W-:-:S03]  /*1570*/  LOP3.LUT R4, R3, 0xea, RZ, 0xfc, !PT ;  /* 0x000000ea03047812 */ /* 0x001fc600078efcff */
[----:B------:R-:W-:Y:S01]  /*1580*/  STL [R1+0xa04], R29 ;  /* 0x000a041d01007387 */ /* 0x000fe20000100800 */
[C---:B-1----:R-:W-:Y:S02]  /*1590*/  LOP3.LUT R2, R3.reuse, 0xe8, RZ, 0xfc, !PT ;  /* 0x000000e803027812 */ /* 0x042fe400078efcff */
[----:B--2---:R-:W-:-:S03]  /*15a0*/  LOP3.LUT R5, R3, 0xf0, RZ, 0xfc, !PT ;  /* 0x000000f003057812 */ /* 0x004fc600078efcff */
[----:B------:R0:W-:Y:S04]  /*15b0*/  STL [R1+0xa08], R2 ;  /* 0x000a080201007387 */ /* 0x0001e80000100800 */
[----:B------:R1:W-:Y:S01]  /*15c0*/  STL [R1+0xa0c], R4 ;  /* 0x000a0c0401007387 */ /* 0x0003e20000100800 */
[C---:B0-----:R-:W-:Y:S02]  /*15d0*/  LOP3.LUT R2, R3.reuse, 0xec, RZ, 0xfc, !PT ;  /* 0x000000ec03027812 */ /* 0x041fe400078efcff */
[----:B-1----:R-:W-:-:S03]  /*15e0*/  LOP3.LUT R4, R3, 0xee, RZ, 0xfc, !PT ;  /* 0x000000ee03047812 */ /* 0x002fc600078efcff */
[----:B------:R0:W-:Y:S04]  /*15f0*/  STL [R1+0xa10], R2 ;  /* 0x000a100201007387 */ /* 0x0001e80000100800 */
        /* <DEDUP_REMOVED lines=9> */
[----:B------:R2:W-:Y:S01]  /*1690*/  STL [R1+0xa30], R5 ;  /* 0x000a300501007387 */ /* 0x0005e20000100800 */
[C---:B-1----:R-:W-:Y:S02]  /*16a0*/  LOP3.LUT R4, R3.reuse, 0xfc, RZ, 0xfc, !PT ;  /* 0x000000fc03047812 */ /* 0x042fe400078efcff */
[----:B------:R-:W-:-:S03]  /*16b0*/  LOP3.LUT R3, R3, 0xfe, RZ, 0xfc, !PT ;  /* 0x000000fe03037812 */ /* 0x000fc600078efcff */
[----:B------:R2:W-:Y:S04]  /*16c0*/  STL [R1+0xa34], R4 ;  /* 0x000a340401007387 */ /* 0x0005e80000100800 */
[----:B------:R2:W-:Y:S04]  /*16d0*/  STL [R1+0xa2c], R2 ;  /* 0x000a2c0201007387 */ /* 0x0005e80000100800 */
[----:B------:R2:W-:Y:S04]  /*16e0*/  STL [R1+0xa24], R3 ;  /* 0x000a240301007387 */ /* 0x0005e80000100800 */
[----:B------:R2:W-:Y:S01]  /*16f0*/  STL [R1+0x7b8], R0 ;  /* 0x0007b80001007387 */ /* 0x0005e20000100800 */
[----:B------:R-:W-:Y:S05]  /*1700*/  @P0 BRA `(.L_x_0) ;  /* 0x0000039000000947 */ /* 0x000fea0003800000 */
[C---:B--2---:R-:W-:Y:S01]  /*1710*/  IMAD.SHL.U32 R2, R12.reuse, 0x40, RZ ;  /* 0x000000400c027824 */ /* 0x044fe200078e00ff */
[----:B------:R-:W-:Y:S01]  /*1720*/  CS2R R24, SRZ ;  /* 0x0000000000187805 */ /* 0x000fe2000001ff00 */
[----:B------:R-:W-:Y:S01]  /*1730*/  IMAD.SHL.U32 R0, R12, 0x20, RZ ;  /* 0x000000200c007824 */ /* 0x000fe200078e00ff */
[----:B------:R-:W-:Y:S01]  /*1740*/  CS2R R26, SRZ ;  /* 0x00000000001a7805 */ /* 0x000fe2000001ff00 */
[----:B------:R-:W-:Y:S01]  /*1750*/  CS2R R20, SRZ ;  /* 0x0000000000147805 */ /* 0x000fe2000001ff00 */
[----:B------:R0:W-:Y:S01]  /*1760*/  STL [R1+0x7b4], R2 ;  /* 0x0007b40201007387 */ /* 0x0001e20000100800 */
[----:B------:R-:W-:Y:S01]  /*1770*/  CS2R R22, SRZ ;  /* 0x0000000000167805 */ /* 0x000fe2000001ff00 */
[----:B------:R-:W-:Y:S01]  /*1780*/  CS2R R16, SRZ ;  /* 0x0000000000107805 */ /* 0x000fe2000001ff00 */
[----:B------:R-:W-:Y:S01]  /*1790*/  CS2R R18, SRZ ;  /* 0x0000000000127805 */ /* 0x000fe2000001ff00 */
[----:B------:R0:W-:Y:S01]  /*17a0*/  STL [R1+0x838], R0 ;  /* 0x0008380001007387 */ /* 0x0001e20000100800 */
[----:B------:R-:W-:Y:S01]  /*17b0*/  CS2R R12, SRZ ;  /* 0x00000000000c7805 */ /* 0x000fe2000001ff00 */
[----:B------:R-:W-:Y:S01]  /*17c0*/  CS2R R14, SRZ ;  /* 0x00000000000e7805 */ /* 0x000fe2000001ff00 */
[----:B------:R-:W-:Y:S01]  /*17d0*/  CS2R R8, SRZ ;  /* 0x0000000000087805 */ /* 0x000fe2000001ff00 */
[----:B------:R0:W-:Y:S01]  /*17e0*/  STL [R1], RZ ;  /* 0x000000ff01007387 */ /* 0x0001e20000100800 */
[----:B------:R-:W-:Y:S01]  /*17f0*/  CS2R R10, SRZ ;  /* 0x00000000000a7805 */ /* 0x000fe2000001ff00 */
[----:B------:R-:W-:Y:S01]  /*1800*/  CS2R R4, SRZ ;  /* 0x0000000000047805 */ /* 0x000fe2000001ff00 */
[----:B------:R-:W-:Y:S01]  /*1810*/  CS2R R6, SRZ ;  /* 0x0000000000067805 */ /* 0x000fe2000001ff00 */
[----:B------:R0:W-:Y:S04]  /*1820*/  STL [R1+0x4], RZ ;  /* 0x000004ff01007387 */ /* 0x0001e80000100800 */
        /* <DEDUP_REMOVED lines=37> */
[----:B------:R0:W-:Y:S01]  /*1a80*/  STL [R1+0x9c], RZ ;  /* 0x00009cff01007387 */ /* 0x0001e20000100800 */
[----:B------:R-:W-:Y:S05]  /*1a90*/  BRA `(.L_x_1) ;  /* 0x00022b7000007947 */ /* 0x000fea0003800000 */
.L_x_0:
[----:B--2---:R-:W2:Y:S04]  /*1aa0*/  LDL R0, [R1+0x9f0] ;  /* 0x0009f00001007983 */ /* 0x004ea80000100800 */
[----:B------:R-:W3:Y:S01]  /*1ab0*/  LDL R5, [R1+0xa30] ;  /* 0x000a300001057983 */ /* 0x000ee20000100800 */
[----:B------:R-:W-:Y:S01]  /*1ac0*/  IMAD.MOV.U32 R23, RZ, RZ, R28 ;  /* 0x000000ffff177224 */ /* 0x000fe200078e001c */
[----:B------:R-:W-:-:S02]  /*1ad0*/  IABS R28, c[0x0][0x178] ;  /* 0x00005e00001c7a13 */ /* 0x000fc40000000000 */
[----:B------:R-:W4:Y:S04]  /*1ae0*/  LDL R4, [R1+0xa08] ;  /* 0x000a080001047983 */ /* 0x000f280000100800 */
[----:B------:R-:W3:Y:S04]  /*1af0*/  LDL R11, [R1+0xa1c] ;  /* 0x000a1c00010b7983 */ /* 0x000ee80000100800 */
[----:B------:R-:W3:Y:S04]  /*1b00*/  LDL R6, [R1+0x9ec] ;  /* 0x0009ec0001067983 */ /* 0x000ee80000100800 */
[----:B------:R-:W4:Y:S04]  /*1b10*/  LDL R25, [R1+0x7b8] ;  /* 0x0007b80001197983 */ /* 0x000f280000100800 */
        /* <DEDUP_REMOVED lines=9> */
[----:B------:R-:W4:Y:S01]  /*1bb0*/  LDL R12, [R1+0x9f8] ;  /* 0x0009f800010c7983 */ /* 0x000f220000100800 */
[----:B--2---:R-:W-:-:S02]  /*1bc0*/  IMAD.MOV.U32 R13, RZ, RZ, R0 ;  /* 0x000000ffff0d7224 */ /* 0x004fc400078e0000 */
[----:B------:R-:W0:Y:S08]  /*1bd0*/  I2F.RP R0, R28 ;  /* 0x0000001c00007306 */ /* 0x000e300000209400 */
[----:B0-----:R-:W0:Y:S01]  /*1be0*/  MUFU.RCP R0, R0 ;  /* 0x0000000000007308 */ /* 0x001e220000001000 */
[----:B---3--:R-:W-:Y:S01]  /*1bf0*/  IMAD.MOV.U32 R26, RZ, RZ, R5 ;  /* 0x000000ffff1a7224 */ /* 0x008fe200078e0005 */
[----:B0-----:R-:W-:-:S06]  /*1c00*/  IADD3 R0, R0, 0xffffffe, RZ ;  /* 0x0ffffffe00007810 */ /* 0x001fcc0007ffe0ff */
[----:B------:R0:W-:Y:S02]  /*1c10*/  F2I.FTZ.U32.TRUNC.NTZ R5, R0 ;  /* 0x0000000000057305 */ /* 0x0001e4000021f000 */
[----:B0-----:R-:W2:Y:S01]  /*1c20*/  LDL R0, [R1+0x38c] ;  /* 0x00038c0001007983 */ /* 0x001ea20000100800 */
[----:B------:R-:W-:Y:S01]  /*1c30*/  IMAD.MOV.U32 R19, RZ, RZ, R29 ;  /* 0x000000ffff137224 */ /* 0x000fe200078e001d */
[----:B------:R-:W-:Y:S01]  /*1c40*/  IABS R29, c[0x0][0x17c] ;  /* 0x00005f00001d7a13 */ /* 0x000fe20000000000 */
[----:B------:R-:W-:-:S03]  /*1c50*/  IMAD.MOV.U32 R22, RZ, RZ, R2 ;  /* 0x000000ffff167224 */ /* 0x000fc600078e0002 */
[----:B------:R-:W0:Y:S08]  /*1c60*/  I2F.RP R2, R29 ;  /* 0x0000001d00027306 */ /* 0x000e300000209400 */
[----:B0-----:R-:W0:Y:S01]  /*1c70*/  MUFU.RCP R2, R2 ;  /* 0x0000000200027308 */ /* 0x001e220000001000 */
[----:B------:R-:W-:Y:S01]  /*1c80*/  IMAD.MOV.U32 R21, RZ, RZ, R3 ;  /* 0x000000ffff157224 */ /* 0x000fe200078e0003 */
[----:B0-----:R-:W-:-:S06]  /*1c90*/  IADD3 R2, R2, 0xffffffe, RZ ;  /* 0x0ffffffe02027810 */ /* 0x001fcc0007ffe0ff */
[----:B------:R0:W1:Y:S01]  /*1ca0*/  F2I.FTZ.U32.TRUNC.NTZ R3, R2 ;  /* 0x0000000200037305 */ /* 0x000062000021f000 */
[----:B----4-:R-:W-:Y:S02]  /*1cb0*/  IMAD.MOV.U32 R17, RZ, RZ, R4 ;  /* 0x000000ffff117224 */ /* 0x010fe400078e0004 */
[----:B------:R-:W-:Y:S02]  /*1cc0*/  IMAD.MOV.U32 R20, RZ, RZ, R11 ;  /* 0x000000ffff147224 */ /* 0x000fe400078e000b */
[----:B------:R-:W-:Y:S02]  /*1cd0*/  IMAD.MOV.U32 R11, RZ, RZ, R6 ;  /* 0x000000ffff0b7224 */ /* 0x000fe400078e0006 */
[----:B------:R-:W-:Y:S02]  /*1ce0*/  IMAD.MOV R6, RZ, RZ, -R5 ;  /* 0x000000ffff067224 */ /* 0x000fe400078e0a05 */
[----:B0-----:R-:W-:Y:S02]  /*1cf0*/  IMAD.MOV.U32 R2, RZ, RZ, RZ ;  /* 0x000000ffff027224 */ /* 0x001fe400078e00ff */
[----:B-1----:R-:W-:-:S04]  /*1d00*/  IMAD.MOV R4, RZ, RZ, -R3 ;  /* 0x000000ffff047224 */ /* 0x002fc800078e0a03 */
[----:B------:R-:W-:Y:S02]  /*1d10*/  IMAD R4, R4, R29, RZ ;  /* 0x0000001d04047224 */ /* 0x000fe400078e02ff */
[----:B------:R-:W-:Y:S02]  /*1d20*/  IMAD R6, R6, R28, RZ ;  /* 0x0000001c06067224 */ /* 0x000fe400078e02ff */
[----:B------:R-:W-:Y:S01]  /*1d30*/  IMAD.HI.U32 R3, R3, R4, R2 ;  /* 0x0000000403037227 */ /* 0x000fe200078e0002 */
[----:B------:R-:W-:-:S03]  /*1d40*/  IABS R2, R25 ;  /* 0x0000001900027213 */ /* 0x000fc60000000000 */
[----:B------:R-:W-:Y:S02]  /*1d50*/  IMAD.MOV.U32 R4, RZ, RZ, RZ ;  /* 0x000000ffff047224 */ /* 0x000fe400078e00ff */
[----:B------:R-:W-:Y:S02]  /*1d60*/  IMAD.MOV.U32 R25, RZ, RZ, R26 ;  /* 0x000000ffff197224 */ /* 0x000fe400078e001a */
[----:B------:R-:W-:-:S04]  /*1d70*/  IMAD.HI.U32 R5, R5, R6, R4 ;  /* 0x0000000605057227 */ /* 0x000fc800078e0004 */
[----:B------:R-:W-:Y:S02]  /*1d80*/  IMAD.MOV.U32 R26, RZ, RZ, R22 ;  /* 0x000000ffff1a7224 */ /* 0x000fe400078e0016 */
[----:B------:R-:W-:Y:S02]  /*1d90*/  IMAD.MOV.U32 R22, RZ, RZ, R18 ;  /* 0x000000ffff167224 */ /* 0x000fe400078e0012 */
[----:B------:R-:W-:Y:S02]  /*1da0*/  IMAD.MOV.U32 R4, RZ, RZ, R2 ;  /* 0x000000ffff047224 */ /* 0x000fe400078e0002 */
[----:B------:R-:W-:Y:S02]  /*1db0*/  IMAD.MOV.U32 R18, RZ, RZ, R14 ;  /* 0x000000ffff127224 */ /* 0x000fe400078e000e */
[----:B------:R-:W-:Y:S01]  /*1dc0*/  IMAD.MOV.U32 R14, RZ, RZ, R9 ;  /* 0x000000ffff0e7224 */ /* 0x000fe200078e0009 */
[----:B------:R-:W-:Y:S01]  /*1dd0*/  SHF.R.S32.HI R9, RZ, 0x1f, R8 ;  /* 0x0000001fff097819 */ /* 0x000fe20000011408 */
[----:B------:R-:W-:Y:S01]  /*1de0*/  IMAD.HI.U32 R5, R5, R4, RZ ;  /* 0x0000000405057227 */ /* 0x000fe200078e00ff */
[----:B------:R-:W-:-:S02]  /*1df0*/  IABS R6, R21 ;  /* 0x0000001500067213 */ /* 0x000fc40000000000 */
[----:B------:R-:W-:Y:S01]  /*1e00*/  LEA.HI R8, R9, R8, RZ, 0x6 ;  /* 0x0000000809087211 */ /* 0x000fe200078f30ff */
[----:B------:R-:W-:Y:S02]  /*1e10*/  IMAD.MOV R5, RZ, RZ, -R5 ;  /* 0x000000ffff057224 */ /* 0x000fe400078e0a05 */
[----:B------:R-:W-:Y:S02]  /*1e20*/  IMAD.MOV.U32 R21, RZ, RZ, R23 ;  /* 0x000000ffff157224 */ /* 0x000fe400078e0017 */
[----:B------:R0:W-:Y:S01]  /*1e30*/  STL [R1+0x220], R8 ;  /* 0x0002200801007387 */ /* 0x0001e20000100800 */
[----:B------:R-:W-:Y:S02]  /*1e40*/  IMAD.MOV.U32 R23, RZ, RZ, R7 ;  /* 0x000000ffff177224 */ /* 0x000fe400078e0007 */
[----:B------:R-:W-:Y:S01]  /*1e50*/  IMAD R4, R28, R5, R4 ;  /* 0x000000051c047224 */ /* 0x000fe200078e0204 */
[----:B------:R-:W-:Y:S01]  /*1e60*/  IABS R2, R24 ;  /* 0x0000001800027213 */ /* 0x000fe20000000000 */
[----:B0-----:R-:W-:Y:S01]  /*1e70*/  IMAD.HI.U32 R8, R3, R6, RZ ;  /* 0x0000000603087227 */ /* 0x001fe200078e00ff */
[----:B------:R-:W-:-:S02]  /*1e80*/  IABS R9, R25 ;  /* 0x0000001900097213 */ /* 0x000fc40000000000 */
[----:B------:R0:W-:Y:S01]  /*1e90*/  STL [R1+0x1e8], R4 ;  /* 0x0001e80401007387 */ /* 0x0001e20000100800 */
[----:B------:R-:W-:Y:S02]  /*1ea0*/  IMAD.MOV R8, RZ, RZ, -R8 ;  /* 0x000000ffff087224 */ /* 0x000fe400078e0a08 */
[----:B------:R-:W-:-:S04]  /*1eb0*/  IMAD.HI.U32 R5, R3, R2, RZ ;  /* 0x0000000203057227 */ /* 0x000fc800078e00ff */
[----:B------:R-:W-:Y:S01]  /*1ec0*/  IMAD R6, R29, R8, R6 ;  /* 0x000000081d067224 */ /* 0x000fe200078e0206 */
[----:B0-----:R-:W-:Y:S01]  /*1ed0*/  IABS R4, R21 ;  /* 0x0000001500047213 */ /* 0x001fe20000000000 */
[----:B------:R-:W-:Y:S02]  /*1ee0*/  IMAD.MOV.U32 R21, RZ, RZ, R22 ;  /* 0x000000ffff157224 */ /* 0x000fe400078e0016 */
[----:B------:R-:W-:Y:S02]  /*1ef0*/  IMAD.MOV.U32 R22, RZ, RZ, R23 ;  /* 0x000000ffff167224 */ /* 0x000fe400078e0017 */
[----:B------:R-:W-:Y:S02]  /*1f00*/  IMAD.MOV.U32 R23, RZ, RZ, R10 ;  /* 0x000000ffff177224 */ /* 0x000fe400078e000a */
[----:B------:R-:W-:Y:S01]  /*1f10*/  IMAD.HI.U32 R10, R3, R9, RZ ;  /* 0x00000009030a7227 */ /* 0x000fe200078e00ff */
[----:B------:R0:W-:Y:S03]  /*1f20*/  STL [R1+0x6c], R6 ;  /* 0x00006c0601007387 */ /* 0x0001e60000100800 */
[----:B------:R-:W-:-:S02]  /*1f30*/  IMAD.MOV R5, RZ, RZ, -R5 ;  /* 0x000000ffff057224 */ /* 0x000fc400078e0a05 */
[----:B------:R-:W-:Y:S02]  /*1f40*/  IMAD.MOV R10, RZ, RZ, -R10 ;  /* 0x000000ffff0a7224 */ /* 0x000fe400078e0a0a */
[----:B------:R-:W-:Y:S01]  /*1f50*/  IMAD R2, R29, R5, R2 ;  /* 0x000000051d027224 */ /* 0x000fe200078e0202 */
[----:B0-----:R-:W-:Y:S01]  /*1f60*/  IABS R6, R27 ;  /* 0x0000001b00067213 */ /* 0x001fe20000000000 */
[----:B------:R-:W-:-:S03]  /*1f70*/  IMAD.HI.U32 R5, R3, R4, RZ ;  /* 0x0000000403057227 */ /* 0x000fc600078e00ff */
[----:B------:R0:W-:Y:S01]  /*1f80*/  STL [R1+0x68], R2 ;  /* 0x0000680201007387 */ /* 0x0001e20000100800 */
[----:B------:R-:W-:Y:S02]  /*1f90*/  IMAD R10, R29, R10, R9 ;  /* 0x0000000a1d0a7224 */ /* 0x000fe400078e0209 */
[----:B------:R-:W-:-:S04]  /*1fa0*/  IMAD.HI.U32 R9, R3, R6, RZ ;  /* 0x0000000603097227 */ /* 0x000fc800078e00ff */
[----:B------:R-:W-:Y:S01]  /*1fb0*/  IMAD.MOV R5, RZ, RZ, -R5 ;  /* 0x000000ffff057224 */ /* 0x000fe200078e0a05 */
[----:B0-----:R-:W-:Y:S01]  /*1fc0*/  IABS R2, R20 ;  /* 0x0000001400027213 */ /* 0x001fe20000000000 */
[----:B------:R-:W-:Y:S02]  /*1fd0*/  IMAD.MOV R9, RZ, RZ, -R9 ;  /* 0x000000ffff097224 */ /* 0x000fe400078e0a09 */
[----:B------:R-:W-:Y:S01]  /*1fe0*/  IMAD R4, R29, R5, R4 ;  /* 0x000000051d047224 */ /* 0x000fe200078e0204 */
[----:B------:R0:W-:Y:S01]  /*1ff0*/  STL [R1+0x64], R10 ;  /* 0x0000640a01007387 */ /* 0x0001e20000100800 */
[----:B------:R-:W-:-:S04]  /*2000*/  IMAD.HI.U32 R5, R3, R2, RZ ;  /* 0x0000000203057227 */ /* 0x000fc800078e00ff */
[----:B------:R-:W-:Y:S02]  /*2010*/  IMAD R6, R29, R9, R6 ;  /* 0x000000091d067224 */ /* 0x000fe400078e0206 */
[----:B------:R-:W-:-:S04]  /*2020*/  IMAD.MOV R5, RZ, RZ, -R5 ;  /* 0x000000ffff057224 */ /* 0x000fc800078e0a05 */
[----:B------:R-:W-:Y:S01]  /*2030*/  IMAD R2, R29, R5, R2 ;  /* 0x000000051d027224 */ /* 0x000fe200078e0202 */
[----:B--2---:R-:W-:-:S05]  /*2040*/  IABS R0, R0 ;  /* 0x0000000000007213 */ /* 0x004fca0000000000 */
[----:B------:R-:W-:-:S04]  /*2050*/  IMAD.HI.U32 R7, R3, R0, RZ ;  /* 0x0000000003077227 */ /* 0x000fc800078e00ff */
[----:B------:R-:W-:-:S04]  /*2060*/  IMAD.MOV R7, RZ, RZ, -R7 ;  /* 0x000000ffff077224 */ /* 0x000fc800078e0a07 */
[----:B------:R-:W-:Y:S01]  /*2070*/  IMAD R0, R29, R7, R0 ;  /* 0x000000071d007224 */ /* 0x000fe200078e0200 */
[----:B------:R-:W-:-:S05]  /*2080*/  IABS R7, R26 ;  /* 0x0000001a00077213 */ /* 0x000fca0000000000 */
[----:B------:R-:W-:-:S04]  /*2090*/  IMAD.HI.U32 R8, R3, R7, RZ ;  /* 0x0000000703087227 */ /* 0x000fc800078e00ff */
[----:B------:R-:W-:-:S04]  /*20a0*/  IMAD.MOV R8, RZ, RZ, -R8 ;  /* 0x000000ffff087224 */ /* 0x000fc800078e0a08 */
[----:B------:R-:W-:Y:S01]  /*20b0*/  IMAD R7, R29, R8, R7 ;  /* 0x000000081d077224 */ /* 0x000fe200078e0207 */
[----:B------:R-:W-:-:S04]  /*20c0*/  IABS R8, R21 ;  /* 0x0000001500087213 */ /* 0x000fc80000000000 */
[----:B------:R1:W-:Y:S01]  /*20d0*/  STL [R1+0x60], R7 ;  /* 0x0000600701007387 */ /* 0x0003e20000100800 */
[----:B0-----:R-:W-:-:S03]  /*20e0*/  IMAD.HI.U32 R10, R3, R8, RZ ;  /* 0x00000008030a7227 */ /* 0x001fc600078e00ff */
[----:B------:R0:W-:Y:S01]  /*20f0*/  STL [R1+0x5c], R4 ;  /* 0x00005c0401007387 */ /* 0x0001e20000100800 */
[----:B------:R-:W-:Y:S01]  /*2100*/  IMAD.MOV R10, RZ, RZ, -R10 ;  /* 0x000000ffff0a7224 */ /* 0x000fe200078e0a0a */
[----:B-1----:R-:W-:Y:S02]  /*2110*/  IABS R7, R22 ;  /* 0x0000001600077213 */ /* 0x002fe40000000000 */
[----:B------:R1:W-:Y:S01]  /*2120*/  STL [R1+0x58], R6 ;  /* 0x0000580601007387 */ /* 0x0003e20000100800 */
[----:B0-----:R-:W-:Y:S02]  /*2130*/  IABS R4, R23 ;  /* 0x0000001700047213 */ /* 0x001fe40000000000 */
[----:B------:R-:W-:-:S04]  /*2140*/  IMAD.HI.U32 R9, R3, R7, RZ ;  /* 0x0000000703097227 */ /* 0x000fc800078e00ff */
[----:B------:R-:W-:Y:S01]  /*2150*/  IMAD.HI.U32 R5, R3, R4, RZ ;  /* 0x0000000403057227 */ /* 0x000fe200078e00ff */
[----:B-1----:R-:W-:-:S03]  /*2160*/  IABS R6, R16 ;  /* 0x0000001000067213 */ /* 0x002fc60000000000 */
[----:B------:R-:W-:Y:S02]  /*2170*/  IMAD R10, R29, R10, R8 ;  /* 0x0000000a1d0a7224 */ /* 0x000fe400078e0208 */
[----:B------:R-:W-:Y:S02]  /*2180*/  IMAD.MOV R9, RZ, RZ, -R9 ;  /* 0x000000ffff097224 */ /* 0x000fe400078e0a09 */
[----:B------:R-:W-:-:S04]  /*2190*/  IMAD.HI.U32 R8, R3, R6, RZ ;  /* 0x0000000603087227 */ /* 0x000fc800078e00ff */
[----:B------:R-:W-:Y:S02]  /*21a0*/  IMAD.MOV R5, RZ, RZ, -R5 ;  /* 0x000000ffff057224 */ /* 0x000fe400078e0a05 */
[C---:B------:R-:W-:Y:S02]  /*21b0*/  IMAD R7, R29.reuse, R9, R7 ;  /* 0x000000091d077224 */ /* 0x040fe400078e0207 */
[----:B------:R-:W-:Y:S02]  /*21c0*/  IMAD.MOV R8, RZ, RZ, -R8 ;  /* 0x000000ffff087224 */ /* 0x000fe400078e0a08 */
[C---:B------:R-:W-:Y:S01]  /*21d0*/  IMAD R4, R29.reuse, R5, R4 ;  /* 0x000000051d047224 */ /* 0x040fe200078e0204 */
[----:B------:R-:W-:Y:S01]  /*21e0*/  STL [R1+0x54], R2 ;  /* 0x0000540201007387 */ /* 0x000fe20000100800 */
[----:B------:R-:W-:-:S03]  /*21f0*/  IMAD R6, R29, R8, R6 ;  /* 0x000000081d067224 */ /* 0x000fc600078e0206 */
[----:B------:R-:W-:Y:S04]  /*2200*/  STL [R1+0x50], R10 ;  /* 0x0000500a01007387 */ /* 0x000fe80000100800 */
[----:B------:R0:W-:Y:S04]  /*2210*/  STL [R1+0x4c], R7 ;  /* 0x00004c0701007387 */ /* 0x0001e80000100800 */
[----:B------:R1:W-:Y:S01]  /*2220*/  STL [R1+0x48], R4 ;  /* 0x0000480401007387 */ /* 0x0003e20000100800 */
[----:B0-----:R-:W-:-:S03]  /*2230*/  IABS R7, R19 ;  /* 0x0000001300077213 */ /* 0x001fc60000000000 */
[----:B------:R-:W2:Y:S01]  /*2240*/  LDL R19, [R1+0x9e8] ;  /* 0x0009e80001137983 */ /* 0x000ea20000100800 */
[----:B-1----:R-:W-:-:S03]  /*2250*/  IABS R4, R14 ;  /* 0x0000000e00047213 */ /* 0x002fc60000000000 */
[----:B------:R0:W-:Y:S04]  /*2260*/  STL [R1+0x44], R6 ;  /* 0x0000440601007387 */ /* 0x0001e80000100800 */
[----:B------:R-:W3:Y:S01]  /*2270*/  LDL R14, [R1+0x9e4] ;  /* 0x0009e400010e7983 */ /* 0x000ee20000100800 */
[----:B------:R-:W-:-:S05]  /*2280*/  IABS R2, R17 ;  /* 0x0000001100027213 */ /* 0x000fca0000000000 */
[----:B------:R-:W-:Y:S01]  /*2290*/  IMAD.HI.U32 R5, R3, R2, RZ ;  /* 0x0000000203057227 */ /* 0x000fe200078e00ff */
[----:B------:R-:W-:-:S03]  /*22a0*/  IABS R9, R18 ;  /* 0x0000001200097213 */ /* 0x000fc60000000000 */
[----:B------:R-:W-:-:S04]  /*22b0*/  IMAD.MOV R5, RZ, RZ, -R5 ;  /* 0x000000ffff057224 */ /* 0x000fc800078e0a05 */
[----:B------:R-:W-:Y:S01]  /*22c0*/  IMAD R2, R29, R5, R2 ;  /* 0x000000051d027224 */ /* 0x000fe200078e0202 */
[----:B0-----:R-:W-:Y:S01]  /*22d0*/  IABS R6, R12 ;  /* 0x0000000c00067213 */ /* 0x001fe20000000000 */
[----:B------:R-:W-:-:S03]  /*22e0*/  IMAD.HI.U32 R10, R3, R9, RZ ;  /* 0x00000009030a7227 */ /* 0x000fc600078e00ff */
[----:B------:R0:W-:Y:S01]  /*22f0*/  STL [R1+0x40], R2 ;  /* 0x0000400201007387 */ /* 0x0001e20000100800 */
[----:B------:R-:W-:-:S03]  /*2300*/  IMAD.HI.U32 R8, R3, R7, RZ ;  /* 0x0000000703087227 */ /* 0x000fc600078e00ff */
[----:B------:R-:W4:Y:S01]  /*2310*/  LDL R12, [R1+0x9e0] ;  /* 0x0009e000010c7983 */ /* 0x000f220000100800 */
[----:B------:R-:W-:-:S04]  /*2320*/  IMAD.HI.U32 R5, R3, R4, RZ ;  /* 0x0000000403057227 */ /* 0x000fc800078e00ff */
[----:B------:R-:W-:Y:S02]  /*2330*/  IMAD.MOV R10, RZ, RZ, -R10 ;  /* 0x000000ffff0a7224 */ /* 0x000fe400078e0a0a */
[----:B------:R-:W-:Y:S02]  /*2340*/  IMAD.MOV R8, RZ, RZ, -R8 ;  /* 0x000000ffff087224 */ /* 0x000fe400078e0a08 */
[----:B------:R-:W-:Y:S02]  /*2350*/  IMAD.MOV R5, RZ, RZ, -R5 ;  /* 0x000000ffff057224 */ /* 0x000fe400078e0a05 */
[C---:B------:R-:W-:Y:S02]  /*2360*/  IMAD R10, R29.reuse, R10, R9 ;  /* 0x0000000a1d0a7224 */ /* 0x040fe400078e0209 */
[C---:B------:R-:W-:Y:S02]  /*2370*/  IMAD R7, R29.reuse, R8, R7 ;  /* 0x000000081d077224 */ /* 0x040fe400078e0207 */
[----:B------:R-:W-:Y:S01]  /*2380*/  IMAD R4, R29, R5, R4 ;  /* 0x000000051d047224 */ /* 0x000fe200078e0204 */
[----:B0-----:R-:W-:Y:S01]  /*2390*/  IABS R2, R15 ;  /* 0x0000000f00027213 */ /* 0x001fe20000000000 */
[----:B------:R-:W-:Y:S01]  /*23a0*/  STL [R1+0x3c], R10 ;  /* 0x00003c0a01007387 */ /* 0x000fe20000100800 */
[----:B------:R-:W-:-:S03]  /*23b0*/  IABS R8, R13 ;  /* 0x0000000d00087213 */ /* 0x000fc60000000000 */
[----:B------:R-:W4:Y:S04]  /*23c0*/  LDL R15, [R1+0x9dc] ;  /* 0x0009dc00010f7983 */ /* 0x000f280000100800 */
[----:B------:R0:W-:Y:S04]  /*23d0*/  STL [R1+0x38], R7 ;  /* 0x0000380701007387 */ /* 0x0001e80000100800 */
[----:B------:R2:W-:Y:S04]  /*23e0*/  STL [R1+0x34], R4 ;  /* 0x0000340401007387 */ /* 0x0005e80000100800 */
[----:B------:R-:W4:Y:S01]  /*23f0*/  LDL R13, [R1+0x9d8] ;  /* 0x0009d800010d7983 */ /* 0x000f220000100800 */
[----:B0-----:R-:W-:Y:S01]  /*2400*/  IABS R7, R11 ;  /* 0x0000000b00077213 */ /* 0x001fe20000000000 */
[----:B------:R-:W-:-:S02]  /*2410*/  IMAD.HI.U32 R9, R3, R6, RZ ;  /* 0x0000000603097227 */ /* 0x000fc400078e00ff */
[----:B------:R-:W4:Y:S02]  /*2420*/  LDL R11, [R1+0x9d4] ;  /* 0x0009d400010b7983 */ /* 0x000f240000100800 */
[----:B------:R-:W-:-:S04]  /*2430*/  IMAD.HI.U32 R5, R3, R2, RZ ;  /* 0x0000000203057227 */ /* 0x000fc800078e00ff */
[----:B------:R-:W-:Y:S02]  /*2440*/  IMAD.MOV R9, RZ, RZ, -R9 ;  /* 0x000000ffff097224 */ /* 0x000fe400078e0a09 */
[----:B------:R-:W-:Y:S02]  /*2450*/  IMAD.MOV R5, RZ, RZ, -R5 ;  /* 0x000000ffff057224 */ /* 0x000fe400078e0a05 */
[C---:B------:R-:W-:Y:S02]  /*2460*/  IMAD R6, R29.reuse, R9, R6 ;  /* 0x000000091d067224 */ /* 0x040fe400078e0206 */
[----:B------:R-:W-:-:S03]  /*2470*/  IMAD R2, R29, R5, R2 ;  /* 0x000000051d027224 */ /* 0x000fc600078e0202 */
[----:B------:R3:W-:Y:S01]  /*2480*/  STL [R1+0x30], R6 ;  /* 0x0000300601007387 */ /* 0x0007e20000100800 */
[----:B--2---:R-:W-:-:S03]  /*2490*/  IABS R4, R19 ;  /* 0x0000001300047213 */ /* 0x004fc60000000000 */
[----:B------:R-:W2:Y:S04]  /*24a0*/  LDL R19, [R1+0x9d0] ;  /* 0x0009d00001137983 */ /* 0x000ea80000100800 */
[----:B------:R4:W-:Y:S01]  /*24b0*/  STL [R1+0x180], R2 ;  /* 0x0001800201007387 */ /* 0x0009e20000100800 */
[----:B---3--:R-:W-:-:S03]  /*24c0*/  IABS R6, R14 ;  /* 0x0000000e00067213 */ /* 0x008fc60000000000 */
[----:B------:R-:W3:Y:S01]  /*24d0*/  LDL R14, [R1+0x9cc] ;  /* 0x0009cc00010e7983 */ /* 0x000ee20000100800 */
[----:B------:R-:W-:-:S04]  /*24e0*/  IMAD.HI.U32 R10, R3, R8, RZ ;  /* 0x00000008030a7227 */ /* 0x000fc800078e00ff */
[----:B------:R-:W-:-:S04]  /*24f0*/  IMAD.MOV R10, RZ, RZ, -R10 ;  /* 0x000000ffff0a7224 */ /* 0x000fc800078e0a0a */
[----:B------:R-:W-:Y:S02]  /*2500*/  IMAD R10, R29, R10, R8 ;  /* 0x0000000a1d0a7224 */ /* 0x000fe400078e0208 */
[----:B------:R-:W-:-:S03]  /*2510*/  IMAD.HI.U32 R9, R3, R7, RZ ;  /* 0x0000000703097227 */ /* 0x000fc600078e00ff */
[----:B------:R-:W-:Y:S01]  /*2520*/  STL [R1+0x164], R10 ;  /* 0x0001640a01007387 */ /* 0x000fe20000100800 */
[----:B------:R-:W-:-:S04]  /*2530*/  IMAD.HI.U32 R5, R3, R4, RZ ;  /* 0x0000000403057227 */ /* 0x000fc800078e00ff */
[----:B------:R-:W-:Y:S01]  /*2540*/  IMAD.MOV R9, RZ, RZ, -R9 ;  /* 0x000000ffff097224 */ /* 0x000fe200078e0a09 */
[----:B----4-:R-:W-:Y:S02]  /*2550*/  IABS R2, R12 ;  /* 0x0000000c00027213 */ /* 0x010fe40000000000 */
[----:B------:R-:W4:Y:S01]  /*2560*/  LDL R12, [R1+0x9c8] ;  /* 0x0009c800010c7983 */ /* 0x000f220000100800 */
[----:B------:R-:W-:Y:S02]  /*2570*/  IMAD.MOV R5, RZ, RZ, -R5 ;  /* 0x000000ffff057224 */ /* 0x000fe400078e0a05 */
[----:B------:R-:W-:-:S04]  /*2580*/  IMAD.HI.U32 R8, R3, R6, RZ ;  /* 0x0000000603087227 */ /* 0x000fc800078e00ff */
[C---:B------:R-:W-:Y:S02]  /*2590*/  IMAD R7, R29.reuse, R9, R7 ;  /* 0x000000091d077224 */ /* 0x040fe400078e0207 */
[C---:B------:R-:W-:Y:S02]  /*25a0*/  IMAD R4, R29.reuse, R5, R4 ;  /* 0x000000051d047224 */ /* 0x040fe400078e0204 */
[----:B------:R-:W-:Y:S01]  /*25b0*/  IMAD.MOV R8, RZ, RZ, -R8 ;  /* 0x000000ffff087224 */ /* 0x000fe200078e0a08 */
[----:B------:R0:W-:Y:S03]  /*25c0*/  STL [R1+0x170], R7 ;  /* 0x0001700701007387 */ /* 0x0001e60000100800 */
[----:B------:R-:W-:Y:S01]  /*25d0*/  IMAD R6, R29, R8, R6 ;  /* 0x000000081d067224 */ /* 0x000fe200078e0206 */
[----:B------:R1:W-:Y:S01]  /*25e0*/  STL [R1+0x178], R4 ;  /* 0x0001780401007387 */ /* 0x0003e20000100800 */
[----:B------:R-:W-:-:S03]  /*25f0*/  IABS R9, R15 ;  /* 0x0000000f00097213 */ /* 0x000fc60000000000 */
[----:B------:R-:W4:Y:S01]  /*2600*/  LDL R15, [R1+0x9c4] ;  /* 0x0009c400010f7983 */ /* 0x000f220000100800 */
[----:B------:R-:W-:Y:S01]  /*2610*/  IMAD.HI.U32 R5, R3, R2, RZ ;  /* 0x0000000203057227 */ /* 0x000fe200078e00ff */
[----:B0-----:R-:W-:Y:S02]  /*2620*/  IABS R7, R13 ;  /* 0x0000000d00077213 */ /* 0x001fe40000000000 */
[----:B------:R-:W4:Y:S01]  /*2630*/  LDL R13, [R1+0x9c0] ;  /* 0x0009c000010d7983 */ /* 0x000f220000100800 */
[----:B-1----:R-:W-:-:S03]  /*2640*/  IABS R4, R11 ;  /* 0x0000000b00047213 */ /* 0x002fc60000000000 */
[----:B------:R2:W-:Y:S04]  /*2650*/  STL [R1+0x168], R6 ;  /* 0x0001680601007387 */ /* 0x0005e80000100800 */
[----:B------:R-:W4:Y:S01]  /*2660*/  LDL R11, [R1+0x9bc] ;  /* 0x0009bc00010b7983 */ /* 0x000f220000100800 */
        /* <DEDUP_REMOVED lines=8> */
[----:B------:R-:W-:Y:S01]  /*26f0*/  STL [R1+0x148], R10 ;  /* 0x0001480a01007387 */ /* 0x000fe20000100800 */
[----:B---3--:R-:W-:-:S03]  /*2700*/  IABS R2, R14 ;  /* 0x0000000e00027213 */ /* 0x008fc60000000000 */
[----:B------:R-:W3:Y:S01]  /*2710*/  LDL R14, [R1+0x9b4] ;  /* 0x0009b400010e7983 */ /* 0x000ee20000100800 */
[----:B------:R-:W-:-:S04]  /*2720*/  IMAD.HI.U32 R8, R3, R7, RZ ;  /* 0x0000000703087227 */ /* 0x000fc800078e00ff */
[----:B------:R-:W-:-:S04]  /*2730*/  IMAD.HI.U32 R5, R3, R4, RZ ;  /* 0x0000000403057227 */ /* 0x000fc800078e00ff */
[----:B------:R-:W-:Y:S02]  /*2740*/  IMAD.MOV R8, RZ, RZ, -R8 ;  /* 0x000000ffff087224 */ /* 0x000fe400078e0a08 */
[----:B------:R-:W-:Y:S02]  /*2750*/  IMAD.MOV R5, RZ, RZ, -R5 ;  /* 0x000000ffff057224 */ /* 0x000fe400078e0a05 */
[C---:B------:R-:W-:Y:S02]  /*2760*/  IMAD R7, R29.reuse, R8, R7 ;  /* 0x000000081d077224 */ /* 0x040fe400078e0207 */
[----:B------:R-:W-:-:S03]  /*2770*/  IMAD R4, R29, R5, R4 ;  /* 0x000000051d047224 */ /* 0x000fc600078e0204 */
[----:B------:R0:W-:Y:S01]  /*2780*/  STL [R1+0x154], R7 ;  /* 0x0001540701007387 */ /* 0x0001e20000100800 */
[C---:B------:R-:W-:Y:S01]  /*2790*/  IMAD.HI.U32 R9, R3.reuse, R6, RZ ;  /* 0x0000000603097227 */ /* 0x040fe200078e00ff */
[----:B----4-:R-:W-:Y:S02]  /*27a0*/  IABS R8, R12 ;  /* 0x0000000c00087213 */ /* 0x010fe40000000000 */
[----:B------:R1:W-:Y:S04]  /*27b0*/  STL [R1+0x160], R4 ;  /* 0x0001600401007387 */ /* 0x0003e80000100800 */
[----:B------:R-:W4:Y:S01]  /*27c0*/  LDL R12, [R1+0x9b0] ;  /* 0x0009b000010c7983 */ /* 0x000f220000100800 */
[----:B------:R-:W-:-:S04]  /*27d0*/  IMAD.HI.U32 R5, R3, R2, RZ ;  /* 0x0000000203057227 */ /* 0x000fc800078e00ff */
[----:B------:R-:W-:Y:S02]  /*27e0*/  IMAD.MOV R9, RZ, RZ, -R9 ;  /* 0x000000ffff097224 */ /* 0x000fe400078e0a09 */
[----:B------:R-:W-:Y:S02]  /*27f0*/  IMAD.MOV R5, RZ, RZ, -R5 ;  /* 0x000000ffff057224 */ /* 0x000fe400078e0a05 */
[C---:B------:R-:W-:Y:S02]  /*2800*/  IMAD R6, R29.reuse, R9, R6 ;  /* 0x000000091d067224 */ /* 0x040fe400078e0206 */
[----:B------:R-:W-:Y:S01]  /*2810*/  IMAD R2, R29, R5, R2 ;  /* 0x000000051d027224 */ /* 0x000fe200078e0202 */
[----:B0-----:R-:W-:Y:S02]  /*2820*/  IABS R7, R15 ;  /* 0x0000000f00077213 */ /* 0x001fe40000000000 */
[----:B------:R-:W4:Y:S04]  /*2830*/  LDL R15, [R1+0x9ac] ;  /* 0x0009ac00010f7983 */ /* 0x000f280000100800 */
[----:B------:R0:W-:Y:S01]  /*2840*/  STL [R1+0x14c], R6 ;  /* 0x00014c0601007387 */ /* 0x0001e20000100800 */
[----:B------:R-:W-:Y:S01]  /*2850*/  IMAD.HI.U32 R10, R3, R8, RZ ;  /* 0x00000008030a7227 */ /* 0x000fe200078e00ff */
[----:B-1----:R-:W-:-:S02]  /*2860*/  IABS R4, R13 ;  /* 0x0000000d00047213 */ /* 0x002fc40000000000 */
[----:B------:R-:W4:Y:S04]  /*2870*/  LDL R13, [R1+0x9a8] ;  /* 0x0009a800010d7983 */ /* 0x000f280000100800 */
[----:B------:R2:W-:Y:S01]  /*2880*/  STL [R1+0x150], R2 ;  /* 0x0001500201007387 */ /* 0x0005e20000100800 */
[----:B0-----:R-:W-:-:S03]  /*2890*/  IABS R6, R11 ;  /* 0x0000000b00067213 */ /* 0x001fc60000000000 */
[----:B------:R-:W4:Y:S01]  /*28a0*/  LDL R11, [R1+0x9a4] ;  /* 0x0009a400010b7983 */ /* 0x000f220000100800 */
[----:B------:R-:W-:-:S04]  /*28b0*/  IMAD.HI.U32 R9, R3, R7, RZ ;  /* 0x0000000703097227 */ /* 0x000fc800078e00ff */
[----:B------:R-:W-:-:S04]  /*28c0*/  IMAD.HI.U32 R5, R3, R4, RZ ;  /* 0x0000000403057227 */ /* 0x000fc800078e00ff */
[----:B------:R-:W-:Y:S02]  /*28d0*/  IMAD.MOV R10, RZ, RZ, -R10 ;  /* 0x000000ffff0a7224 */ /* 0x000fe400078e0a0a */
[----:B------:R-:W-:Y:S02]  /*28e0*/  IMAD.MOV R9, RZ, RZ, -R9 ;  /* 0x000000ffff097224 */ /* 0x000fe400078e0a09 */
[----:B------:R-:W-:Y:S02]  /*28f0*/  IMAD.MOV R5, RZ, RZ, -R5 ;  /* 0x000000ffff057224 */ /* 0x000fe400078e0a05 */
[C---:B------:R-:W-:Y:S02]  /*2900*/  IMAD R10, R29.reuse, R10, R8 ;  /* 0x0000000a1d0a7224 */ /* 0x040fe400078e0208 */
[C---:B------:R-:W-:Y:S02]  /*2910*/  IMAD R7, R29.reuse, R9, R7 ;  /* 0x000000091d077224 */ /* 0x040fe400078e0207 */
[----:B------:R-:W-:Y:S01]  /*2920*/  IMAD R4, R29, R5, R4 ;  /* 0x000000051d047224 */ /* 0x000fe200078e0204 */
[----:B------:R0:W-:Y:S01]  /*2930*/  STL [R1+0x128], R10 ;  /* 0x0001280a01007387 */ /* 0x0001e20000100800 */
[----:B--2---:R-:W-:-:S03]  /*2940*/  IABS R2, R19 ;  /* 0x0000001300027213 */ /* 0x004fc60000000000 */
[----:B------:R-:W2:Y:S04]  /*2950*/  LDL R19, [R1+0x9a0] ;  /* 0x0009a00001137983 */ /* 0x000ea80000100800 */
[----:B------:R4:W-:Y:S01]  /*2960*/  STL [R1+0x138], R7 ;  /* 0x0001380701007387 */ /* 0x0009e20000100800 */
[----:B---3--:R-:W-:-:S03]  /*2970*/  IABS R9, R14 ;  /* 0x0000000e00097213 */ /* 0x008fc60000000000 */
[----:B------:R1:W-:Y:S04]  /*2980*/  STL [R1+0x13c], R4 ;  /* 0x00013c0401007387 */ /* 0x0003e80000100800 */
[----:B------:R-:W3:Y:S01]  /*2990*/  LDL R14, [R1+0x99c] ;  /* 0x00099c00010e7983 */ /* 0x000ee20000100800 */
[----:B------:R-:W-:-:S04]  /*29a0*/  IMAD.HI.U32 R8, R3, R6, RZ ;  /* 0x0000000603087227 */ /* 0x000fc800078e00ff */
[----:B------:R-:W-:-:S04]  /*29b0*/  IMAD.HI.U32 R5, R3, R2, RZ ;  /* 0x0000000203057227 */ /* 0x000fc800078e00ff */
[----:B------:R-:W-:Y:S02]  /*29c0*/  IMAD.MOV R8, RZ, RZ, -R8 ;  /* 0x000000ffff087224 */ /* 0x000fe400078e0a08 */
[----:B0-----:R-:W-:Y:S01]  /*29d0*/  IMAD.HI.U32 R10, R3, R9, RZ ;  /* 0x00000009030a7227 */ /* 0x001fe200078e00ff */
[----:B----4-:R-:W-:Y:S02]  /*29e0*/  IABS R7, R12 ;  /* 0x0000000c00077213 */ /* 0x010fe40000000000 */
[----:B------:R-:W4:Y:S01]  /*29f0*/  LDL R12, [R1+0x998] ;  /* 0x00099800010c7983 */ /* 0x000f220000100800 */
[----:B------:R-:W-:Y:S02]  /*2a00*/  IMAD.MOV R5, RZ, RZ, -R5 ;  /* 0x000000ffff057224 */ /* 0x000fe400078e0a05 */
[----:B------:R-:W-:Y:S02]  /*2a10*/  IMAD R6, R29, R8, R6 ;  /* 0x000000081d067224 */ /* 0x000fe400078e0206 */
[----:B------:R-:W-:-:S02]  /*2a20*/  IMAD.MOV R10, RZ, RZ, -R10 ;  /* 0x000000ffff0a7224 */ /* 0x000fc400078e0a0a */
[C---:B------:R-:W-:Y:S01]  /*2a30*/  IMAD R2, R29.reuse, R5, R2 ;  /* 0x000000051d027224 */ /* 0x040fe200078e0202 */
[----:B------:R0:W-:Y:S01]  /*2a40*/  STL [R1+0x12c], R6 ;  /* 0x00012c0601007387 */ /* 0x0001e20000100800 */
[----:B------:R-:W-:Y:S01]  /*2a50*/  IMAD R10, R29, R10, R9 ;  /* 0x0000000a1d0a7224 */ /* 0x000fe200078e0209 */
[----:B-1----:R-:W-:Y:S02]  /*2a60*/  IABS R4, R15 ;  /* 0x0000000f00047213 */ /* 0x002fe40000000000 */
[----:B------:R-:W4:Y:S04]  /*2a70*/  LDL R15, [R1+0x994] ;  /* 0x00099400010f7983 */ /* 0x000f280000100800 */
[----:B------:R1:W-:Y:S01]  /*2a80*/  STL [R1+0x130], R2 ;  /* 0x0001300201007387 */ /* 0x0003e20000100800 */
[----:B------:R-:W-:Y:S01]  /*2a90*/  IMAD.HI.U32 R8, R3, R7, RZ ;  /* 0x0000000703087227 */ /* 0x000fe200078e00ff */
[----:B0-----:R-:W-:-:S02]  /*2aa0*/  IABS R6, R13 ;  /* 0x0000000d00067213 */ /* 0x001fc40000000000 */
[----:B------:R-:W4:Y:S01]  /*2ab0*/  LDL R13, [R1+0x990] ;  /* 0x00099000010d7983 */ /* 0x000f220000100800 */
[----:B------:R-:W-:-:S03]  /*2ac0*/  IMAD.HI.U32 R5, R3, R4, RZ ;  /* 0x0000000403057227 */ /* 0x000fc600078e00ff */
[----:B------:R-:W-:Y:S01]  /*2ad0*/  STL [R1+0x108], R10 ;  /* 0x0001080a01007387 */ /* 0x000fe20000100800 */
[----:B-1----:R-:W-:-:S03]  /*2ae0*/  IABS R2, R11 ;  /* 0x0000000b00027213 */ /* 0x002fc60000000000 */
[----:B------:R-:W4:Y:S01]  /*2af0*/  LDL R11, [R1+0x98c] ;  /* 0x00098c00010b7983 */ /* 0x000f220000100800 */
[----:B------:R-:W-:Y:S02]  /*2b00*/  IMAD.MOV R8, RZ, RZ, -R8 ;  /* 0x000000ffff087224 */ /* 0x000fe400078e0a08 */
[----:B------:R-:W-:Y:S02]  /*2b10*/  IMAD.MOV R5, RZ, RZ, -R5 ;  /* 0x000000ffff057224 */ /* 0x000fe400078e0a05 */
[C---:B------:R-:W-:Y:S02]  /*2b20*/  IMAD R7, R29.reuse, R8, R7 ;  /* 0x000000081d077224 */ /* 0x040fe400078e0207 */
[----:B------:R-:W-:-:S03]  /*2b30*/  IMAD R4, R29, R5, R4 ;  /* 0x000000051d047224 */ /* 0x000fc600078e0204 */
[----:B------:R3:W-:Y:S04]  /*2b40*/  STL [R1+0x118], R7 ;  /* 0x0001180701007387 */ /* 0x0007e80000100800 */
[----:B------:R4:W-:Y:S01]  /*2b50*/  STL [R1+0x120], R4 ;  /* 0x0001200401007387 */ /* 0x0009e20000100800 */
[----:B--2---:R-:W-:-:S03]  /*2b60*/  IABS R8, R19 ;  /* 0x0000001300087213 */ /* 0x004fc60000000000 */
[----:B------:R-:W2:Y:S01]  /*2b70*/  LDL R19, [R1+0x988] ;  /* 0x0009880001137983 */ /* 0x000ea20000100800 */
[----:B---3--:R-:W-:-:S03]  /*2b80*/  IABS R7, R14 ;  /* 0x0000000e00077213 */ /* 0x008fc60000000000 */
[----:B------:R-:W3:Y:S01]  /*2b90*/  LDL R14, [R1+0x984] ;  /* 0x00098400010e7983 */ /* 0x000ee20000100800 */
[----:B------:R-:W-:-:S04]  /*2ba0*/  IMAD.HI.U32 R9, R3, R6, RZ ;  /* 0x0000000603097227 */ /* 0x000fc800078e00ff */
[----:B------:R-:W-:Y:S02]  /*2bb0*/  IMAD.MOV R9, RZ, RZ, -R9 ;  /* 0x000000ffff097224 */ /* 0x000fe400078e0a09 */
[----:B------:R-:W-:-:S04]  /*2bc0*/  IMAD.HI.U32 R5, R3, R2, RZ ;  /* 0x0000000203057227 */ /* 0x000fc800078e00ff */
[----:B------:R-:W-:Y:S02]  /*2bd0*/  IMAD R6, R29, R9, R6 ;  /* 0x000000091d067224 */ /* 0x000fe400078e0206 */
[----:B------:R-:W-:-:S03]  /*2be0*/  IMAD.MOV R5, RZ, RZ, -R5 ;  /* 0x000000ffff057224 */ /* 0x000fc600078e0a05 */
[----:B------:R0:W-:Y:S01]  /*2bf0*/  STL [R1+0x110], R6 ;  /* 0x0001100601007387 */ /* 0x0001e20000100800 */
[----:B------:R-:W-:Y:S01]  /*2c00*/  IMAD.HI.U32 R10, R3, R8, RZ ;  /* 0x00000008030a7227 */ /* 0x000fe200078e00ff */
[----:B----4-:R-:W-:Y:S02]  /*2c10*/  IABS R4, R12 ;  /* 0x0000000c00047213 */ /* 0x010fe40000000000 */
[----:B------:R-:W4:Y:S01]  /*2c20*/  LDL R12, [R1+0x980] ;  /* 0x00098000010c7983 */ /* 0x000f220000100800 */
[----:B------:R-:W-:Y:S02]  /*2c30*/  IMAD R2, R29, R5, R2 ;  /* 0x000000051d027224 */ /* 0x000fe400078e0202 */
[----:B------:R-:W-:-:S04]  /*2c40*/  IMAD.HI.U32 R9, R3, R7, RZ ;  /* 0x0000000703097227 */ /* 0x000fc800078e00ff */
[----:B------:R-:W-:-:S04]  /*2c50*/  IMAD.HI.U32 R5, R3, R4, RZ ;  /* 0x0000000403057227 */ /* 0x000fc800078e00ff */
[----:B------:R-:W-:Y:S02]  /*2c60*/  IMAD.MOV R10, RZ, RZ, -R10 ;  /* 0x000000ffff0a7224 */ /* 0x000fe400078e0a0a */
[----:B------:R-:W-:Y:S02]  /*2c70*/  IMAD.MOV R9, RZ, RZ, -R9 ;  /* 0x000000ffff097224 */ /* 0x000fe400078e0a09 */
[----:B------:R-:W-:Y:S02]  /*2c80*/  IMAD.MOV R5, RZ, RZ, -R5 ;  /* 0x000000ffff057224 */ /* 0x000fe400078e0a05 */
[C---:B------:R-:W-:Y:S01]  /*2c90*/  IMAD R10, R29.reuse, R10, R8 ;  /* 0x0000000a1d0a7224 */ /* 0x040fe200078e0208 */
[----:B------:R1:W-:Y:S01]  /*2ca0*/  STL [R1+0x114], R2 ;  /* 0x0001140201007387 */ /* 0x0003e20000100800 */
[----:B0-----:R-:W-:Y:S01]  /*2cb0*/  IABS R6, R15 ;  /* 0x0000000f00067213 */ /* 0x001fe20000000000 */
[C---:B------:R-:W-:Y:S02]  /*2cc0*/  IMAD R7, R29.reuse, R9, R7 ;  /* 0x000000091d077224 */ /* 0x040fe400078e0207 */
[----:B------:R-:W4:Y:S01]  /*2cd0*/  LDL R15, [R1+0x97c] ;  /* 0x00097c00010f7983 */ /* 0x000f220000100800 */
[----:B------:R-:W-:-:S03]  /*2ce0*/  IMAD R4, R29, R5, R4 ;  /* 0x000000051d047224 */ /* 0x000fc600078e0204 */
[----:B------:R-:W-:Y:S01]  /*2cf0*/  STL [R1+0xec], R10 ;  /* 0x0000ec0a01007387 */ /* 0x000fe20000100800 */
[----:B-1----:R-:W-:-:S03]  /*2d00*/  IABS R2, R13 ;  /* 0x0000000d00027213 */ /* 0x002fc60000000000 */
[----:B------:R-:W4:Y:S04]  /*2d10*/  LDL R13, [R1+0x978] ;  /* 0x00097800010d7983 */ /* 0x000f280000100800 */
[----:B------:R2:W-:Y:S01]  /*2d20*/  STL [R1+0xf8], R7 ;  /* 0x0000f80701007387 */ /* 0x0005e20000100800 */
[----:B------:R-:W-:-:S03]  /*2d30*/  IABS R9, R11 ;  /* 0x0000000b00097213 */ /* 0x000fc60000000000 */
[----:B------:R3:W-:Y:S04]  /*2d40*/  STL [R1+0x100], R4 ;  /* 0x0001000401007387 */ /* 0x0007e80000100800 */
[----:B------:R-:W4:Y:S01]  /*2d50*/  LDL R11, [R1+0x974] ;  /* 0x00097400010b7983 */ /* 0x000f220000100800 */
[----:B------:R-:W-:-:S04]  /*2d60*/  IMAD.HI.U32 R8, R3, R6, RZ ;  /* 0x0000000603087227 */ /* 0x000fc800078e00ff */
[----:B------:R-:W-:-:S04]  /*2d70*/  IMAD.MOV R8, RZ, RZ, -R8 ;  /* 0x000000ffff087224 */ /* 0x000fc800078e0a08 */
[----:B------:R-:W-:Y:S01]  /*2d80*/  IMAD R6, R29, R8, R6 ;  /* 0x000000081d067224 */ /* 0x000fe200078e0206 */
[----:B--2---:R-:W-:Y:S02]  /*2d90*/  IABS R7, R19 ;  /* 0x0000001300077213 */ /* 0x004fe40000000000 */
        /* <DEDUP_REMOVED lines=8> */
[----:B------:R0:W-:Y:S01]  /*2e20*/  STL [R1+0xf4], R2 ;  /* 0x0000f40201007387 */ /* 0x0001e20000100800 */
[----:B------:R-:W-:Y:S01]  /*2e30*/  IMAD.HI.U32 R8, R3, R7, RZ ;  /* 0x0000000703087227 */ /* 0x000fe200078e00ff */
[----:B----4-:R-:W-:-:S03]  /*2e40*/  IABS R6, R12 ;  /* 0x0000000c00067213 */ /* 0x010fc60000000000 */
[----:B------:R-:W-:Y:S01]  /*2e50*/  IMAD.HI.U32 R5, R3, R4, RZ ;  /* 0x0000000403057227 */ /* 0x000fe200078e00ff */
[----:B------:R-:W4:Y:S03]  /*2e60*/  LDL R12, [R1+0x968] ;  /* 0x00096800010c7983 */ /* 0x000f260000100800 */
[----:B------:R-:W-:Y:S02]  /*2e70*/  IMAD.MOV R10, RZ, RZ, -R10 ;  /* 0x000000ffff0a7224 */ /* 0x000fe400078e0a0a */
[----:B------:R-:W-:Y:S02]  /*2e80*/  IMAD.MOV R8, RZ, RZ, -R8 ;  /* 0x000000ffff087224 */ /* 0x000fe400078e0a08 */
[----:B------:R-:W-:Y:S02]  /*2e90*/  IMAD.MOV R5, RZ, RZ, -R5 ;  /* 0x000000ffff057224 */ /* 0x000fe400078e0a05 */
[----:B------:R-:W-:-:S02]  /*2ea0*/  IMAD R10, R29, R10, R9 ;  /* 0x0000000a1d0a7224 */ /* 0x000fc400078e0209 */
[C---:B------:R-:W-:Y:S02]  /*2eb0*/  IMAD R7, R29.reuse, R8, R7 ;  /* 0x000000081d077224 */ /* 0x040fe400078e0207 */
[----:B------:R-:W-:Y:S01]  /*2ec0*/  IMAD R4, R29, R5, R4 ;  /* 0x000000051d047224 */ /* 0x000fe200078e0204 */
[----:B------:R-:W-:Y:S01]  /*2ed0*/  STL [R1+0xd0], R10 ;  /* 0x0000d00a01007387 */ /* 0x000fe20000100800 */
[----:B0-----:R-:W-:-:S03]  /*2ee0*/  IABS R2, R15 ;  /* 0x0000000f00027213 */ /* 0x001fc60000000000 */
[----:B------:R-:W4:Y:S04]  /*2ef0*/  LDL R15, [R1+0x964] ;  /* 0x00096400010f7983 */ /* 0x000f280000100800 */
[----:B------:R0:W-:Y:S01]  /*2f00*/  STL [R1+0xe0], R7 ;  /* 0x0000e00701007387 */ /* 0x0001e20000100800 */
[----:B------:R-:W-:-:S03]  /*2f10*/  IABS R8, R13 ;  /* 0x0000000d00087213 */ /* 0x000fc60000000000 */
[----:B------:R2:W-:Y:S04]  /*2f20*/  STL [R1+0xe8], R4 ;  /* 0x0000e80401007387 */ /* 0x0005e80000100800 */
[----:B------:R-:W4:Y:S01]  /*2f30*/  LDL R13, [R1+0x960] ;  /* 0x00096000010d7983 */ /* 0x000f220000100800 */
[C---:B------:R-:W-:Y:S01]  /*2f40*/  IMAD.HI.U32 R9, R3.reuse, R6, RZ ;  /* 0x0000000603097227 */ /* 0x040fe200078e00ff */
[----:B0-----:R-:W-:Y:S02]  /*2f50*/  IABS R7, R11 ;  /* 0x0000000b00077213 */ /* 0x001fe40000000000 */
        /* <DEDUP_REMOVED lines=17> */
[C---:B------:R-:W-:Y:S01]  /*3070*/  IMAD.HI.U32 R5, R3.reuse, R4, RZ ;  /* 0x0000000403057227 */ /* 0x040fe200078e00ff */
[----:B----4-:R-:W-:Y:S02]  /*3080*/  IABS R2, R12 ;  /* 0x0000000c00027213 */ /* 0x010fe40000000000 */
[----:B------:R-:W4:Y:S01]  /*3090*/  LDL R12, [R1+0x950] ;  /* 0x00095000010c7983 */ /* 0x000f220000100800 */
[----:B------:R-:W-:Y:S02]  /*30a0*/  IMAD.MOV R9, RZ, RZ, -R9 ;  /* 0x000000ffff097224 */ /* 0x000fe400078e0a09 */
        /* <DEDUP_REMOVED lines=12> */
[----:B------:R-:W4:Y:S04]  /*3170*/  LDL R13, [R1+0x948] ;  /* 0x00094800010d7983 */ /* 0x000f280000100800 */
[----:B------:R2:W-:Y:S01]  /*3180*/  STL [R1+0xc0], R6 ;  /* 0x0000c00601007387 */ /* 0x0005e20000100800 */
[----:B-1----:R-:W-:-:S03]  /*3190*/  IABS R4, R11 ;  /* 0x0000000b00047213 */ /* 0x002fc60000000000 */
        /* <DEDUP_REMOVED lines=19> */
[----:B----4-:R-:W-:-:S03]  /*32d0*/  IABS R8, R12 ;  /* 0x0000000c00087213 */ /* 0x010fc60000000000 */
[----:B------:R1:W-:Y:S01]  /*32e0*/  STL [R1+0xb8], R4 ;  /* 0x0000b80401007387 */ /* 0x0003e20000100800 */
[----:B------:R-:W-:-:S03]  /*32f0*/  IMAD.HI.U32 R9, R3, R6, RZ ;  /* 0x0000000603097227 */ /* 0x000fc600078e00ff */
        /* <DEDUP_REMOVED lines=26> */
[----:B------:R4:W-:Y:S04]  /*34a0*/  STL [R1+0xa0], R7 ;  /* 0x0000a00701007387 */ /* 0x0009e80000100800 */
[----:B------:R1:W-:Y:S01]  /*34b0*/  STL [R1+0xa4], R4 ;  /* 0x0000a40401007387 */ /* 0x0003e20000100800 */
[----:B---3--:R-:W-:-:S03]  /*34c0*/  IABS R9, R14 ;  /* 0x0000000e00097213 */ /* 0x008fc60000000000 */
[----:B------:R-:W3:Y:S01]  /*34d0*/  LDL R14, [R1+0x924] ;  /* 0x00092400010e7983 */ /* 0x000ee20000100800 */
[----:B------:R-:W-:-:S04]  /*34e0*/  IMAD.HI.U32 R8, R3, R6, RZ ;  /* 0x0000000603087227 */ /* 0x000fc800078e00ff */
[----:B------:R-:W-:-:S04]  /*34f0*/  IMAD.HI.U32 R5, R3, R2, RZ ;  /* 0x0000000203057227 */ /* 0x000fc800078e00ff */
[----:B------:R-:W-:Y:S02]  /*3500*/  IMAD.MOV R8, RZ, RZ, -R8 ;  /* 0x000000ffff087224 */ /* 0x000fe400078e0a08 */
[----:B0-----:R-:W-:-:S04]  /*3510*/  IMAD.HI.U32 R10, R3, R9, RZ ;  /* 0x00000009030a7227 */ /* 0x001fc800078e00ff */
[----:B------:R-:W-:Y:S01]  /*3520*/  IMAD.MOV R5, RZ, RZ, -R5 ;  /* 0x000000ffff057224 */ /* 0x000fe200078e0a05 */
[----:B----4-:R-:W-:Y:S02]  /*3530*/  IABS R7, R12 ;  /* 0x0000000c00077213 */ /* 0x010fe40000000000 */
[----:B------:R-:W4:Y:S01]  /*3540*/  LDL R12, [R1+0x920] ;  /* 0x00092000010c7983 */ /* 0x000f220000100800 */
[C---:B------:R-:W-:Y:S02]  /*3550*/  IMAD R6, R29.reuse, R8, R6 ;  /* 0x000000081d067224 */ /* 0x040fe400078e0206 */
[----:B------:R-:W-:Y:S02]  /*3560*/  IMAD.MOV R10, RZ, RZ, -R10 ;  /* 0x000000ffff0a7224 */ /* 0x000fe400078e0a0a */
[C---:B------:R-:W-:Y:S01]  /*3570*/  IMAD R2, R29.reuse, R5, R2 ;  /* 0x000000051d027224 */ /* 0x040fe200078e0202 */
[----:B------:R0:W-:Y:S01]  /*3580*/  STL [R1+0x98], R6 ;  /* 0x0000980601007387 */ /* 0x0001e20000100800 */
[----:B------:R-:W-:-:S02]  /*3590*/  IMAD R10, R29, R10, R9 ;  /* 0x0000000a1d0a7224 */ /* 0x000fc400078e0209 */
[----:B------:R-:W-:Y:S01]  /*35a0*/  IMAD.HI.U32 R8, R3, R7, RZ ;  /* 0x0000000703087227 */ /* 0x000fe200078e00ff */
[----:B-1----:R-:W-:Y:S02]  /*35b0*/  IABS R4, R15 ;  /* 0x0000000f00047213 */ /* 0x002fe40000000000 */
[----:B------:R-:W4:Y:S04]  /*35c0*/  LDL R15, [R1+0x91c] ;  /* 0x00091c00010f7983 */ /* 0x000f280000100800 */
[----:B------:R1:W-:Y:S01]  /*35d0*/  STL [R1+0x9c], R2 ;  /* 0x00009c0201007387 */ /* 0x0003e20000100800 */
[----:B0-----:R-:W-:-:S03]  /*35e0*/  IABS R6, R13 ;  /* 0x0000000d00067213 */ /* 0x001fc60000000000 */
        /* <DEDUP_REMOVED lines=16> */
[----:B------:R-:W-:-:S04]  /*36f0*/  IMAD.HI.U32 R5, R3, R2, RZ ;  /* 0x0000000203057227 */ /* 0x000fc800078e00ff */
[----:B------:R-:W-:Y:S02]  /*3700*/  IMAD.MOV R9, RZ, RZ, -R9 ;  /* 0x000000ffff097224 */ /* 0x000fe400078e0a09 */
[----:B------:R-:W-:Y:S02]  /*3710*/  IMAD.MOV R5, RZ, RZ, -R5 ;  /* 0x000000ffff057224 */ /* 0x000fe400078e0a05 */
[----:B------:R-:W-:Y:S02]  /*3720*/  IMAD R6, R29, R9, R6 ;  /* 0x000000091d067224 */ /* 0x000fe400078e0206 */
[----:B------:R-:W-:-:S04]  /*3730*/  IMAD.HI.U32 R10, R3, R8, RZ ;  /* 0x00000008030a7227 */ /* 0x000fc800078e00ff */
[----:B------:R-:W-:Y:S01]  /*3740*/  IMAD R2, R29, R5, R2 ;  /* 0x000000051d027224 */ /* 0x000fe200078e0202 */
[----:B----4-:R-:W-:Y:S01]  /*3750*/  IABS R4, R12 ;  /* 0x0000000c00047213 */ /* 0x010fe20000000000 */
[C---:B------:R-:W-:Y:S01]  /*3760*/  IMAD.HI.U32 R9, R3.reuse, R7, RZ ;  /* 0x0000000703097227 */ /* 0x040fe200078e00ff */
[----:B------:R0:W-:Y:S03]  /*3770*/  STL [R1+0x84], R6 ;  /* 0x0000840601007387 */ /* 0x0001e60000100800 */
[----:B------:R-:W-:Y:S01]  /*3780*/  IMAD.HI.U32 R5, R3, R4, RZ ;  /* 0x0000000403057227 */ /* 0x000fe200078e00ff */
[----:B------:R-:W4:Y:S03]  /*3790*/  LDL R12, [R1+0x908] ;  /* 0x00090800010c7983 */ /* 0x000f260000100800 */
[----:B------:R-:W-:-:S02]  /*37a0*/  IMAD.MOV R10, RZ, RZ, -R10 ;  /* 0x000000ffff0a7224 */ /* 0x000fc400078e0a0a */
[----:B------:R-:W-:Y:S02]  /*37b0*/  IMAD.MOV R9, RZ, RZ, -R9 ;  /* 0x000000ffff097224 */ /* 0x000fe400078e0a09 */
[----:B------:R-:W-:Y:S02]  /*37c0*/  IMAD.MOV R5, RZ, RZ, -R5 ;  /* 0x000000ffff057224 */ /* 0x000fe400078e0a05 */
[C---:B------:R-:W-:Y:S01]  /*37d0*/  IMAD R10, R29.reuse, R10, R8 ;  /* 0x0000000a1d0a7224 */ /* 0x040fe200078e0208 */
[----:B------:R1:W-:Y:S01]  /*37e0*/  STL [R1+0x88], R2 ;  /* 0x0000880201007387 */ /* 0x0003e20000100800 */
[C---:B------:R-:W-:Y:S01]  /*37f0*/  IMAD R7, R29.reuse, R9, R7 ;  /* 0x000000091d077224 */ /* 0x040fe200078e0207 */
[----:B0-----:R-:W-:Y:S01]  /*3800*/  IABS R6, R15 ;  /* 0x0000000f00067213 */ /* 0x001fe20000000000 */
[----:B------:R-:W-:Y:S01]  /*3810*/  IMAD R4, R29, R5, R4 ;  /* 0x000000051d047224 */ /* 0x000fe200078e0204 */
[----:B------:R-:W4:Y:S04]  /*3820*/  LDL R15, [R1+0x904] ;  /* 0x00090400010f7983 */ /* 0x000f280000100800 */
        /* <DEDUP_REMOVED lines=16> */
[----:B------:R-:W-:Y:S02]  /*3930*/  IMAD.MOV R5, RZ, RZ, -R5 ;  /* 0x000000ffff057224 */ /* 0x000fe400078e0a05 */
[----:B------:R-:W-:-:S04]  /*3940*/  IMAD.HI.U32 R10, R3, R9, RZ ;  /* 0x00000009030a7227 */ /* 0x000fc800078e00ff */
[----:B------:R-:W-:Y:S02]  /*3950*/  IMAD R2, R29, R5, R2 ;  /* 0x000000051d027224 */ /* 0x000fe400078e0202 */
[----:B------:R-:W-:-:S04]  /*3960*/  IMAD.HI.U32 R8, R3, R7, RZ ;  /* 0x0000000703087227 */ /* 0x000fc800078e00ff */
[----:B------:R-:W-:Y:S01]  /*3970*/  IMAD.HI.U32 R5, R3, R4, RZ ;  /* 0x0000000403057227 */ /* 0x000fe200078e00ff */
[----:B------:R0:W-:Y:S03]  /*3980*/  STL [R1+0x1a8], R2 ;  /* 0x0001a80201007387 */ /* 0x0001e60000100800 */
[----:B------:R-:W-:Y:S02]  /*3990*/  IMAD.MOV R10, RZ, RZ, -R10 ;  /* 0x000000ffff0a7224 */ /* 0x000fe400078e0a0a */
[----:B------:R-:W-:Y:S02]  /*39a0*/  IMAD.MOV R8, RZ, RZ, -R8 ;  /* 0x000000ffff087224 */ /* 0x000fe400078e0a08 */
[----:B------:R-:W-:Y:S02]  /*39b0*/  IMAD.MOV R5, RZ, RZ, -R5 ;  /* 0x000000ffff057224 */ /* 0x000fe400078e0a05 */
[----:B------:R-:W-:Y:S01]  /*39c0*/  IMAD R10, R29, R10, R9 ;  /* 0x0000000a1d0a7224 */ /* 0x000fe200078e0209 */
[----:B----4-:R-:W-:-:S02]  /*39d0*/  IABS R6, R12 ;  /* 0x0000000c00067213 */ /* 0x010fc40000000000 */
[----:B------:R-:W4:Y:S01]  /*39e0*/  LDL R12, [R1+0x8f0] ;  /* 0x0008f000010c7983 */ /* 0x000f220000100800 */
[C---:B------:R-:W-:Y:S02]  /*39f0*/  IMAD R7, R29.reuse, R8, R7 ;  /* 0x000000081d077224 */ /* 0x040fe400078e0207 */
[----:B------:R-:W-:Y:S01]  /*3a00*/  IMAD R4, R29, R5, R4 ;  /* 0x000000051d047224 */ /* 0x000fe200078e0204 */
[----:B------:R-:W-:Y:S01]  /*3a10*/  STL [R1+0x174], R10 ;  /* 0x0001740a01007387 */ /* 0x000fe20000100800 */
[----:B0-----:R-:W-:-:S03]  /*3a20*/  IABS R2, R15 ;  /* 0x0000000f00027213 */ /* 0x001fc60000000000 */
[----:B------:R-:W4:Y:S04]  /*3a30*/  LDL R15, [R1+0x8ec] ;  /* 0x0008ec00010f7983 */ /* 0x000f280000100800 */
[----:B------:R0:W-:Y:S04]  /*3a40*/  STL [R1+0x194], R7 ;  /* 0x0001940701007387 */ /* 0x0001e80000100800 */
[----:B------:R2:W-:Y:S01]  /*3a50*/  STL [R1+0x198], R4 ;  /* 0x0001980401007387 */ /* 0x0005e20000100800 */
[----:B------:R-:W-:-:S03]  /*3a60*/  IABS R8, R13 ;  /* 0x0000000d00087213 */ /* 0x000fc60000000000 */
[----:B------:R-:W4:Y:S01]  /*3a70*/  LDL R13, [R1+0x8e8] ;  /* 0x0008e800010d7983 */ /* 0x000f220000100800 */
[----:B------:R-:W-:-:S04]  /*3a80*/  IMAD.HI.U32 R9, R3, R6, RZ ;  /* 0x0000000603097227 */ /* 0x000fc800078e00ff */
[----:B------:R-:W-:Y:S01]  /*3a90*/  IMAD.HI.U32 R5, R3, R2, RZ ;  /* 0x0000000203057227 */ /* 0x000fe200078e00ff */
[----:B0-----:R-:W-:Y:S02]  /*3aa0*/  IABS R7, R11 ;  /* 0x0000000b00077213 */ /* 0x001fe40000000000 */
[----:B------:R-:W4:Y:S01]  /*3ab0*/  LDL R11, [R1+0x8e4] ;  /* 0x0008e400010b7983 */ /* 0x000f220000100800 */
        /* <DEDUP_REMOVED lines=11> */
[----:B------:R-:W-:Y:S02]  /*3b70*/  IMAD.MOV R10, RZ, RZ, -R10 ;  /* 0x000000ffff0a7224 */ /* 0x000fe400078e0a0a */
[----:B------:R-:W-:-:S04]  /*3b80*/  IMAD.HI.U32 R9, R3, R7, RZ ;  /* 0x0000000703097227 */ /* 0x000fc800078e00ff */
[----:B------:R-:W-:-:S04]  /*3b90*/  IMAD.HI.U32 R5, R3, R4, RZ ;  /* 0x0000000403057227 */ /* 0x000fc800078e00ff */
[----:B------:R-:W-:Y:S02]  /*3ba0*/  IMAD R10, R29, R10, R8 ;  /* 0x0000000a1d0a7224 */ /* 0x000fe400078e0208 */
[----:B------:R-:W-:Y:S02]  /*3bb0*/  IMAD.MOV R9, RZ, RZ, -R9 ;  /* 0x000000ffff097224 */ /* 0x000fe400078e0a09 */
[----:B------:R-:W-:Y:S02]  /*3bc0*/  IMAD.MOV R5, RZ, RZ, -R5 ;  /* 0x000000ffff057224 */ /* 0x000fe400078e0a05 */
[----:B------:R-:W-:Y:S01]  /*3bd0*/  IMAD.HI.U32 R8, R3, R6, RZ ;  /* 0x0000000603087227 */ /* 0x000fe200078e00ff */
[----:B------:R-:W-:Y:S03]  /*3be0*/  STL [R1+0x134], R10 ;  /* 0x0001340a01007387 */ /* 0x000fe60000100800 */
[C---:B------:R-:W-:Y:S01]  /*3bf0*/  IMAD R7, R29.reuse, R9, R7 ;  /* 0x000000091d077224 */ /* 0x040fe200078e0207 */
[----:B----4-:R-:W-:Y:S01]  /*3c00*/  IABS R2, R12 ;  /* 0x0000000c00027213 */ /* 0x010fe20000000000 */
[----:B------:R-:W-:Y:S01]  /*3c10*/  IMAD R4, R29, R5, R4 ;  /* 0x000000051d047224 */ /* 0x000fe200078e0204 */
[----:B------:R-:W4:Y:S01]  /*3c20*/  LDL R12, [R1+0x8d8] ;  /* 0x0008d800010c7983 */ /* 0x000f220000100800 */
[----:B------:R-:W-:-:S03]  /*3c30*/  IMAD.MOV R8, RZ, RZ, -R8 ;  /* 0x000000ffff087224 */ /* 0x000fc600078e0a08 */
[----:B------:R0:W-:Y:S01]  /*3c40*/  STL [R1+0x158], R7 ;  /* 0x0001580701007387 */ /* 0x0001e20000100800 */
[----:B------:R-:W-:-:S03]  /*3c50*/  IMAD R6, R29, R8, R6 ;  /* 0x000000081d067224 */ /* 0x000fc600078e0206 */
[----:B------:R1:W-:Y:S01]  /*3c60*/  STL [R1+0x15c], R4 ;  /* 0x00015c0401007387 */ /* 0x0003e20000100800 */
[----:B------:R-:W-:-:S03]  /*3c70*/  IABS R9, R15 ;  /* 0x0000000f00097213 */ /* 0x000fc60000000000 */
[----:B------:R-:W4:Y:S01]  /*3c80*/  LDL R15, [R1+0x8d4] ;  /* 0x0008d400010f7983 */ /* 0x000f220000100800 */
[C---:B------:R-:W-:Y:S01]  /*3c90*/  IMAD.HI.U32 R5, R3.reuse, R2, RZ ;  /* 0x0000000203057227 */ /* 0x040fe200078e00ff */
[----:B0-----:R-:W-:Y:S02]  /*3ca0*/  IABS R7, R13 ;  /* 0x0000000d00077213 */ /* 0x001fe40000000000 */
[----:B------:R-:W4:Y:S04]  /*3cb0*/  LDL R13, [R1+0x8d0] ;  /* 0x0008d000010d7983 */ /* 0x000f280000100800 */
[----:B------:R2:W-:Y:S01]  /*3cc0*/  STL [R1+0x140], R6 ;  /* 0x0001400601007387 */ /* 0x0005e20000100800 */
[----:B------:R-:W-:Y:S01]  /*3cd0*/  IMAD.HI.U32 R10, R3, R9, RZ ;  /* 0x00000009030a7227 */ /* 0x000fe200078e00ff */
[----:B-1----:R-:W-:-:S02]  /*3ce0*/  IABS R4, R11 ;  /* 0x0000000b00047213 */ /* 0x002fc40000000000 */
        /* <DEDUP_REMOVED lines=12> */
[----:B------:R-:W-:-:S04]  /*3db0*/  IMAD.HI.U32 R5, R3, R4, RZ ;  /* 0x0000000403057227 */ /* 0x000fc800078e00ff */
[----:B------:R-:W-:Y:S02]  /*3dc0*/  IMAD.MOV R8, RZ, RZ, -R8 ;  /* 0x000000ffff087224 */ /* 0x000fe400078e0a08 */
[----:B------:R-:W-:Y:S02]  /*3dd0*/  IMAD.MOV R5, RZ, RZ, -R5 ;  /* 0x000000ffff057224 */ /* 0x000fe400078e0a05 */
[C---:B------:R-:W-:Y:S02]  /*3de0*/  IMAD R7, R29.reuse, R8, R7 ;  /* 0x000000081d077224 */ /* 0x040fe400078e0207 */
[----:B------:R-:W-:Y:S02]  /*3df0*/  IMAD R4, R29, R5, R4 ;  /* 0x000000051d047224 */ /* 0x000fe400078e0204 */
[C---:B------:R-:W-:Y:S01]  /*3e00*/  IMAD.HI.U32 R9, R3.reuse, R6, RZ ;  /* 0x0000000603097227 */ /* 0x040fe200078e00ff */
[----:B------:R1:W-:Y:S03]  /*3e10*/  STL [R1+0x11c], R7 ;  /* 0x00011c0701007387 */ /* 0x0003e60000100800 */
[----:B------:R-:W-:Y:S01]  /*3e20*/  IMAD.HI.U32 R5, R3, R2, RZ ;  /* 0x0000000203057227 */ /* 0x000fe200078e00ff */
[----:B------:R0:W-:Y:S03]  /*3e30*/  STL [R1+0x124], R4 ;  /* 0x0001240401007387 */ /* 0x0001e60000100800 */
[----:B------:R-:W-:Y:S01]  /*3e40*/  IMAD.MOV R9, RZ, RZ, -R9 ;  /* 0x000000ffff097224 */ /* 0x000fe200078e0a09 */
[----:B----4-:R-:W-:Y:S01]  /*3e50*/  IABS R8, R12 ;  /* 0x0000000c00087213 */ /* 0x010fe20000000000 */
[----:B------:R-:W-:Y:S01]  /*3e60*/  IMAD.MOV R5, RZ, RZ, -R5 ;  /* 0x000000ffff057224 */ /* 0x000fe200078e0a05 */
[----:B------:R-:W4:Y:S01]  /*3e70*/  LDL R12, [R1+0x8c0] ;  /* 0x0008c000010c7983 */ /* 0x000f220000100800 */
[----:B------:R-:W-:-:S02]  /*3e80*/  IMAD R6, R29, R9, R6 ;  /* 0x000000091d067224 */ /* 0x000fc400078e0206 */
[----:B------:R-:W-:Y:S02]  /*3e90*/  IMAD R2, R29, R5, R2 ;  /* 0x000000051d027224 */ /* 0x000fe400078e0202 */
[----:B0-----:R-:W-:Y:S01]  /*3ea0*/  IMAD.HI.U32 R10, R3, R8, RZ ;  /* 0x00000008030a7227 */ /* 0x001fe200078e00ff */
[----:B-1----:R-:W-:Y:S02]  /*3eb0*/  IABS R7, R15 ;  /* 0x0000000f00077213 */ /* 0x002fe40000000000 */
[----:B------:R-:W4:Y:S04]  /*3ec0*/  LDL R15, [R1+0x8bc] ;  /* 0x0008bc00010f7983 */ /* 0x000f280000100800 */
[----:B------:R0:W-:Y:S01]  /*3ed0*/  STL [R1+0x104], R6 ;  /* 0x0001040601007387 */ /* 0x0001e20000100800 */
[----:B------:R-:W-:-:S03]  /*3ee0*/  IABS R4, R13 ;  /* 0x0000000d00047213 */ /* 0x000fc60000000000 */
[----:B------:R-:W4:Y:S04]  /*3ef0*/  LDL R13, [R1+0x83c] ;  /* 0x00083c00010d7983 */ /* 0x000f280000100800 */
[----:B------:R2:W-:Y:S01]  /*3f00*/  STL [R1+0x10c], R2 ;  /* 0x00010c0201007387 */ /* 0x0005e20000100800 */
[C---:B------:R-:W-:Y:S01]  /*3f10*/  IMAD.HI.U32 R9, R3.reuse, R7, RZ ;  /* 0x0000000703097227 */ /* 0x040fe200078e00ff */
[----:B0-----:R-:W-:Y:S02]  /*3f20*/  IABS R6, R11 ;  /* 0x0000000b00067213 */ /* 0x001fe40000000000 */
        /* <DEDUP_REMOVED lines=8> */
[----:B------:R-:W-:Y:S04]  /*3fb0*/  STL [R1+0x2c], R10 ;  /* 0x00002c0a01007387 */ /* 0x000fe80000100800 */
[----:B------:R4:W-:Y:S04]  /*3fc0*/  STL [R1+0xdc], R7 ;  /* 0x0000dc0701007387 */ /* 0x0009e80000100800 */
[----:B------:R0:W-:Y:S01]  /*3fd0*/  STL [R1+0xe4], R4 ;  /* 0x0000e40401007387 */ /* 0x0001e20000100800 */
[----:B------:R-:W-:-:S03]  /*3fe0*/  IMAD.HI.U32 R8, R3, R6, RZ ;  /* 0x0000000603087227 */ /* 0x000fc600078e00ff */
[----:B------:R-:W4:Y:S01]  /*3ff0*/  LDL R17, [R1+0x82c] ;  /* 0x00082c0001117983 */ /* 0x000f220000100800 */
[----:B---3--:R-:W-:-:S03]  /*4000*/  IABS R9, R14 ;  /* 0x0000000e00097213 */ /* 0x008fc60000000000 */
[----:B------:R-:W3:Y:S01]  /*4010*/  LDL R14, [R1+0x834] ;  /* 0x00083400010e7983 */ /* 0x000ee20000100800 */
[----:B--2---:R-:W-:Y:S01]  /*4020*/  IABS R2, R19 ;  /* 0x0000001300027213 */ /* 0x004fe20000000000 */
[----:B------:R-:W-:-:S04]  /*4030*/  IMAD.MOV R8, RZ, RZ, -R8 ;  /* 0x000000ffff087224 */ /* 0x000fc800078e0a08 */
[----:B------:R-:W-:-:S04]  /*4040*/  IMAD.HI.U32 R5, R3, R2, RZ ;  /* 0x0000000203057227 */ /* 0x000fc800078e00ff */
[----:B------:R-:W-:Y:S02]  /*4050*/  IMAD.MOV R5, RZ, RZ, -R5 ;  /* 0x000000ffff057224 */ /* 0x000fe400078e0a05 */
[C---:B------:R-:W-:Y:S02]  /*4060*/  IMAD R6, R29.reuse, R8, R6 ;  /* 0x000000081d067224 */ /* 0x040fe400078e0206 */
[----:B------:R-:W-:Y:S02]  /*4070*/  IMAD R2, R29, R5, R2 ;  /* 0x000000051d027224 */ /* 0x000fe400078e0202 */
[C---:B------:R-:W-:Y:S01]  /*4080*/  IMAD.HI.U32 R5, R3.reuse, R9, RZ ;  /* 0x0000000903057227 */ /* 0x040fe200078e00ff */
[----:B----4-:R-:W-:Y:S02]  /*4090*/  IABS R7, R12 ;  /* 0x0000000c00077213 */ /* 0x010fe40000000000 */
[----:B------:R-:W2:Y:S04]  /*40a0*/  LDL R12, [R1+0x828] ;  /* 0x00082800010c7983 */ /* 0x000ea80000100800 */
[----:B------:R1:W-:Y:S01]  /*40b0*/  STL [R1+0x28], R6 ;  /* 0x0000280601007387 */ /* 0x0003e20000100800 */
[----:B------:R-:W-:Y:S01]  /*40c0*/  IMAD.HI.U32 R8, R3, R7, RZ ;  /* 0x0000000703087227 */ /* 0x000fe200078e00ff */
[----:B0-----:R-:W-:-:S02]  /*40d0*/  IABS R4, R15 ;  /* 0x0000000f00047213 */ /* 0x001fc40000000000 */
[----:B------:R-:W4:Y:S01]  /*40e0*/  LDL R15, [R1+0x824] ;  /* 0x00082400010f7983 */ /* 0x000f220000100800 */
[----:B------:R-:W-:Y:S02]  /*40f0*/  IMAD.MOV R8, RZ, RZ, -R8 ;  /* 0x000000ffff087224 */ /* 0x000fe400078e0a08 */
[----:B-1----:R-:W-:Y:S01]  /*4100*/  IMAD.HI.U32 R6, R3, R4, RZ ;  /* 0x0000000403067227 */ /* 0x002fe200078e00ff */
[----:B------:R0:W-:Y:S03]  /*4110*/  STL [R1+0x24], R2 ;  /* 0x0000240201007387 */ /* 0x0001e60000100800 */
[----:B------:R-:W-:Y:S01]  /*4120*/  IMAD.MOV R6, RZ, RZ, -R6 ;  /* 0x000000ffff067224 */ /* 0x000fe200078e0a06 */
[----:B------:R-:W4:Y:S01]  /*4130*/  LDL R18, [R1+0x820] ;  /* 0x0008200001127983 */ /* 0x000f220000100800 */
[----:B------:R-:W-:Y:S01]  /*4140*/  IMAD R7, R29, R8, R7 ;  /* 0x000000081d077224 */ /* 0x000fe200078e0207 */
[----:B------:R-:W-:Y:S01]  /*4150*/  IABS R10, R11 ;  /* 0x0000000b000a7213 */ /* 0x000fe20000000000 */
[----:B------:R-:W-:-:S04]  /*4160*/  IMAD.MOV R11, RZ, RZ, -R5 ;  /* 0x000000ffff0b7224 */ /* 0x000fc800078e0a05 */
[----:B------:R-:W-:Y:S02]  /*4170*/  IMAD.MOV.U32 R5, RZ, RZ, R10 ;  /* 0x000000ffff057224 */ /* 0x000fe400078e000a */
[C---:B------:R-:W-:Y:S02]  /*4180*/  IMAD R10, R29.reuse, R11, R9 ;  /* 0x0000000b1d0a7224 */ /* 0x040fe400078e0209 */
[----:B------:R-:W-:-:S03]  /*4190*/  IMAD R4, R29, R6, R4 ;  /* 0x000000061d047224 */ /* 0x000fc600078e0204 */
[----:B------:R-:W-:Y:S04]  /*41a0*/  STL [R1+0x20], R10 ;  /* 0x0000200a01007387 */ /* 0x000fe80000100800 */
[----:B------:R-:W4:Y:S01]  /*41b0*/  LDL R19, [R1+0x81c] ;  /* 0x00081c0001137983 */ /* 0x000f220000100800 */
[----:B0-----:R-:W-:-:S03]  /*41c0*/  IABS R2, R13 ;  /* 0x0000000d00027213 */ /* 0x001fc60000000000 */
[----:B------:R-:W-:Y:S04]  /*41d0*/  STL [R1+0x1c], R7 ;  /* 0x00001c0701007387 */ /* 0x000fe80000100800 */
[----:B------:R-:W4:Y:S04]  /*41e0*/  LDL R13, [R1+0x818] ;  /* 0x00081800010d7983 */ /* 0x000f280000100800 */
[----:B------:R0:W-:Y:S01]  /*41f0*/  STL [R1+0x18], R4 ;  /* 0x0000180401007387 */ /* 0x0001e20000100800 */
[----:B---3--:R-:W-:-:S03]  /*4200*/  IABS R6, R14 ;  /* 0x0000000e00067213 */ /* 0x008fc60000000000 */
[----:B------:R-:W3:Y:S01]  /*4210*/  LDL R14, [R1+0x814] ;  /* 0x00081400010e7983 */ /* 0x000ee20000100800 */
[----:B------:R-:W-:-:S04]  /*4220*/  IMAD.HI.U32 R9, R3, R2, RZ ;  /* 0x0000000203097227 */ /* 0x000fc800078e00ff */
[----:B0-----:R-:W-:Y:S01]  /*4230*/  IMAD.HI.U32 R4, R3, R5, RZ ;  /* 0x0000000503047227 */ /* 0x001fe200078e00ff */
[----:B------:R-:W-:-:S03]  /*4240*/  IABS R8, R17 ;  /* 0x0000001100087213 */ /* 0x000fc60000000000 */
[----:B------:R-:W-:Y:S02]  /*4250*/  IMAD.MOV R7, RZ, RZ, -R9 ;  /* 0x000000ffff077224 */ /* 0x000fe400078e0a09 */
[----:B------:R-:W-:Y:S02]  /*4260*/  IMAD.MOV R10, RZ, RZ, -R4 ;  /* 0x000000ffff0a7224 */ /* 0x000fe400078e0a04 */
[C---:B------:R-:W-:Y:S02]  /*4270*/  IMAD R7, R29.reuse, R7, R2 ;  /* 0x000000071d077224 */ /* 0x040fe400078e0202 */
[----:B------:R-:W-:Y:S02]  /*4280*/  IMAD.MOV.U32 R4, RZ, RZ, R6 ;  /* 0x000000ffff047224 */ /* 0x000fe400078e0006 */
[----:B------:R-:W-:Y:S02]  /*4290*/  IMAD R5, R29, R10, R5 ;  /* 0x0000000a1d057224 */ /* 0x000fe400078e0205 */
[----:B------:R-:W-:Y:S01]  /*42a0*/  IMAD.MOV.U32 R2, RZ, RZ, R8 ;  /* 0x000000ffff027224 */ /* 0x000fe200078e0008 */
[----:B------:R0:W-:Y:S01]  /*42b0*/  STL [R1+0x14], R7 ;  /* 0x0000140701007387 */ /* 0x0001e20000100800 */
[----:B--2---:R-:W-:-:S02]  /*42c0*/  IABS R9, R12 ;  /* 0x0000000c00097213 */ /* 0x004fc40000000000 */
[C---:B------:R-:W-:Y:S01]  /*42d0*/  IMAD.HI.U32 R8, R3.reuse, R2, RZ ;  /* 0x0000000203087227 */ /* 0x040fe200078e00ff */
[----:B------:R-:W2:Y:S03]  /*42e0*/  LDL R12, [R1+0x810] ;  /* 0x00081000010c7983 */ /* 0x000ea60000100800 */
[----:B------:R-:W-:Y:S01]  /*42f0*/  IMAD.MOV.U32 R6, RZ, RZ, R9 ;  /* 0x000000ffff067224 */ /* 0x000fe200078e0009 */
[----:B------:R4:W-:Y:S01]  /*4300*/  STL [R1+0x10], R5 ;  /* 0x0000100501007387 */ /* 0x0009e20000100800 */
[----:B0-----:R-:W-:-:S04]  /*4310*/  IMAD.HI.U32 R7, R3, R4, RZ ;  /* 0x0000000403077227 */ /* 0x001fc800078e00ff */
[----:B------:R-:W-:Y:S01]  /*4320*/  IMAD.HI.U32 R9, R3, R6, RZ ;  /* 0x0000000603097227 */ /* 0x000fe200078e00ff */
[----:B----4-:R-:W-:-:S03]  /*4330*/  IABS R5, R15 ;  /* 0x0000000f00057213 */ /* 0x010fc60000000000 */
[----:B------:R-:W-:Y:S01]  /*4340*/  IMAD.MOV R11, RZ, RZ, -R7 ;  /* 0x000000ffff0b7224 */ /* 0x000fe200078e0a07 */
[----:B------:R-:W4:Y:S01]  /*4350*/  LDL R15, [R1+0x80c] ;  /* 0x00080c00010f7983 */ /* 0x000f220000100800 */
        /* <DEDUP_REMOVED lines=8> */
[----:B0-----:R-:W-:-:S03]  /*43e0*/  IABS R4, R19 ;  /* 0x0000001300047213 */ /* 0x001fc60000000000 */
[----:B------:R-:W4:Y:S01]  /*43f0*/  LDL R19, [R1+0x808] ;  /* 0x0008080001137983 */ /* 0x000f220000100800 */
[----:B------:R-:W-:-:S03]  /*4400*/  IABS R8, R13 ;  /* 0x0000000d00087213 */ /* 0x000fc60000000000 */
[----:B------:R-:W4:Y:S01]  /*4410*/  LDL R13, [R1+0x804] ;  /* 0x00080400010d7983 */ /* 0x000f220000100800 */
[----:B---3--:R-:W-:-:S03]  /*4420*/  IABS R9, R14 ;  /* 0x0000000e00097213 */ /* 0x008fc60000000000 */
[----:B------:R-:W3:Y:S01]  /*4430*/  LDL R14, [R1+0x800] ;  /* 0x00080000010e7983 */ /* 0x000ee20000100800 */
[----:B------:R-:W-:-:S05]  /*4440*/  IABS R10, R18 ;  /* 0x00000012000a7213 */ /* 0x000fca0000000000 */
[----:B------:R-:W-:Y:S02]  /*4450*/  IMAD.MOV.U32 R7, RZ, RZ, R10 ;  /* 0x000000ffff077224 */ /* 0x000fe400078e000a */
[----:B------:R-:W-:-:S04]  /*4460*/  IMAD.HI.U32 R10, R3, R5, RZ ;  /* 0x00000005030a7227 */ /* 0x000fc800078e00ff */
[----:B------:R-:W-:-:S04]  /*4470*/  IMAD.HI.U32 R2, R3, R7, RZ ;  /* 0x0000000703027227 */ /* 0x000fc800078e00ff */
[----:B-1----:R-:W-:Y:S02]  /*4480*/  IMAD.MOV R6, RZ, RZ, -R10 ;  /* 0x000000ffff067224 */ /* 0x002fe400078e0a0a */
[----:B------:R-:W-:Y:S02]  /*4490*/  IMAD.MOV R2, RZ, RZ, -R2 ;  /* 0x000000ffff027224 */ /* 0x000fe400078e0a02 */
[C---:B------:R-:W-:Y:S02]  /*44a0*/  IMAD R10, R29.reuse, R6, R5 ;  /* 0x000000061d0a7224 */ /* 0x040fe400078e0205 */
[----:B------:R-:W-:Y:S02]  /*44b0*/  IMAD.MOV.U32 R5, RZ, RZ, R8 ;  /* 0x000000ffff057224 */ /* 0x000fe400078e0008 */
[----:B------:R-:W-:Y:S02]  /*44c0*/  IMAD.MOV.U32 R6, RZ, RZ, R9 ;  /* 0x000000ffff067224 */ /* 0x000fe400078e0009 */
[----:B------:R-:W-:Y:S01]  /*44d0*/  IMAD R2, R29, R2, R7 ;  /* 0x000000021d027224 */ /* 0x000fe200078e0207 */
[----:B------:R0:W-:Y:S01]  /*44e0*/  STL [R1], R10 ;  /* 0x0000000a01007387 */ /* 0x0001e20000100800 */
[----:B------:R-:W-:Y:S01]  /*44f0*/  IMAD.HI.U32 R8, R3, R4, RZ ;  /* 0x0000000403087227 */ /* 0x000fe200078e00ff */
[----:B--2---:R-:W-:-:S03]  /*4500*/  IABS R7, R12 ;  /* 0x0000000c00077213 */ /* 0x004fc60000000000 */
[C---:B------:R-:W-:Y:S01]  /*4510*/  IMAD.HI.U32 R9, R3.reuse, R5, RZ ;  /* 0x0000000503097227 */ /* 0x040fe200078e00ff */
[----:B------:R1:W-:Y:S03]  /*4520*/  STL [R1+0xc78], R2 ;  /* 0x000c780201007387 */ /* 0x0003e60000100800 */
[----:B0-----:R-:W-:Y:S01]  /*4530*/  IMAD.HI.U32 R10, R3, R6, RZ ;  /* 0x00000006030a7227 */ /* 0x001fe200078e00ff */
[----:B------:R-:W2:Y:S03]  /*4540*/  LDL R17, [R1+0x7f8] ;  /* 0x0007f80001117983 */ /* 0x000ea60000100800 */
[----:B------:R-:W-:Y:S01]  /*4550*/  IMAD.MOV R12, RZ, RZ, -R8 ;  /* 0x000000ffff0c7224 */ /* 0x000fe200078e0a08 */
[----:B----4-:R-:W-:Y:S01]  /*4560*/  IABS R11, R15 ;  /* 0x0000000f000b7213 */ /* 0x010fe20000000000 */
[----:B------:R-:W-:Y:S01]  /*4570*/  IMAD.MOV R9, RZ, RZ, -R9 ;  /* 0x000000ffff097224 */ /* 0x000fe200078e0a09 */
[----:B------:R-:W4:Y:S01]  /*4580*/  LDL R15, [R1+0x7fc] ;  /* 0x0007fc00010f7983 */ /* 0x000f220000100800 */
[----:B------:R-:W-:-:S02]  /*4590*/  IMAD.MOV R10, RZ, RZ, -R10 ;  /* 0x000000ffff0a7224 */ /* 0x000fc400078e0a0a */
[C---:B------:R-:W-:Y:S02]  /*45a0*/  IMAD R4, R29.reuse, R12, R4 ;  /* 0x0000000c1d047224 */ /* 0x040fe400078e0204 */
[C---:B------:R-:W-:Y:S02]  /*45b0*/  IMAD R5, R29.reuse, R9, R5 ;  /* 0x000000091d057224 */ /* 0x040fe400078e0205 */
[----:B------:R-:W-:Y:S01]  /*45c0*/  IMAD R6, R29, R10, R6 ;  /* 0x0000000a1d067224 */ /* 0x000fe200078e0206 */
[----:B------:R0:W-:Y:S01]  /*45d0*/  STL [R1+0xc7c], R4 ;  /* 0x000c7c0401007387 */ /* 0x0001e20000100800 */
[----:B------:R-:W-:-:S03]  /*45e0*/  IMAD.MOV.U32 R8, RZ, RZ, R11 ;  /* 0x000000ffff087224 */ /* 0x000fc600078e000b */
[----:B------:R-:W-:Y:S04]  /*45f0*/  STL [R1+0xc80], R5 ;  /* 0x000c800501007387 */ /* 0x000fe80000100800 */
[----:B------:R-:W-:Y:S01]  /*4600*/  STL [R1+0xc84], R6 ;  /* 0x000c840601007387 */ /* 0x000fe20000100800 */
[----:B------:R-:W-:-:S03]  /*4610*/  IMAD.HI.U32 R11, R3, R7, RZ ;  /* 0x00000007030b7227 */ /* 0x000fc600078e00ff */
[----:B------:R-:W4:Y:S01]  /*4620*/  LDL R18, [R1+0x7f0] ;  /* 0x0007f00001127983 */ /* 0x000f220000100800 */
[----:B------:R-:W-:-:S03]  /*4630*/  IMAD.HI.U32 R10, R3, R8, RZ ;  /* 0x00000008030a7227 */ /* 0x000fc600078e00ff */
[----:B------:R-:W4:Y:S01]  /*4640*/  LDL R23, [R1+0x7f4] ;  /* 0x0007f40001177983 */ /* 0x000f220000100800 */
[----:B------:R-:W-:Y:S01]  /*4650*/  IMAD.MOV R11, RZ, RZ, -R11 ;  /* 0x000000ffff0b7224 */ /* 0x000fe200078e0a0b */
[----:B------:R-:W-:Y:S02]  /*4660*/  IABS R9, R19 ;  /* 0x0000001300097213 */ /* 0x000fe40000000000 */
[----:B------:R-:W4:Y:S01]  /*4670*/  LDL R19, [R1+0x7ec] ;  /* 0x0007ec0001137983 */ /* 0x000f220000100800 */
[----:B------:R-:W-:Y:S01]  /*4680*/  IMAD R7, R29, R11, R7 ;  /* 0x0000000b1d077224 */ /* 0x000fe200078e0207 */
[----:B------:R-:W-:-:S04]  /*4690*/  IABS R12, R13 ;  /* 0x0000000d000c7213 */ /* 0x000fc80000000000 */
[----:B------:R-:W-:Y:S01]  /*46a0*/  STL [R1+0xc88], R7 ;  /* 0x000c880701007387 */ /* 0x000fe20000100800 */
[----:B---3--:R-:W-:Y:S01]  /*46b0*/  IABS R13, R14 ;  /* 0x0000000e000d7213 */ /* 0x008fe20000000000 */
[----:B------:R-:W-:-:S04]  /*46c0*/  IMAD.MOV R14, RZ, RZ, -R10 ;  /* 0x000000ffff0e7224 */ /* 0x000fc800078e0a0a */
[----:B------:R-:W-:-:S05]  /*46d0*/  IMAD R8, R29, R14, R8 ;  /* 0x0000000e1d087224 */ /* 0x000fca00078e0208 */
[----:B------:R-:W-:Y:S04]  /*46e0*/  STL [R1+0xc8c], R8 ;  /* 0x000c8c0801007387 */ /* 0x000fe80000100800 */
[----:B------:R-:W3:Y:S04]  /*46f0*/  LDL R21, [R1+0x7e8] ;  /* 0x0007e80001157983 */ /* 0x000ee80000100800 */
[----:B------:R-:W3:Y:S01]  /*4700*/  LDL R22, [R1+0x7e4] ;  /* 0x0007e40001167983 */ /* 0x000ee20000100800 */
[----:B------:R-:W-:Y:S02]  /*4710*/  IMAD.MOV.U32 R11, RZ, RZ, R13 ;  /* 0x000000ffff0b7224 */ /* 0x000fe400078e000d */
[----:B------:R-:W-:-:S02]  /*4720*/  IMAD.MOV.U32 R10, RZ, RZ, R12 ;  /* 0x000000ffff0a7224 */ /* 0x000fc400078e000c */
[----:B------:R-:W-:-:S04]  /*4730*/  IMAD.HI.U32 R13, R3, R9, RZ ;  /* 0x00000009030d7227 */ /* 0x000fc800078e00ff */
[----:B------:R-:W-:-:S04]  /*4740*/  IMAD.HI.U32 R14, R3, R10, RZ ;  /* 0x0000000a030e7227 */ /* 0x000fc800078e00ff */
[----:B------:R-:W-:Y:S01]  /*4750*/  IMAD.MOV R14, RZ, RZ, -R14 ;  /* 0x000000ffff0e7224 */ /* 0x000fe200078e0a0e */
[----:B--2---:R-:W-:Y:S01]  /*4760*/  IABS R16, R17 ;  /* 0x0000001100107213 */ /* 0x004fe20000000000 */
[----:B------:R-:W-:Y:S01]  /*4770*/  IMAD.MOV R17, RZ, RZ, -R13 ;  /* 0x000000ffff117224 */ /* 0x000fe200078e0a0d */
[----:B----4-:R-:W-:Y:S01]  /*4780*/  IABS R12, R15 ;  /* 0x0000000f000c7213 */ /* 0x010fe20000000000 */
[----:B------:R-:W-:-:S04]  /*4790*/  IMAD.HI.U32 R15, R3, R11, RZ ;  /* 0x0000000b030f7227 */ /* 0x000fc800078e00ff */
[----:B------:R-:W-:Y:S02]  /*47a0*/  IMAD.MOV R15, RZ, RZ, -R15 ;  /* 0x000000ffff0f7224 */ /* 0x000fe400078e0a0f */
[----:B------:R-:W-:Y:S02]  /*47b0*/  IMAD.MOV.U32 R13, RZ, RZ, R16 ;  /* 0x000000ffff0d7224 */ /* 0x000fe400078e0010 */
[----:B------:R-:W-:Y:S02]  /*47c0*/  IMAD R9, R29, R17, R9 ;  /* 0x000000111d097224 */ /* 0x000fe400078e0209 */
[----:B------:R-:W-:-:S04]  /*47d0*/  IMAD.HI.U32 R16, R3, R12, RZ ;  /* 0x0000000c03107227 */ /* 0x000fc800078e00ff */
[C---:B------:R-:W-:Y:S02]  /*47e0*/  IMAD R11, R29.reuse, R15, R11 ;  /* 0x0000000f1d0b7224 */ /* 0x040fe400078e020b */
[----:B------:R-:W-:Y:S02]  /*47f0*/  IMAD R10, R29, R14, R10 ;  /* 0x0000000e1d0a7224 */ /* 0x000fe400078e020a */
[----:B------:R-:W-:Y:S01]  /*4800*/  IMAD.HI.U32 R15, R3, R13, RZ ;  /* 0x0000000d030f7227 */ /* 0x000fe200078e00ff */
[----:B------:R-:W-:Y:S01]  /*4810*/  IABS R17, R18 ;  /* 0x0000001200117213 */ /* 0x000fe20000000000 */
[----:B------:R-:W-:Y:S02]  /*4820*/  STL [R1+0xc90], R9 ;  /* 0x000c900901007387 */ /* 0x000fe40000100800 */
[----:B------:R-:W-:Y:S01]  /*4830*/  IMAD.MOV R16, RZ, RZ, -R16 ;  /* 0x000000ffff107224 */ /* 0x000fe200078e0a10 */
[----:B------:R-:W-:Y:S01]  /*4840*/  IABS R14, R23 ;  /* 0x00000017000e7213 */ /* 0x000fe20000000000 */
[----:B------:R-:W-:Y:S02]  /*4850*/  STL [R1+0xc60], R10 ;  /* 0x000c600a01007387 */ /* 0x000fe40000100800 */
[----:B------:R-:W-:-:S02]  /*4860*/  IMAD R12, R29, R16, R12 ;  /* 0x000000101d0c7224 */ /* 0x000fc400078e020c */
[----:B------:R-:W-:Y:S04]  /*4870*/  STL [R1+0xc64], R11 ;  /* 0x000c640b01007387 */ /* 0x000fe80000100800 */
[----:B------:R-:W2:Y:S01]  /*4880*/  LDL R25, [R1+0x7dc] ;  /* 0x0007dc0001197983 */ /* 0x000ea20000100800 */
[----:B------:R-:W-:Y:S01]  /*4890*/  IABS R18, R19 ;  /* 0x0000001300127213 */ /* 0x000fe20000000000 */
[----:B------:R-:W-:Y:S02]  /*48a0*/  IMAD.MOV R19, RZ, RZ, -R15 ;  /* 0x000000ffff137224 */ /* 0x000fe400078e0a0f */
[----:B------:R-:W4:Y:S02]  /*48b0*/  LDL R23, [R1+0x7d8] ;  /* 0x0007d80001177983 */ /* 0x000f240000100800 */
[----:B------:R-:W-:-:S02]  /*48c0*/  IMAD R13, R29, R19, R13 ;  /* 0x000000131d0d7224 */ /* 0x000fc400078e020d */
[----:B------:R-:W4:Y:S01]  /*48d0*/  LDL R24, [R1+0x7e0] ;  /* 0x0007e00001187983 */ /* 0x000f220000100800 */
[----:B------:R-:W-:-:S03]  /*48e0*/  IMAD.MOV.U32 R15, RZ, RZ, R17 ;  /* 0x000000ffff0f7224 */ /* 0x000fc600078e0011 */
[----:B------:R0:W-:Y:S01]  /*48f0*/  STL [R1+0xc68], R12 ;  /* 0x000c680c01007387 */ /* 0x0001e20000100800 */
[----:B------:R-:W-:-:S03]  /*4900*/  IMAD.MOV.U32 R16, RZ, RZ, R18 ;  /* 0x000000ffff107224 */ /* 0x000fc600078e0012 */
[----:B------:R-:W-:Y:S04]  /*4910*/  STL [R1+0xc6c], R13 ;  /* 0x000c6c0d01007387 */ /* 0x000fe80000100800 */
[----:B------:R-:W4:Y:S01]  /*4920*/  LDL R26, [R1+0x7d4] ;  /* 0x0007d400011a7983 */ /* 0x000f220000100800 */
[----:B------:R-:W-:-:S03]  /*4930*/  IMAD.HI.U32 R18, R3, R14, RZ ;  /* 0x0000000e03127227 */ /* 0x000fc600078e00ff */
[----:B------:R-:W4:Y:S01]  /*4940*/  LDL R27, [R1+0x7d0] ;  /* 0x0007d000011b7983 */ /* 0x000f220000100800 */
[----:B------:R-:W-:-:S04]  /*4950*/  IMAD.HI.U32 R19, R3, R15, RZ ;  /* 0x0000000f03137227 */ /* 0x000fc800078e00ff */
[----:B------:R-:W-:-:S04]  /*4960*/  IMAD.HI.U32 R20, R3, R16, RZ ;  /* 0x0000001003147227 */ /* 0x000fc800078e00ff */
[----:B------:R-:W-:Y:S02]  /*4970*/  IMAD.MOV R19, RZ, RZ, -R19 ;  /* 0x000000ffff137224 */ /* 0x000fe400078e0a13 */
[----:B------:R-:W-:Y:S02]  /*4980*/  IMAD.MOV R20, RZ, RZ, -R20 ;  /* 0x000000ffff147224 */ /* 0x000fe400078e0a14 */
[C---:B------:R-:W-:Y:S02]  /*4990*/  IMAD R15, R29.reuse, R19, R15 ;  /* 0x000000131d0f7224 */ /* 0x040fe400078e020f */
[----:B------:R-:W-:Y:S01]  /*49a0*/  IMAD R16, R29, R20, R16 ;  /* 0x000000141d107224 */ /* 0x000fe200078e0210 */
[----:B---3--:R-:W-:Y:S02]  /*49b0*/  IABS R17, R21 ;  /* 0x0000001500117213 */ /* 0x008fe40000000000 */
[----:B------:R-:W-:Y:S01]  /*49c0*/  IABS R21, R22 ;  /* 0x0000001600157213 */ /* 0x000fe20000000000 */
[----:B------:R-:W-:-:S04]  /*49d0*/  IMAD.MOV R22, RZ, RZ, -R18 ;  /* 0x000000ffff167224 */ /* 0x000fc800078e0a12 */
[----:B------:R-:W-:-:S05]  /*49e0*/  IMAD R14, R29, R22, R14 ;  /* 0x000000161d0e7224 */ /* 0x000fca00078e020e */
[----:B------:R-:W-:Y:S04]  /*49f0*/  STL [R1+0xc70], R14 ;  /* 0x000c700e01007387 */ /* 0x000fe80000100800 */
[----:B------:R-:W-:Y:S04]  /*4a00*/  STL [R1+0xc74], R15 ;  /* 0x000c740f01007387 */ /* 0x000fe80000100800 */
[----:B------:R-:W-:Y:S04]  /*4a10*/  STL [R1+0xc94], R16 ;  /* 0x000c941001007387 */ /* 0x000fe80000100800 */
[----:B-1----:R-:W3:Y:S01]  /*4a20*/  LDL R2, [R1+0x7c8] ;  /* 0x0007c80001027983 */ /* 0x002ee20000100800 */
[----:B------:R-:W-:-:S02]  /*4a30*/  IMAD.MOV.U32 R18, RZ, RZ, R21 ;  /* 0x000000ffff127224 */ /* 0x000fc400078e0015 */
[C---:B------:R-:W-:Y:S01]  /*4a40*/  IMAD.HI.U32 R21, R3.reuse, R17, RZ ;  /* 0x0000001103157227 */ /* 0x040fe200078e00ff */
[----:B0-----:R-:W3:Y:S04]  /*4a50*/  LDL R4, [R1+0x7cc] ;  /* 0x0007cc0001047983 */ /* 0x001ee80000100800 */
[----:B------:R-:W3:Y:S01]  /*4a60*/  LDL.LU R12, [R1+0x1e8] ;  /* 0x0001e800010c7983 */ /* 0x000ee20000300800 */
[----:B------:R-:W-:-:S03]  /*4a70*/  IMAD.HI.U32 R20, R3, R18, RZ ;  /* 0x0000001203147227 */ /* 0x000fc600078e00ff */
[----:B------:R-:W3:Y:S01]  /*4a80*/  LDL.LU R11, [R1+0x6c] ;  /* 0x00006c00010b7983 */ /* 0x000ee20000300800 */
[----:B------:R-:W-:-:S03]  /*4a90*/  IMAD.MOV R21, RZ, RZ, -R21 ;  /* 0x000000ffff157224 */ /* 0x000fc600078e0a15 */
[----:B------:R-:W3:Y:S01]  /*4aa0*/  LDL.LU R10, [R1+0x68] ;  /* 0x00006800010a7983 */ /* 0x000ee20000300800 */
[----:B------:R-:W-:-:S03]  /*4ab0*/  IMAD R17, R29, R21, R17 ;  /* 0x000000151d117224 */ /* 0x000fc600078e0211 */
[----:B------:R-:W3:Y:S04]  /*4ac0*/  LDL.LU R6, [R1+0x64] ;  /* 0x0000640001067983 */ /* 0x000ee80000300800 */
[----:B------:R-:W3:Y:S01]  /*4ad0*/  LDL.LU R5, [R1+0x60] ;  /* 0x0000600001057983 */ /* 0x000ee20000300800 */
[----:B--2---:R-:W-:Y:S02]  /*4ae0*/  IABS R22, R25 ;  /* 0x0000001900167213 */ /* 0x004fe40000000000 */
[----:B----4-:R-:W-:Y:S02]  /*4af0*/  IABS R23, R23 ;  /* 0x0000001700177213 */ /* 0x010fe40000000000 */
[----:B------:R-:W-:Y:S01]  /*4b00*/  IABS R19, R24 ;  /* 0x0000001800137213 */ /* 0x000fe20000000000 */
[----:B------:R-:W-:-:S02]  /*4b10*/  IMAD.MOV R24, RZ, RZ, -R20 ;  /* 0x000000ffff187224 */ /* 0x000fc400078e0a14 */
[----:B------:R-:W-:Y:S02]  /*4b20*/  IMAD.MOV.U32 R20, RZ, RZ, R22 ;  /* 0x000000ffff147224 */ /* 0x000fe400078e0016 */
[----:B------:R-:W-:Y:S02]  /*4b30*/  IMAD.MOV.U32 R21, RZ, RZ, R23 ;  /* 0x000000ffff157224 */ /* 0x000fe400078e0017 */
[----:B------:R-:W-:Y:S02]  /*4b40*/  IMAD R18, R29, R24, R18 ;  /* 0x000000181d127224 */ /* 0x000fe400078e0212 */
[----:B------:R-:W-:Y:S01]  /*4b50*/  IMAD.HI.U32 R23, R3, R19, RZ ;  /* 0x0000001303177227 */ /* 0x000fe200078e00ff */
[----:B------:R-:W-:-:S03]  /*4b60*/  IABS R22, R26 ;  /* 0x0000001a00167213 */ /* 0x000fc60000000000 */
[----:B------:R-:W-:Y:S01]  /*4b70*/  IMAD.HI.U32 R24, R3, R20, RZ ;  /* 0x0000001403187227 */ /* 0x000fe200078e00ff */
[----:B------:R-:W-:-:S03]  /*4b80*/  IABS R26, R27 ;  /* 0x0000001b001a7213 */ /* 0x000fc60000000000 */
[----:B------:R-:W-:-:S04]  /*4b90*/  IMAD.HI.U32 R25, R3, R21, RZ ;  /* 0x0000001503197227 */ /* 0x000fc800078e00ff */
[----:B------:R-:W-:Y:S02]  /*4ba0*/  IMAD.MOV R27, RZ, RZ, -R23 ;  /* 0x000000ffff1b7224 */ /* 0x000fe400078e0a17 */
[----:B------:R-:W-:Y:S02]  /*4bb0*/  IMAD.MOV R24, RZ, RZ, -R24 ;  /* 0x000000ffff187224 */ /* 0x000fe400078e0a18 */
[----:B------:R-:W-:Y:S02]  /*4bc0*/  IMAD.MOV R25, RZ, RZ, -R25 ;  /* 0x000000ffff197224 */ /* 0x000fe400078e0a19 */
[----:B------:R-:W-:Y:S02]  /*4bd0*/  IMAD.MOV.U32 R23, RZ, RZ, R26 ;  /* 0x000000ffff177224 */ /* 0x000fe400078e001a */
[----:B------:R-:W-:-:S04]  /*4be0*/  IMAD.HI.U32 R26, R3, R22, RZ ;  /* 0x00000016031a7227 */ /* 0x000fc800078e00ff */
[C---:B------:R-:W-:Y:S02]  /*4bf0*/  IMAD R20, R29.reuse, R24, R20 ;  /* 0x000000181d147224 */ /* 0x040fe400078e0214 */
[----:B------:R-:W-:Y:S02]  /*4c00*/  IMAD R21, R29, R25, R21 ;  /* 0x000000191d157224 */ /* 0x000fe400078e0215 */
[----:B------:R-:W-:-:S04]  /*4c10*/  IMAD.HI.U32 R25, R3, R23, RZ ;  /* 0x0000001703197227 */ /* 0x000fc800078e00ff */
[----:B------:R-:W-:Y:S02]  /*4c20*/  IMAD.MOV R24, RZ, RZ, -R26 ;  /* 0x000000ffff187224 */ /* 0x000fe400078e0a1a */
[C---:B------:R-:W-:Y:S01]  /*4c30*/  IMAD R19, R29.reuse, R27, R19 ;  /* 0x0000001b1d137224 */ /* 0x040fe200078e0213 */
[----:B------:R-:W-:Y:S01]  /*4c40*/  STL [R1+0xc98], R17 ;  /* 0x000c981101007387 */ /* 0x000fe20000100800 */
[----:B------:R-:W-:Y:S02]  /*4c50*/  IMAD.MOV R25, RZ, RZ, -R25 ;  /* 0x000000ffff197224 */ /* 0x000fe400078e0a19 */
[C---:B------:R-:W-:Y:S01]  /*4c60*/  IMAD R22, R29.reuse, R24, R22 ;  /* 0x000000181d167224 */ /* 0x040fe200078e0216 */
[----:B------:R-:W-:Y:S01]  /*4c70*/  STL [R1+0xc9c], R18 ;  /* 0x000c9c1201007387 */ /* 0x000fe20000100800 */
[----:B------:R-:W-:-:S03]  /*4c80*/  IMAD R23, R29, R25, R23 ;  /* 0x000000191d177224 */ /* 0x000fc600078e0217 */
[----:B------:R0:W-:Y:S04]  /*4c90*/  STL [R1+0xca0], R19 ;  /* 0x000ca01301007387 */ /* 0x0001e80000100800 */
[----:B------:R-:W-:Y:S04]  /*4ca0*/  STL [R1+0xca4], R20 ;  /* 0x000ca41401007387 */ /* 0x000fe80000100800 */
[----:B------:R1:W-:Y:S04]  /*4cb0*/  STL [R1+0xca8], R21 ;  /* 0x000ca81501007387 */ /* 0x0003e80000100800 */
[----:B------:R-:W-:Y:S01]  /*4cc0*/  STL [R1+0xcac], R22 ;  /* 0x000cac1601007387 */ /* 0x000fe20000100800 */
[----:B---3--:R-:W-:-:S03]  /*4cd0*/  IABS R25, R2 ;  /* 0x0000000200197213 */ /* 0x008fc60000000000 */
[----:B------:R-:W2:Y:S04]  /*4ce0*/  LDL.LU R2, [R1+0x5c] ;  /* 0x00005c0001027983 */ /* 0x000ea80000300800 */
[----:B0-----:R-:W3:Y:S04]  /*4cf0*/  LDL.LU R19, [R1+0x58] ;  /* 0x0000580001137983 */ /* 0x001ee80000300800 */
[----:B------:R-:W4:Y:S04]  /*4d00*/  LDL.LU R18, [R1+0x54] ;  /* 0x0000540001127983 */ /* 0x000f280000300800 */
[----:B------:R-:W4:Y:S04]  /*4d10*/  LDL.LU R17, [R1+0x50] ;  /* 0x0000500001117983 */ /* 0x000f280000300800 */
[----:B------:R-:W4:Y:S04]  /*4d20*/  LDL.LU R16, [R1+0x4c] ;  /* 0x00004c0001107983 */ /* 0x000f280000300800 */
[----:B------:R-:W4:Y:S04]  /*4d30*/  LDL.LU R15, [R1+0x48] ;  /* 0x00004800010f7983 */ /* 0x000f280000300800 */
[----:B-1----:R-:W4:Y:S04]  /*4d40*/  LDL.LU R21, [R1+0x44] ;  /* 0x0000440001157983 */ /* 0x002f280000300800 */
[----:B------:R-:W4:Y:S04]  /*4d50*/  LDL.LU R27, [R1+0x40] ;  /* 0x00004000011b7983 */ /* 0x000f280000300800 */
[----:B------:R-:W4:Y:S04]  /*4d60*/  LDL.LU R14, [R1+0x3c] ;  /* 0x00003c00010e7983 */ /* 0x000f280000300800 */
[----:B------:R-:W4:Y:S04]  /*4d70*/  LDL.LU R9, [R1+0x38] ;  /* 0x0000380001097983 */ /* 0x000f280000300800 */
[----:B------:R-:W4:Y:S04]  /*4d80*/  LDL.LU R8, [R1+0x34] ;  /* 0x0000340001087983 */ /* 0x000f280000300800 */
[----:B------:R-:W4:Y:S01]  /*4d90*/  LDL.LU R7, [R1+0x30] ;  /* 0x0000300001077983 */ /* 0x000f220000300800 */
[----:B------:R-:W-:-:S02]  /*4da0*/  ISETP.GT.U32.AND P5, PT, R28, R12, PT ;  /* 0x0000000c1c00720c */ /* 0x000fc40003fa4070 */
[C---:B------:R-:W-:Y:S02]  /*4db0*/  ISETP.GT.U32.AND P3, PT, R29.reuse, R0, PT ;  /* 0x000000001d00720c */ /* 0x040fe40003f64070 */
[C---:B------:R-:W-:Y:S02]  /*4dc0*/  ISETP.GT.U32.AND P2, PT, R29.reuse, R11, PT ;  /* 0x0000000b1d00720c */ /* 0x040fe40003f44070 */
[C---:B------:R-:W-:Y:S02]  /*4dd0*/  ISETP.GT.U32.AND P0, PT, R29.reuse, R5, PT ;  /* 0x000000051d00720c */ /* 0x040fe40003f04070 */
[----:B------:R-:W-:-:S05]  /*4de0*/  ISETP.GT.U32.AND P1, PT, R29, R10, PT ;  /* 0x0000000a1d00720c */ /* 0x000fca0003f24070 */
[----:B------:R-:W-:Y:S02]  /*4df0*/  @!P5 IMAD.IADD R12, R12, 0x1, -R28 ;  /* 0x000000010c0cd824 */ /* 0x000fe400078e0a1c */
[--C-:B------:R-:W-:Y:S01]  /*4e00*/  @!P3 IMAD.IADD R0, R0, 0x1, -R29.reuse ;  /* 0x000000010000b824 */ /* 0x100fe200078e0a1d */
[----:B------:R-:W-:Y:S02]  /*4e10*/  ISETP.GT.U32.AND P4, PT, R29, R6, PT ;  /* 0x000000061d00720c */ /* 0x000fe40003f84070 */
[----:B------:R-:W-:Y:S01]  /*4e20*/  ISETP.GT.U32.AND P3, PT, R28, R12, PT ;  /* 0x0000000c1c00720c */ /* 0x000fe20003f64070 */
[--C-:B------:R-:W-:Y:S01]  /*4e30*/  @!P2 IMAD.IADD R11, R11, 0x1, -R29.reuse ;  /* 0x000000010b0ba824 */ /* 0x100fe200078e0a1d */
[----:B------:R-:W-:Y:S01]  /*4e40*/  ISETP.GT.U32.AND P2, PT, R29, R0, PT ;  /* 0x000000001d00720c */ /* 0x000fe20003f44070 */
[--C-:B------:R-:W-:Y:S02]  /*4e50*/  @!P0 IMAD.IADD R5, R5, 0x1, -R29.reuse ;  /* 0x0000000105058824 */ /* 0x100fe400078e0a1d */
[----:B------:R-:W-:-:S03]  /*4e60*/  @!P1 IMAD.IADD R10, R10, 0x1, -R29 ;  /* 0x000000010a0a9824 */ /* 0x000fc600078e0a1d */
[C---:B------:R-:W-:Y:S02]  /*4e70*/  ISETP.GT.U32.AND P6, PT, R29.reuse, R5, PT ;  /* 0x000000051d00720c */ /* 0x040fe40003fc4070 */
[C---:B------:R-:W-:Y:S01]  /*4e80*/  ISETP.GT.U32.AND P5, PT, R29.reuse, R11, PT ;  /* 0x0000000b1d00720c */ /* 0x040fe20003fa4070 */
[--C-:B------:R-:W-:Y:S02]  /*4e90*/  @!P4 IMAD.IADD R6, R6, 0x1, -R29.reuse ;  /* 0x000000010606c824 */ /* 0x100fe400078e0a1d */
[----:B------:R-:W-:Y:S01]  /*4ea0*/  @!P3 IMAD.IADD R12, R12, 0x1, -R28 ;  /* 0x000000010c0cb824 */ /* 0x000fe200078e0a1c */
[C---:B------:R-:W-:Y:S01]  /*4eb0*/  ISETP.GT.U32.AND P1, PT, R29.reuse, R10, PT ;  /* 0x0000000a1d00720c */ /* 0x040fe20003f24070 */
[----:B------:R-:W-:Y:S01]  /*4ec0*/  @!P2 IMAD.IADD R0, R0, 0x1, -R29 ;  /* 0x000000010000a824 */ /* 0x000fe200078e0a1d */
[----:B------:R-:W-:Y:S02]  /*4ed0*/  IABS R26, R4 ;  /* 0x00000004001a7213 */ /* 0x000fe40000000000 */
[----:B------:R-:W4:Y:S01]  /*4ee0*/  LDL.LU R4, [R1+0x180] ;  /* 0x0001800001047983 */ /* 0x000f220000300800 */
[----:B------:R-:W-:-:S02]  /*4ef0*/  ISETP.GT.U32.AND P0, PT, R29, R6, PT ;  /* 0x000000061d00720c */ /* 0x000fc40003f04070 */
[--C-:B------:R-:W-:Y:S02]  /*4f00*/  @!P6 IMAD.IADD R5, R5, 0x1, -R29.reuse ;  /* 0x000000010505e824 */ /* 0x100fe400078e0a1d */
[----:B------:R-:W-:-:S04]  /*4f10*/  @!P5 IMAD.IADD R11, R11, 0x1, -R29 ;  /* 0x000000010b0bd824 */ /* 0x000fc800078e0a1d */
[--C-:B------:R-:W-:Y:S01]  /*4f20*/  @!P1 IMAD.IADD R10, R10, 0x1, -R29.reuse ;  /* 0x000000010a0a9824 */ /* 0x100fe200078e0a1d */
[----:B------:R-:W-:Y:S04]  /*4f30*/  STL [R1+0x1e8], R12 ;  /* 0x0001e80c01007387 */ /* 0x000fe80000100800 */
[----:B------:R-:W-:Y:S01]  /*4f40*/  @!P0 IMAD.IADD R6, R6, 0x1, -R29 ;  /* 0x0000000106068824 */ /* 0x000fe200078e0a1d */
[----:B------:R-:W-:Y:S04]  /*4f50*/  STL [R1+0x6c], R11 ;  /* 0x00006c0b01007387 */ /* 0x000fe80000100800 */
[----:B------:R0:W-:Y:S04]  /*4f60*/  STL [R1+0x68], R10 ;  /* 0x0000680a01007387 */ /* 0x0001e80000100800 */
[----:B0-----:R-:W4:Y:S04]  /*4f70*/  LDL R10, [R1+0x7c4] ;  /* 0x0007c400010a7983 */ /* 0x001f280000100800 */
[----:B------:R0:W-:Y:S04]  /*4f80*/  STL [R1+0x64], R6 ;  /* 0x0000640601007387 */ /* 0x0001e80000100800 */
[----:B0-----:R-:W4:Y:S04]  /*4f90*/  LDL.LU R6, [R1+0x164] ;  /* 0x0001640001067983 */ /* 0x001f280000300800 */
[----:B------:R-:W4:Y:S04]  /*4fa0*/  LDL.LU R13, [R1+0x170] ;  /* 0x00017000010d7983 */ /* 0x000f280000300800 */
[----:B------:R0:W-:Y:S04]  /*4fb0*/  STL [R1+0x60], R5 ;  /* 0x0000600501007387 */ /* 0x0001e80000100800 */
[----:B------:R-:W4:Y:S04]  /*4fc0*/  LDL.LU R12, [R1+0x178] ;  /* 0x00017800010c7983 */ /* 0x000f280000300800 */
[----:B------:R-:W4:Y:S04]  /*4fd0*/  LDL.LU R11, [R1+0x168] ;  /* 0x00016800010b7983 */ /* 0x000f280000300800 */
[----:B0-----:R-:W4:Y:S01]  /*4fe0*/  LDL.LU R5, [R1+0x16c] ;  /* 0x00016c0001057983 */ /* 0x001f220000300800 */
[----:B--2---:R-:W-:-:S02]  /*4ff0*/  ISETP.GT.U32.AND P3, PT, R29, R2, PT ;  /* 0x000000021d00720c */ /* 0x004fc40003f64070 */
[C---:B---3--:R-:W-:Y:S02]  /*5000*/  ISETP.GT.U32.AND P4, PT, R29.reuse, R19, PT ;  /* 0x000000131d00720c */ /* 0x048fe40003f84070 */
[----:B----4-:R-:W-:-:S09]  /*5010*/  ISETP.GT.U32.AND P2, PT, R29, R18, PT ;  /* 0x000000121d00720c */ /* 0x010fd20003f44070 */
[--C-:B------:R-:W-:Y:S01]  /*5020*/  @!P3 IMAD.IADD R2, R2, 0x1, -R29.reuse ;  /* 0x000000010202b824 */ /* 0x100fe200078e0a1d */
[----:B------:R-:W-:Y:S01]  /*5030*/  ISETP.GT.U32.AND P5, PT, R29, R17, PT ;  /* 0x000000111d00720c */ /* 0x000fe20003fa4070 */
[--C-:B------:R-:W-:Y:S01]  /*5040*/  @!P4 IMAD.IADD R19, R19, 0x1, -R29.reuse ;  /* 0x000000011313c824 */ /* 0x100fe200078e0a1d */
[C---:B------:R-:W-:Y:S02]  /*5050*/  ISETP.GT.U32.AND P1, PT, R29.reuse, R16, PT ;  /* 0x000000101d00720c */ /* 0x040fe40003f24070 */
[C---:B------:R-:W-:Y:S02]  /*5060*/  ISETP.GT.U32.AND P6, PT, R29.reuse, R21, PT ;  /* 0x000000151d00720c */ /* 0x040fe40003fc4070 */
[C---:B------:R-:W-:Y:S01]  /*5070*/  ISETP.GT.U32.AND P3, PT, R29.reuse, R27, PT ;  /* 0x0000001b1d00720c */ /* 0x040fe20003f64070 */
[----:B------:R-:W-:Y:S01]  /*5080*/  @!P2 IMAD.IADD R18, R18, 0x1, -R29 ;  /* 0x000000011212a824 */ /* 0x000fe200078e0a1d */
[C---:B------:R-:W-:Y:S02]  /*5090*/  ISETP.GT.U32.AND P4, PT, R29.reuse, R14, PT ;  /* 0x0000000e1d00720c */ /* 0x040fe40003f84070 */
[----:B------:R-:W-:-:S07]  /*50a0*/  ISETP.GT.U32.AND P2, PT, R29, R9, PT ;  /* 0x000000091d00720c */ /* 0x000fce0003f44070 */
[--C-:B------:R-:W-:Y:S01]  /*50b0*/  @!P6 IMAD.IADD R21, R21, 0x1, -R29.reuse ;  /* 0x000000011515e824 */ /* 0x100fe200078e0a1d */
[----:B------:R-:W-:Y:S01]  /*50c0*/  ISETP.GT.U32.AND P6, PT, R29, R2, PT ;  /* 0x000000021d00720c */ /* 0x000fe20003fc4070 */
[--C-:B------:R-:W-:Y:S01]  /*50d0*/  @!P5 IMAD.IADD R17, R17, 0x1, -R29.reuse ;  /* 0x000000011111d824 */ /* 0x100fe200078e0a1d */
[----:B------:R-:W-:Y:S01]  /*50e0*/  ISETP.GT.U32.AND P0, PT, R29, R15, PT ;  /* 0x0000000f1d00720c */ /* 0x000fe20003f04070 */
[--C-:B------:R-:W-:Y:S01]  /*50f0*/  @!P3 IMAD.IADD R27, R27, 0x1, -R29.reuse ;  /* 0x000000011b1bb824 */ /* 0x100fe200078e0a1d */
[C---:B------:R-:W-:Y:S01]  /*5100*/  ISETP.GT.U32.AND P3, PT, R29.reuse, R19, PT ;  /* 0x000000131d00720c */ /* 0x040fe20003f64070 */
[--C-:B------:R-:W-:Y:S01]  /*5110*/  @!P1 IMAD.IADD R16, R16, 0x1, -R29.reuse ;  /* 0x0000000110109824 */ /* 0x100fe200078e0a1d */
[C---:B------:R-:W-:Y:S01]  /*5120*/  ISETP.GT.U32.AND P5, PT, R29.reuse, R8, PT ;  /* 0x000000081d00720c */ /* 0x040fe20003fa4070 */
[--C-:B------:R-:W-:Y:S01]  /*5130*/  @!P4 IMAD.IADD R14, R14, 0x1, -R29.reuse ;  /* 0x000000010e0ec824 */ /* 0x100fe200078e0a1d */
[C---:B------:R-:W-:Y:S02]  /*5140*/  ISETP.GT.U32.AND P4, PT, R29.reuse, R18, PT ;  /* 0x000000121d00720c */ /* 0x040fe40003f84070 */
[----:B------:R-:W-:Y:S01]  /*5150*/  ISETP.GT.U32.AND P1, PT, R29, R7, PT ;  /* 0x000000071d00720c */ /* 0x000fe20003f24070 */
[--C-:B------:R-:W-:Y:S01]  /*5160*/  @!P2 IMAD.IADD R9, R9, 0x1, -R29.reuse ;  /* 0x000000010909a824 */ /* 0x100fe200078e0a1d */
[----:B------:R-:W-:Y:S01]  /*5170*/  ISETP.GT.U32.AND P2, PT, R29, R17, PT ;  /* 0x000000111d00720c */ /* 0x000fe20003f44070 */
[----:B------:R-:W-:-:S02]  /*5180*/  @!P6 IMAD.IADD R2, R2, 0x1, -R29 ;  /* 0x000000010202e824 */ /* 0x000fc400078e0a1d */
[--C-:B------:R-:W-:Y:S02]  /*5190*/  @!P0 IMAD.IADD R15, R15, 0x1, -R29.reuse ;  /* 0x000000010f0f8824 */ /* 0x100fe400078e0a1d */
[--C-:B------:R-:W-:Y:S02]  /*51a0*/  @!P3 IMAD.IADD R19, R19, 0x1, -R29.reuse ;  /* 0x000000011313b824 */ /* 0x100fe400078e0a1d */
[--C-:B------:R-:W-:Y:S01]  /*51b0*/  @!P5 IMAD.IADD R8, R8, 0x1, -R29.reuse ;  /* 0x000000010808d824 */ /* 0x100fe200078e0a1d */
[----:B------:R-:W-:Y:S01]  /*51c0*/  ISETP.GT.U32.AND P5, PT, R29, R16, PT ;  /* 0x000000101d00720c */ /* 0x000fe20003fa4070 */
[--C-:B------:R-:W-:Y:S01]  /*51d0*/  @!P4 IMAD.IADD R18, R18, 0x1, -R29.reuse ;  /* 0x000000011212c824 */ /* 0x100fe200078e0a1d */
[----:B------:R0:W-:Y:S01]  /*51e0*/  STL [R1+0x5c], R2 ;  /* 0x00005c0201007387 */ /* 0x0001e20000100800 */
[--C-:B------:R-:W-:Y:S01]  /*51f0*/  @!P1 IMAD.IADD R7, R7, 0x1, -R29.reuse ;  /* 0x0000000107079824 */ /* 0x100fe200078e0a1d */
[----:B------:R-:W-:Y:S01]  /*5200*/  ISETP.GT.U32.AND P1, PT, R29, R15, PT ;  /* 0x0000000f1d00720c */ /* 0x000fe20003f24070 */
[--C-:B------:R-:W-:Y:S01]  /*5210*/  @!P2 IMAD.IADD R17, R17, 0x1, -R29.reuse ;  /* 0x000000011111a824 */ /* 0x100fe200078e0a1d */
[----:B0-----:R-:W2:Y:S04]  /*5220*/  LDL.LU R2, [R1+0x148] ;  /* 0x0001480001027983 */ /* 0x001ea80000300800 */
[----:B------:R0:W-:Y:S04]  /*5230*/  STL [R1+0x58], R19 ;  /* 0x0000581301007387 */ /* 0x0001e80000100800 */
[----:B------:R-:W3:Y:S04]  /*5240*/  LDL.LU R20, [R1+0x154] ;  /* 0x0001540001147983 */ /* 0x000ee80000300800 */
[----:B------:R1:W-:Y:S04]  /*5250*/  STL [R1+0x54], R18 ;  /* 0x0000541201007387 */ /* 0x0003e80000100800 */
[----:B0-----:R-:W4:Y:S04]  /*5260*/  LDL.LU R19, [R1+0x160] ;  /* 0x0001600001137983 */ /* 0x001f280000300800 */
[----:B------:R0:W-:Y:S04]  /*5270*/  STL [R1+0x50], R17 ;  /* 0x0000501101007387 */ /* 0x0001e80000100800 */
[----:B-1----:R-:W2:Y:S01]  /*5280*/  LDL.LU R18, [R1+0x14c] ;  /* 0x00014c0001127983 */ /* 0x002ea20000300800 */
[----:B------:R-:W-:-:S03]  /*5290*/  @!P5 IMAD.IADD R16, R16, 0x1, -R29 ;  /* 0x000000011010d824 */ /* 0x000fc600078e0a1d */
[----:B0-----:R-:W2:Y:S01]  /*52a0*/  LDL.LU R17, [R1+0x150] ;  /* 0x0001500001117983 */ /* 0x001ea20000300800 */
[----:B------:R-:W-:-:S03]  /*52b0*/  @!P1 IMAD.IADD R15, R15, 0x1, -R29 ;  /* 0x000000010f0f9824 */ /* 0x000fc600078e0a1d */
[----:B------:R0:W-:Y:S04]  /*52c0*/  STL [R1+0x4c], R16 ;  /* 0x00004c1001007387 */ /* 0x0001e80000100800 */
[----:B0-----:R-:W2:Y:S04]  /*52d0*/  LDL.LU R16, [R1+0x128] ;  /* 0x0001280001107983 */ /* 0x001ea80000300800 */
[----:B------:R0:W-:Y:S04]  /*52e0*/  STL [R1+0x48], R15 ;  /* 0x0000480f01007387 */ /* 0x0001e80000100800 */
[----:B0-----:R-:W2:Y:S01]  /*52f0*/  LDL.LU R15, [R1+0x138] ;  /* 0x00013800010f7983 */ /* 0x001ea20000300800 */
[C---:B------:R-:W-:Y:S01]  /*5300*/  ISETP.GT.U32.AND P0, PT, R29.reuse, R4, PT ;  /* 0x000000041d00720c */ /* 0x040fe20003f04070 */
[----:B------:R-:W-:Y:S01]  /*5310*/  IMAD.MOV.U32 R24, RZ, RZ, R26 ;  /* 0x000000ffff187224 */ /* 0x000fe200078e001a */
[----:B------:R-:W-:-:S03]  /*5320*/  ISETP.GT.U32.AND P3, PT, R29, R27, PT ;  /* 0x0000001b1d00720c */ /* 0x000fc60003f64070 */
[----:B------:R-:W-:Y:S01]  /*5330*/  IMAD.HI.U32 R26, R3, R24, RZ ;  /* 0x00000018031a7227 */ /* 0x000fe200078e00ff */
[----:B------:R-:W-:-:S07]  /*5340*/  ISETP.GT.U32.AND P4, PT, R29, R14, PT ;  /* 0x0000000e1d00720c */ /* 0x000fce0003f84070 */
[----:B------:R-:W-:Y:S01]  /*5350*/  @!P0 IMAD.IADD R4, R4, 0x1, -R29 ;  /* 0x0000000104048824 */ /* 0x000fe200078e0a1d */
[C---:B------:R-:W-:Y:S01]  /*5360*/  ISETP.GT.U32.AND P0, PT, R29.reuse, R21, PT ;  /* 0x000000151d00720c */ /* 0x040fe20003f04070 */
[----:B------:R-:W-:Y:S01]  /*5370*/  IMAD.MOV R26, RZ, RZ, -R26 ;  /* 0x000000ffff1a7224 */ /* 0x000fe200078e0a1a */
[C---:B------:R-:W-:Y:S02]  /*5380*/  ISETP.GT.U32.AND P2, PT, R29.reuse, R9, PT ;  /* 0x000000091d00720c */ /* 0x040fe40003f44070 */
[C---:B------:R-:W-:Y:S01]  /*5390*/  ISETP.GT.U32.AND P6, PT, R29.reuse, R4, PT ;  /* 0x000000041d00720c */ /* 0x040fe20003fc4070 */
[----:B------:R-:W-:Y:S02]  /*53a0*/  IMAD R24, R29, R26, R24 ;  /* 0x0000001a1d187224 */ /* 0x000fe400078e0218 */
[----:B------:R-:W-:Y:S01]  /*53b0*/  IMAD.HI.U32 R26, R3, R25, RZ ;  /* 0x00000019031a7227 */ /* 0x000fe200078e00ff */
[----:B------:R-:W-:-:S05]  /*53c0*/  ISETP.GT.U32.AND P5, PT, R29, R8, PT ;  /* 0x000000081d00720c */ /* 0x000fca0003fa4070 */
[--C-:B------:R-:W-:Y:S01]  /*53d0*/  @!P0 IMAD.IADD R21, R21, 0x1, -R29.reuse ;  /* 0x0000000115158824 */ /* 0x100fe200078e0a1d */
[----:B------:R-:W-:Y:S01]  /*53e0*/  ISETP.GT.U32.AND P0, PT, R29, R6, PT ;  /* 0x000000061d00720c */ /* 0x000fe20003f04070 */
[----:B------:R-:W-:Y:S02]  /*53f0*/  IMAD.MOV R26, RZ, RZ, -R26 ;  /* 0x000000ffff1a7224 */ /* 0x000fe400078e0a1a */
[--C-:B------:R-:W-:Y:S01]  /*5400*/  @!P3 IMAD.IADD R27, R27, 0x1, -R29.reuse ;  /* 0x000000011b1bb824 */ /* 0x100fe200078e0a1d */
[C---:B------:R-:W-:Y:S01]  /*5410*/  ISETP.GT.U32.AND P3, PT, R29.reuse, R13, PT ;  /* 0x0000000d1d00720c */ /* 0x040fe20003f64070 */
[----:B------:R-:W-:Y:S01]  /*5420*/  @!P4 IMAD.IADD R14, R14, 0x1, -R29 ;  /* 0x000000010e0ec824 */ /* 0x000fe200078e0a1d */
[C---:B------:R-:W-:Y:S01]  /*5430*/  ISETP.GT.U32.AND P4, PT, R29.reuse, R12, PT ;  /* 0x0000000c1d00720c */ /* 0x040fe20003f84070 */
[C---:B------:R-:W-:Y:S01]  /*5440*/  IMAD R25, R29.reuse, R26, R25 ;  /* 0x0000001a1d197224 */ /* 0x040fe200078e0219 */
[----:B------:R-:W-:Y:S02]  /*5450*/  IABS R26, R10 ;  /* 0x0000000a001a7213 */ /* 0x000fe40000000000 */
[----:B------:R-:W2:Y:S01]  /*5460*/  LDL.LU R10, [R1+0x13c] ;  /* 0x00013c00010a7983 */ /* 0x000ea20000300800 */
[----:B------:R-:W-:Y:S01]  /*5470*/  ISETP.GT.U32.AND P1, PT, R29, R7, PT ;  /* 0x000000071d00720c */ /* 0x000fe20003f24070 */
[----:B------:R-:W-:-:S02]  /*5480*/  @!P6 IMAD.IADD R4, R4, 0x1, -R29 ;  /* 0x000000010404e824 */ /* 0x000fc400078e0a1d */
[--C-:B------:R-:W-:Y:S01]  /*5490*/  @!P2 IMAD.IADD R9, R9, 0x1, -R29.reuse ;  /* 0x000000010909a824 */ /* 0x100fe200078e0a1d */
[C---:B------:R-:W-:Y:S01]  /*54a0*/  ISETP.GT.U32.AND P2, PT, R29.reuse, R11, PT ;  /* 0x0000000b1d00720c */ /* 0x040fe20003f44070 */
[--C-:B------:R-:W-:Y:S02]  /*54b0*/  @!P0 IMAD.IADD R6, R6, 0x1, -R29.reuse ;  /* 0x0000000106068824 */ /* 0x100fe400078e0a1d */
[--C-:B------:R-:W-:Y:S01]  /*54c0*/  @!P5 IMAD.IADD R8, R8, 0x1, -R29.reuse ;  /* 0x000000010808d824 */ /* 0x100fe200078e0a1d */
[----:B------:R-:W-:Y:S01]  /*54d0*/  ISETP.GT.U32.AND P5, PT, R29, R5, PT ;  /* 0x000000051d00720c */ /* 0x000fe20003fa4070 */
[--C-:B------:R-:W-:Y:S02]  /*54e0*/  @!P3 IMAD.IADD R13, R13, 0x1, -R29.reuse ;  /* 0x000000010d0db824 */ /* 0x100fe400078e0a1d */
[--C-:B------:R-:W-:Y:S02]  /*54f0*/  @!P4 IMAD.IADD R12, R12, 0x1, -R29.reuse ;  /* 0x000000010c0cc824 */ /* 0x100fe400078e0a1d */
[--C-:B------:R-:W-:Y:S01]  /*5500*/  @!P1 IMAD.IADD R7, R7, 0x1, -R29.reuse ;  /* 0x0000000107079824 */ /* 0x100fe200078e0a1d */
[----:B------:R-:W-:Y:S03]  /*5510*/  STL [R1+0x44], R21 ;  /* 0x0000441501007387 */ /* 0x000fe60000100800 */
[--C-:B------:R-:W-:Y:S01]  /*5520*/  @!P2 IMAD.IADD R11, R11, 0x1, -R29.reuse ;  /* 0x000000010b0ba824 */ /* 0x100fe200078e0a1d */
[----:B------:R-:W-:Y:S03]  /*5530*/  STL [R1+0x40], R27 ;  /* 0x0000401b01007387 */ /* 0x000fe60000100800 */
[----:B------:R-:W-:Y:S01]  /*5540*/  @!P5 IMAD.IADD R5, R5, 0x1, -R29 ;  /* 0x000000010505d824 */ /* 0x000fe200078e0a1d */
[----:B------:R-:W-:Y:S04]  /*5550*/  STL [R1+0x3c], R14 ;  /* 0x00003c0e01007387 */ /* 0x000fe80000100800 */
[----:B------:R-:W-:Y:S04]  /*5560*/  STL [R1+0x38], R9 ;  /* 0x0000380901007387 */ /* 0x000fe80000100800 */
[----:B------:R-:W-:Y:S04]  /*5570*/  STL [R1+0x34], R8 ;  /* 0x0000340801007387 */ /* 0x000fe80000100800 */
[----:B------:R0:W-:Y:S04]  /*5580*/  STL [R1+0x180], R4 ;  /* 0x0001800401007387 */ /* 0x0001e80000100800 */
[----:B------:R1:W-:Y:S04]  /*5590*/  STL [R1+0x30], R7 ;  /* 0x0000300701007387 */ /* 0x0003e80000100800 */
[----:B0-----:R-:W2:Y:S04]  /*55a0*/  LDL.LU R4, [R1+0x12c] ;  /* 0x00012c0001047983 */ /* 0x001ea80000300800 */
[----:B------:R-:W2:Y:S04]  /*55b0*/  LDL.LU R14, [R1+0x130] ;  /* 0x00013000010e7983 */ /* 0x000ea80000300800 */
[----:B------:R-:W2:Y:S04]  /*55c0*/  LDL.LU R9, [R1+0x108] ;  /* 0x0001080001097983 */ /* 0x000ea80000300800 */
[----:B------:R-:W2:Y:S04]  /*55d0*/  LDL.LU R8, [R1+0x118] ;  /* 0x0001180001087983 */ /* 0x000ea80000300800 */
[----:B-1----:R-:W2:Y:S01]  /*55e0*/  LDL.LU R7, [R1+0x120] ;  /* 0x0001200001077983 */ /* 0x002ea20000300800 */
[----:B---3--:R-:W-:-:S02]  /*55f0*/  ISETP.GT.U32.AND P6, PT, R29, R20, PT ;  /* 0x000000141d00720c */ /* 0x008fc40003fc4070 */
[C---:B----4-:R-:W-:Y:S02]  /*5600*/  ISETP.GT.U32.AND P0, PT, R29.reuse, R19, PT ;  /* 0x000000131d00720c */ /* 0x050fe40003f04070 */
[C---:B--2---:R-:W-:Y:S02]  /*5610*/  ISETP.GT.U32.AND P3, PT, R29.reuse, R18, PT ;  /* 0x000000121d00720c */ /* 0x044fe40003f64070 */
[----:B------:R-:W-:-:S07]  /*5620*/  ISETP.GT.U32.AND P4, PT, R29, R17, PT ;  /* 0x000000111d00720c */ /* 0x000fce0003f84070 */
[--C-:B------:R-:W-:Y:S01]  /*5630*/  @!P6 IMAD.IADD R20, R20, 0x1, -R29.reuse ;  /* 0x000000011414e824 */ /* 0x100fe200078e0a1d */
[----:B------:R-:W-:Y:S01]  /*5640*/  ISETP.GT.U32.AND P1, PT, R29, R2, PT ;  /* 0x000000021d00720c */ /* 0x000fe20003f24070 */
[--C-:B------:R-:W-:Y:S01]  /*5650*/  @!P0 IMAD.IADD R19, R19, 0x1, -R29.reuse ;  /* 0x0000000113138824 */ /* 0x100fe200078e0a1d */
[C---:B------:R-:W-:Y:S02]  /*5660*/  ISETP.GT.U32.AND P6, PT, R29.reuse, R6, PT ;  /* 0x000000061d00720c */ /* 0x040fe40003fc4070 */
[C---:B------:R-:W-:Y:S01]  /*5670*/  ISETP.GT.U32.AND P0, PT, R29.reuse, R13, PT ;  /* 0x0000000d1d00720c */ /* 0x040fe20003f04070 */
[--C-:B------:R-:W-:Y:S01]  /*5680*/  @!P3 IMAD.IADD R18, R18, 0x1, -R29.reuse ;  /* 0x000000011212b824 */ /* 0x100fe200078e0a1d */
[C---:B------:R-:W-:Y:S02]  /*5690*/  ISETP.GT.U32.AND P3, PT, R29.reuse, R12, PT ;  /* 0x0000000c1d00720c */ /* 0x040fe40003f64070 */
[----:B------:R-:W-:Y:S01]  /*56a0*/  ISETP.GT.U32.AND P2, PT, R29, R16, PT ;  /* 0x000000101d00720c */ /* 0x000fe20003f44070 */
[----:B------:R-:W-:Y:S01]  /*56b0*/  @!P4 IMAD.IADD R17, R17, 0x1, -R29 ;  /* 0x000000011111c824 */ /* 0x000fe200078e0a1d */
[----:B------:R-:W-:-:S03]  /*56c0*/  ISETP.GT.U32.AND P4, PT, R29, R11, PT ;  /* 0x0000000b1d00720c */ /* 0x000fc60003f84070 */
[--C-:B------:R-:W-:Y:S01]  /*56d0*/  @!P1 IMAD.IADD R2, R2, 0x1, -R29.reuse ;  /* 0x0000000102029824 */ /* 0x100fe200078e0a1d */
[----:B------:R-:W-:Y:S01]  /*56e0*/  ISETP.GT.U32.AND P5, PT, R29, R15, PT ;  /* 0x0000000f1d00720c */ /* 0x000fe20003fa4070 */
[----:B------:R-:W-:-:S06]  /*56f0*/  @!P6 IMAD.IADD R6, R6, 0x1, -R29 ;  /* 0x000000010606e824 */ /* 0x000fcc00078e0a1d */
[--C-:B------:R-:W-:Y:S01]  /*5700*/  @!P2 IMAD.IADD R16, R16, 0x1, -R29.reuse ;  /* 0x000000011010a824 */ /* 0x100fe200078e0a1d */
[----:B------:R-:W-:Y:S01]  /*5710*/  ISETP.GT.U32.AND P2, PT, R29, R5, PT ;  /* 0x000000051d00720c */ /* 0x000fe20003f44070 */
[--C-:B------:R-:W-:Y:S01]  /*5720*/  @!P0 IMAD.IADD R13, R13, 0x1, -R29.reuse ;  /* 0x000000010d0d8824 */ /* 0x100fe200078e0a1d */
[----:B------:R0:W-:Y:S01]  /*5730*/  STL [R1+0x164], R6 ;  /* 0x0001640601007387 */ /* 0x0001e20000100800 */
[--C-:B------:R-:W-:Y:S02]  /*5740*/  @!P3 IMAD.IADD R12, R12, 0x1, -R29.reuse ;  /* 0x000000010c0cb824 */ /* 0x100fe400078e0a1d */
[--C-:B------:R-:W-:Y:S02]  /*5750*/  @!P4 IMAD.IADD R11, R11, 0x1, -R29.reuse ;  /* 0x000000010b0bc824 */ /* 0x100fe400078e0a1d */
[--C-:B------:R-:W-:Y:S01]  /*5760*/  @!P5 IMAD.IADD R15, R15, 0x1, -R29.reuse ;  /* 0x000000010f0fd824 */ /* 0x100fe200078e0a1d */
[----:B------:R-:W-:Y:S01]  /*5770*/  ISETP.GT.U32.AND P5, PT, R29, R2, PT ;  /* 0x000000021d00720c */ /* 0x000fe20003fa4070 */
[----:B0-----:R-:W2:Y:S04]  /*5780*/  LDL.LU R6, [R1+0x110] ;  /* 0x0001100001067983 */ /* 0x001ea80000300800 */
[----:B------:R0:W-:Y:S04]  /*5790*/  STL [R1+0x170], R13 ;  /* 0x0001700d01007387 */ /* 0x0001e80000100800 */
[----:B------:R-:W3:Y:S04]  /*57a0*/  LDL.LU R22, [R1+0x114] ;  /* 0x0001140001167983 */ /* 0x000ee80000300800 */
[----:B------:R1:W-:Y:S04]  /*57b0*/  STL [R1+0x178], R12 ;  /* 0x0001780c01007387 */ /* 0x0003e80000100800 */
[----:B------:R-:W4:Y:S04]  /*57c0*/  LDL.LU R21, [R1+0xec] ;  /* 0x0000ec0001157983 */ /* 0x000f280000300800 */
[----:B------:R-:W-:Y:S01]  /*57d0*/  STL [R1+0x168], R11 ;  /* 0x0001680b01007387 */ /* 0x000fe20000100800 */
[----:B------:R-:W-:-:S03]  /*57e0*/  @!P2 IMAD.IADD R5, R5, 0x1, -R29 ;  /* 0x000000010505a824 */ /* 0x000fc600078e0a1d */
[----:B0-----:R-:W2:Y:S01]  /*57f0*/  LDL.LU R13, [R1+0xf8] ;  /* 0x0000f800010d7983 */ /* 0x001ea20000300800 */
[----:B------:R-:W-:-:S03]  /*5800*/  @!P5 IMAD.IADD R2, R2, 0x1, -R29 ;  /* 0x000000010202d824 */ /* 0x000fc600078e0a1d */
[----:B-1----:R-:W2:Y:S04]  /*5810*/  LDL.LU R12, [R1+0x100] ;  /* 0x00010000010c7983 */ /* 0x002ea80000300800 */
[----:B------:R-:W-:Y:S04]  /*5820*/  STL [R1+0x16c], R5 ;  /* 0x00016c0501007387 */ /* 0x000fe80000100800 */
[----:B------:R0:W-:Y:S04]  /*5830*/  STL [R1+0x148], R2 ;  /* 0x0001480201007387 */ /* 0x0001e80000100800 */
[----:B0-----:R-:W2:Y:S04]  /*5840*/  LDL.LU R2, [R1+0xf0] ;  /* 0x0000f00001027983 */ /* 0x001ea80000300800 */
[----:B------:R-:W2:Y:S04]  /*5850*/  LDL.LU R11, [R1+0xf4] ;  /* 0x0000f400010b7983 */ /* 0x000ea80000300800 */
[----:B------:R-:W2:Y:S01]  /*5860*/  LDL.LU R5, [R1+0xd0] ;  /* 0x0000d00001057983 */ /* 0x000ea20000300800 */
[----:B------:R-:W-:-:S02]  /*5870*/  ISETP.GT.U32.AND P1, PT, R29, R10, PT ;  /* 0x0000000a1d00720c */ /* 0x000fc40003f24070 */
[----:B------:R-:W-:-:S11]  /*5880*/  ISETP.GT.U32.AND P0, PT, R29, R19, PT ;  /* 0x000000131d00720c */ /* 0x000fd60003f04070 */
[--C-:B------:R-:W-:Y:S01]  /*5890*/  @!P1 IMAD.IADD R10, R10, 0x1, -R29.reuse ;  /* 0x000000010a0a9824 */ /* 0x100fe200078e0a1d */
[C---:B------:R-:W-:Y:S02]  /*58a0*/  ISETP.GT.U32.AND P1, PT, R29.reuse, R20, PT ;  /* 0x000000141d00720c */ /* 0x040fe40003f24070 */
[C---:B------:R-:W-:Y:S02]  /*58b0*/  ISETP.GT.U32.AND P3, PT, R29.reuse, R18, PT ;  /* 0x000000121d00720c */ /* 0x040fe40003f64070 */
[C---:B------:R-:W-:Y:S02]  /*58c0*/  ISETP.GT.U32.AND P6, PT, R29.reuse, R10, PT ;  /* 0x0000000a1d00720c */ /* 0x040fe40003fc4070 */
[----:B------:R-:W-:Y:S01]  /*58d0*/  ISETP.GT.U32.AND P4, PT, R29, R17, PT ;  /* 0x000000111d00720c */ /* 0x000fe20003f84070 */
[----:B------:R-:W-:Y:S01]  /*58e0*/  @!P0 IMAD.IADD R19, R19, 0x1, -R29 ;  /* 0x0000000113138824 */ /* 0x000fe200078e0a1d */
[----:B------:R-:W-:-:S05]  /*58f0*/  ISETP.GT.U32.AND P0, PT, R29, R14, PT ;  /* 0x0000000e1d00720c */ /* 0x000fca0003f04070 */
[--C-:B------:R-:W-:Y:S01]  /*5900*/  @!P1 IMAD.IADD R20, R20, 0x1, -R29.reuse ;  /* 0x0000000114149824 */ /* 0x100fe200078e0a1d */
[C---:B------:R-:W-:Y:S02]  /*5910*/  ISETP.GT.U32.AND P1, PT, R29.reuse, R4, PT ;  /* 0x000000041d00720c */ /* 0x040fe40003f24070 */
[C---:B------:R-:W-:Y:S01]  /*5920*/  ISETP.GT.U32.AND P2, PT, R29.reuse, R16, PT ;  /* 0x000000101d00720c */ /* 0x040fe20003f44070 */
[--C-:B------:R-:W-:Y:S01]  /*5930*/  @!P6 IMAD.IADD R10, R10, 0x1, -R29.reuse ;  /* 0x000000010a0ae824 */ /* 0x100fe200078e0a1d */
[C---:B------:R-:W-:Y:S01]  /*5940*/  ISETP.GT.U32.AND P5, PT, R29.reuse, R15, PT ;  /* 0x0000000f1d00720c */ /* 0x040fe20003fa4070 */
[--C-:B------:R-:W-:Y:S01]  /*5950*/  @!P3 IMAD.IADD R18, R18, 0x1, -R29.reuse ;  /* 0x000000011212b824 */ /* 0x100fe200078e0a1d */
[----:B------:R-:W-:Y:S01]  /*5960*/  ISETP.GT.U32.AND P3, PT, R29, R9, PT ;  /* 0x000000091d00720c */ /* 0x000fe20003f64070 */
[--C-:B------:R-:W-:Y:S01]  /*5970*/  @!P4 IMAD.IADD R17, R17, 0x1, -R29.reuse ;  /* 0x000000011111c824 */ /* 0x100fe200078e0a1d */
[----:B------:R-:W-:Y:S01]  /*5980*/  ISETP.GT.U32.AND P4, PT, R29, R8, PT ;  /* 0x000000081d00720c */ /* 0x000fe20003f84070 */
[----:B------:R-:W-:-:S04]  /*5990*/  @!P0 IMAD.IADD R14, R14, 0x1, -R29 ;  /* 0x000000010e0e8824 */ /* 0x000fc800078e0a1d */
[--C-:B------:R-:W-:Y:S02]  /*59a0*/  @!P1 IMAD.IADD R4, R4, 0x1, -R29.reuse ;  /* 0x0000000104049824 */ /* 0x100fe400078e0a1d */
[--C-:B------:R-:W-:Y:S01]  /*59b0*/  @!P2 IMAD.IADD R16, R16, 0x1, -R29.reuse ;  /* 0x000000011010a824 */ /* 0x100fe200078e0a1d */
[----:B------:R-:W-:Y:S01]  /*59c0*/  ISETP.GT.U32.AND P2, PT, R29, R7, PT ;  /* 0x000000071d00720c */ /* 0x000fe20003f44070 */
[--C-:B------:R-:W-:Y:S01]  /*59d0*/  @!P5 IMAD.IADD R15, R15, 0x1, -R29.reuse ;  /* 0x000000010f0fd824 */ /* 0x100fe200078e0a1d */
[----:B------:R-:W-:Y:S01]  /*59e0*/  STL [R1+0x154], R20 ;  /* 0x0001541401007387 */ /* 0x000fe20000100800 */
[--C-:B------:R-:W-:Y:S02]  /*59f0*/  @!P3 IMAD.IADD R9, R9, 0x1, -R29.reuse ;  /* 0x000000010909b824 */ /* 0x100fe400078e0a1d */
[--C-:B------:R-:W-:Y:S01]  /*5a00*/  @!P4 IMAD.IADD R8, R8, 0x1, -R29.reuse ;  /* 0x000000010808c824 */ /* 0x100fe200078e0a1d */
[----:B------:R-:W-:Y:S04]  /*5a10*/  STL [R1+0x160], R19 ;  /* 0x0001601301007387 */ /* 0x000fe80000100800 */
[----:B------:R-:W-:Y:S04]  /*5a20*/  STL [R1+0x14c], R18 ;  /* 0x00014c1201007387 */ /* 0x000fe80000100800 */
[----:B------:R-:W-:Y:S04]  /*5a30*/  STL [R1+0x150], R17 ;  /* 0x0001501101007387 */ /* 0x000fe80000100800 */
[----:B------:R-:W-:Y:S01]  /*5a40*/  STL [R1+0x128], R16 ;  /* 0x0001281001007387 */ /* 0x000fe20000100800 */
[----:B------:R-:W-:-:S03]  /*5a50*/  @!P2 IMAD.IADD R7, R7, 0x1, -R29 ;  /* 0x000000010707a824 */ /* 0x000fc600078e0a1d */
[----:B------:R0:W-:Y:S04]  /*5a60*/  STL [R1+0x13c], R10 ;  /* 0x00013c0a01007387 */ /* 0x0001e80000100800 */
[----:B------:R-:W-:Y:S04]  /*5a70*/  STL [R1+0x138], R15 ;  /* 0x0001380f01007387 */ /* 0x000fe80000100800 */
[----:B0-----:R-:W2:Y:S04]  /*5a80*/  LDL.LU R10, [R1+0xe0] ;  /* 0x0000e000010a7983 */ /* 0x001ea80000300800 */
[----:B------:R-:W2:Y:S04]  /*5a90*/  LDL.LU R20, [R1+0xe8] ;  /* 0x0000e80001147983 */ /* 0x000ea80000300800 */
[----:B------:R-:W2:Y:S04]  /*5aa0*/  LDL.LU R19, [R1+0xd4] ;  /* 0x0000d40001137983 */ /* 0x000ea80000300800 */
[----:B------:R-:W2:Y:S04]  /*5ab0*/  LDL.LU R18, [R1+0xd8] ;  /* 0x0000d80001127983 */ /* 0x000ea80000300800 */
[----:B------:R-:W2:Y:S01]  /*5ac0*/  LDL.LU R17, [R1+0xbc] ;  /* 0x0000bc0001117983 */ /* 0x000ea20000300800 */
[----:B---3--:R-:W-:-:S02]  /*5ad0*/  ISETP.GT.U32.AND P6, PT, R29, R22, PT ;  /* 0x000000161d00720c */ /* 0x008fc40003fc4070 */
[C---:B----4-:R-:W-:Y:S02]  /*5ae0*/  ISETP.GT.U32.AND P1, PT, R29.reuse, R21, PT ;  /* 0x000000151d00720c */ /* 0x050fe40003f24070 */
[----:B--2---:R-:W-:-:S09]  /*5af0*/  ISETP.GT.U32.AND P0, PT, R29, R13, PT ;  /* 0x0000000d1d00720c */ /* 0x004fd20003f04070 */
[--C-:B------:R-:W-:Y:S01]  /*5b00*/  @!P6 IMAD.IADD R22, R22, 0x1, -R29.reuse ;  /* 0x000000011616e824 */ /* 0x100fe200078e0a1d */
[C---:B------:R-:W-:Y:S02]  /*5b10*/  ISETP.GT.U32.AND P5, PT, R29.reuse, R6, PT ;  /* 0x000000061d00720c */ /* 0x040fe40003fa4070 */
[----:B------:R-:W-:Y:S01]  /*5b20*/  ISETP.GT.U32.AND P6, PT, R29, R4, PT ;  /* 0x000000041d00720c */ /* 0x000fe20003fc4070 */
[--C-:B------:R-:W-:Y:S01]  /*5b30*/  @!P1 IMAD.IADD R21, R21, 0x1, -R29.reuse ;  /* 0x0000000115159824 */ /* 0x100fe200078e0a1d */
[C---:B------:R-:W-:Y:S02]  /*5b40*/  ISETP.GT.U32.AND P3, PT, R29.reuse, R12, PT ;  /* 0x0000000c1d00720c */ /* 0x040fe40003f64070 */
[----:B------:R-:W-:Y:S01]  /*5b50*/  ISETP.GT.U32.AND P1, PT, R29, R14, PT ;  /* 0x0000000e1d00720c */ /* 0x000fe20003f24070 */
[----:B------:R-:W-:Y:S01]  /*5b60*/  @!P0 IMAD.IADD R13, R13, 0x1, -R29 ;  /* 0x000000010d0d8824 */ /* 0x000fe200078e0a1d */
[C---:B------:R-:W-:Y:S02]  /*5b70*/  ISETP.GT.U32.AND P0, PT, R29.reuse, R9, PT ;  /* 0x000000091d00720c */ /* 0x040fe40003f04070 */
[----:B------:R-:W-:-:S03]  /*5b80*/  ISETP.GT.U32.AND P4, PT, R29, R2, PT ;  /* 0x000000021d00720c */ /* 0x000fc60003f84070 */
[--C-:B------:R-:W-:Y:S01]  /*5b90*/  @!P5 IMAD.IADD R6, R6, 0x1, -R29.reuse ;  /* 0x000000010606d824 */ /* 0x100fe200078e0a1d */
[C---:B------:R-:W-:Y:S01]  /*5ba0*/  ISETP.GT.U32.AND P2, PT, R29.reuse, R11, PT ;  /* 0x0000000b1d00720c */ /* 0x040fe20003f44070 */
[--C-:B------:R-:W-:Y:S01]  /*5bb0*/  @!P6 IMAD.IADD R4, R4, 0x1, -R29.reuse ;  /* 0x000000010404e824 */ /* 0x100fe200078e0a1d */
[C---:B------:R-:W-:Y:S01]  /*5bc0*/  ISETP.GT.U32.AND P5, PT, R29.reuse, R5, PT ;  /* 0x000000051d00720c */ /* 0x040fe20003fa4070 */
[--C-:B------:R-:W-:Y:S01]  /*5bd0*/  @!P3 IMAD.IADD R12, R12, 0x1, -R29.reuse ;  /* 0x000000010c0cb824 */ /* 0x100fe200078e0a1d */
[----:B------:R-:W-:Y:S01]  /*5be0*/  ISETP.GT.U32.AND P3, PT, R29, R8, PT ;  /* 0x000000081d00720c */ /* 0x000fe20003f64070 */
[----:B------:R-:W-:-:S04]  /*5bf0*/  @!P1 IMAD.IADD R14, R14, 0x1, -R29 ;  /* 0x000000010e0e9824 */ /* 0x000fc800078e0a1d */
[--C-:B------:R-:W-:Y:S01]  /*5c00*/  @!P4 IMAD.IADD R2, R2, 0x1, -R29.reuse ;  /* 0x000000010202c824 */ /* 0x100fe200078e0a1d */
[----:B------:R-:W-:Y:S01]  /*5c10*/  ISETP.GT.U32.AND P4, PT, R29, R7, PT ;  /* 0x000000071d00720c */ /* 0x000fe20003f84070 */
[----:B------:R0:W-:Y:S01]  /*5c20*/  STL [R1+0x12c], R4 ;  /* 0x00012c0401007387 */ /* 0x0001e20000100800 */
[--C-:B------:R-:W-:Y:S02]  /*5c30*/  @!P0 IMAD.IADD R9, R9, 0x1, -R29.reuse ;  /* 0x0000000109098824 */ /* 0x100fe400078e0a1d */
[--C-:B------:R-:W-:Y:S01]  /*5c40*/  @!P2 IMAD.IADD R11, R11, 0x1, -R29.reuse ;  /* 0x000000010b0ba824 */ /* 0x100fe200078e0a1d */
[----:B------:R-:W-:Y:S01]  /*5c50*/  ISETP.GT.U32.AND P2, PT, R29, R6, PT ;  /* 0x000000061d00720c */ /* 0x000fe20003f44070 */
[----:B0-----:R-:W2:Y:S04]  /*5c60*/  LDL.LU R4, [R1+0xc8] ;  /* 0x0000c80001047983 */ /* 0x001ea80000300800 */
[----:B------:R-:W3:Y:S04]  /*5c70*/  LDL.LU R16, [R1+0xcc] ;  /* 0x0000cc0001107983 */ /* 0x000ee80000300800 */
[----:B------:R0:W-:Y:S01]  /*5c80*/  STL [R1+0x130], R14 ;  /* 0x0001300e01007387 */ /* 0x0001e20000100800 */
[----:B------:R-:W-:-:S03]  /*5c90*/  @!P5 IMAD.IADD R5, R5, 0x1, -R29 ;  /* 0x000000010505d824 */ /* 0x000fc600078e0a1d */
[----:B------:R-:W4:Y:S01]  /*5ca0*/  LDL.LU R15, [R1+0xc0] ;  /* 0x0000c000010f7983 */ /* 0x000f220000300800 */
[----:B------:R-:W-:-:S03]  /*5cb0*/  ISETP.GT.U32.AND P5, PT, R29, R22, PT ;  /* 0x000000161d00720c */ /* 0x000fc60003fa4070 */
[----:B------:R1:W-:Y:S01]  /*5cc0*/  STL [R1+0x108], R9 ;  /* 0x0001080901007387 */ /* 0x0003e20000100800 */
[----:B------:R-:W-:-:S03]  /*5cd0*/  ISETP.GT.U32.AND P1, PT, R29, R21, PT ;  /* 0x000000151d00720c */ /* 0x000fc60003f24070 */
[----:B0-----:R-:W2:Y:S01]  /*5ce0*/  LDL.LU R14, [R1+0xc4] ;  /* 0x0000c400010e7983 */ /* 0x001ea20000300800 */
[----:B------:R-:W-:Y:S01]  /*5cf0*/  ISETP.GT.U32.AND P0, PT, R29, R13, PT ;  /* 0x0000000d1d00720c */ /* 0x000fe20003f04070 */
[--C-:B------:R-:W-:Y:S01]  /*5d00*/  @!P4 IMAD.IADD R7, R7, 0x1, -R29.reuse ;  /* 0x000000010707c824 */ /* 0x100fe200078e0a1d */
[C---:B------:R-:W-:Y:S01]  /*5d10*/  ISETP.GT.U32.AND P4, PT, R29.reuse, R2, PT ;  /* 0x000000021d00720c */ /* 0x040fe20003f84070 */
[----:B-1----:R-:W2:Y:S01]  /*5d20*/  LDL.LU R9, [R1+0xa8] ;  /* 0x0000a80001097983 */ /* 0x002ea20000300800 */
[--C-:B------:R-:W-:Y:S01]  /*5d30*/  @!P3 IMAD.IADD R8, R8, 0x1, -R29.reuse ;  /* 0x000000010808b824 */ /* 0x100fe200078e0a1d */
[----:B------:R-:W-:Y:S01]  /*5d40*/  ISETP.GT.U32.AND P3, PT, R29, R12, PT ;  /* 0x0000000c1d00720c */ /* 0x000fe20003f64070 */
[----:B------:R-:W-:-:S03]  /*5d50*/  @!P2 IMAD.IADD R6, R6, 0x1, -R29 ;  /* 0x000000010606a824 */ /* 0x000fc600078e0a1d */
[----:B------:R0:W-:Y:S01]  /*5d60*/  STL [R1+0x118], R8 ;  /* 0x0001180801007387 */ /* 0x0001e20000100800 */
[--C-:B------:R-:W-:Y:S02]  /*5d70*/  @!P5 IMAD.IADD R22, R22, 0x1, -R29.reuse ;  /* 0x000000011616d824 */ /* 0x100fe400078e0a1d */
[--C-:B------:R-:W-:Y:S01]  /*5d80*/  @!P1 IMAD.IADD R21, R21, 0x1, -R29.reuse ;  /* 0x0000000115159824 */ /* 0x100fe200078e0a1d */
[----:B0-----:R-:W2:Y:S01]  /*5d90*/  LDL.LU R8, [R1+0xb4] ;  /* 0x0000b40001087983 */ /* 0x001ea20000300800 */
[----:B------:R-:W-:-:S03]  /*5da0*/  @!P0 IMAD.IADD R13, R13, 0x1, -R29 ;  /* 0x000000010d0d8824 */ /* 0x000fc600078e0a1d */
[----:B------:R0:W-:Y:S01]  /*5db0*/  STL [R1+0x120], R7 ;  /* 0x0001200701007387 */ /* 0x0001e20000100800 */
[--C-:B------:R-:W-:Y:S02]  /*5dc0*/  @!P4 IMAD.IADD R2, R2, 0x1, -R29.reuse ;  /* 0x000000010202c824 */ /* 0x100fe400078e0a1d */
[----:B------:R-:W-:Y:S01]  /*5dd0*/  @!P3 IMAD.IADD R12, R12, 0x1, -R29 ;  /* 0x000000010c0cb824 */ /* 0x000fe200078e0a1d */
[----:B0-----:R-:W2:Y:S04]  /*5de0*/  LDL.LU R7, [R1+0xb8] ;  /* 0x0000b80001077983 */ /* 0x001ea80000300800 */
[----:B------:R0:W-:Y:S04]  /*5df0*/  STL [R1+0x110], R6 ;  /* 0x0001100601007387 */ /* 0x0001e80000100800 */
[----:B0-----:R-:W2:Y:S04]  /*5e00*/  LDL.LU R6, [R1+0xac] ;  /* 0x0000ac0001067983 */ /* 0x001ea80000300800 */
[----:B------:R-:W-:Y:S04]  /*5e10*/  STL [R1+0x114], R22 ;  /* 0x0001141601007387 */ /* 0x000fe80000100800 */
[----:B------:R-:W-:Y:S04]  /*5e20*/  STL [R1+0xec], R21 ;  /* 0x0000ec1501007387 */ /* 0x000fe80000100800 */
[----:B------:R-:W-:Y:S04]  /*5e30*/  STL [R1+0xf8], R13 ;  /* 0x0000f80d01007387 */ /* 0x000fe80000100800 */
[----:B------:R0:W-:Y:S04]  /*5e40*/  STL [R1+0xf0], R2 ;  /* 0x0000f00201007387 */ /* 0x0001e80000100800 */
[----:B------:R-:W-:Y:S04]  /*5e50*/  STL [R1+0x100], R12 ;  /* 0x0001000c01007387 */ /* 0x000fe80000100800 */
[----:B0-----:R-:W2:Y:S01]  /*5e60*/  LDL R2, [R1+0x7c0] ;  /* 0x0007c00001027983 */ /* 0x001ea20000100800 */
[----:B------:R-:W-:-:S02]  /*5e70*/  ISETP.GT.U32.AND P6, PT, R29, R5, PT ;  /* 0x000000051d00720c */ /* 0x000fc40003fc4070 */
[C---:B------:R-:W-:Y:S02]  /*5e80*/  ISETP.GT.U32.AND P5, PT, R29.reuse, R10, PT ;  /* 0x0000000a1d00720c */ /* 0x040fe40003fa4070 */
[C---:B------:R-:W-:Y:S02]  /*5e90*/  ISETP.GT.U32.AND P1, PT, R29.reuse, R20, PT ;  /* 0x000000141d00720c */ /* 0x040fe40003f24070 */
[C---:B------:R-:W-:Y:S02]  /*5ea0*/  ISETP.GT.U32.AND P0, PT, R29.reuse, R19, PT ;  /* 0x000000131d00720c */ /* 0x040fe40003f04070 */
[----:B------:R-:W-:-:S05]  /*5eb0*/  ISETP.GT.U32.AND P3, PT, R29, R18, PT ;  /* 0x000000121d00720c */ /* 0x000fca0003f64070 */
[--C-:B------:R-:W-:Y:S02]  /*5ec0*/  @!P6 IMAD.IADD R5, R5, 0x1, -R29.reuse ;  /* 0x000000010505e824 */ /* 0x100fe400078e0a1d */
[--C-:B------:R-:W-:Y:S02]  /*5ed0*/  @!P5 IMAD.IADD R10, R10, 0x1, -R29.reuse ;  /* 0x000000010a0ad824 */ /* 0x100fe400078e0a1d */
[--C-:B------:R-:W-:Y:S01]  /*5ee0*/  @!P1 IMAD.IADD R20, R20, 0x1, -R29.reuse ;  /* 0x0000000114149824 */ /* 0x100fe200078e0a1d */
[----:B------:R-:W-:Y:S01]  /*5ef0*/  ISETP.GT.U32.AND P2, PT, R29, R11, PT ;  /* 0x0000000b1d00720c */ /* 0x000fe20003f44070 */
[--C-:B------:R-:W-:Y:S01]  /*5f00*/  @!P0 IMAD.IADD R19, R19, 0x1, -R29.reuse ;  /* 0x0000000113138824 */ /* 0x100fe200078e0a1d */
[----:B------:R-:W-:Y:S01]  /*5f10*/  ISETP.GT.U32.AND P4, PT, R29, R17, PT ;  /* 0x000000111d00720c */ /* 0x000fe20003f84070 */
[--C-:B------:R-:W-:Y:S02]  /*5f20*/  @!P3 IMAD.IADD R18, R18, 0x1, -R29.reuse ;  /* 0x000000011212b824 */ /* 0x100fe400078e0a1d */
[----:B------:R-:W-:Y:S01]  /*5f30*/  IMAD.HI.U32 R27, R3, R26, RZ ;  /* 0x0000001a031b7227 */ /* 0x000fe200078e00ff */
[----:B------:R0:W-:Y:S07]  /*5f40*/  STL [R1+0xd0], R5 ;  /* 0x0000d00501007387 */ /* 0x0001ee0000100800 */
[----:B------:R-:W-:-:S02]  /*5f50*/  @!P2 IMAD.IADD R11, R11, 0x1, -R29 ;  /* 0x000000010b0ba824 */ /* 0x000fc400078e0a1d */
[----:B------:R-:W-:Y:S02]  /*5f60*/  IMAD.MOV R27, RZ, RZ, -R27 ;  /* 0x000000ffff1b7224 */ /* 0x000fe400078e0a1b */
[----:B------:R-:W-:Y:S01]  /*5f70*/  @!P4 IMAD.IADD R17, R17, 0x1, -R29 ;  /* 0x000000011111c824 */ /* 0x000fe200078e0a1d */
[----:B------:R1:W-:Y:S04]  /*5f80*/  STL [R1+0xf4], R11 ;  /* 0x0000f40b01007387 */ /* 0x0003e80000100800 */
[----:B0-----:R-:W2:Y:S01]  /*5f90*/  LDL.LU R5, [R1+0xb0] ;  /* 0x0000b00001057983 */ /* 0x001ea20000300800 */
[----:B------:R-:W-:-:S03]  /*5fa0*/  IMAD R26, R29, R27, R26 ;  /* 0x0000001b1d1a7224 */ /* 0x000fc600078e021a */
[----:B------:R-:W2:Y:S04]  /*5fb0*/  LDL.LU R13, [R1+0x94] ;  /* 0x00009400010d7983 */ /* 0x000ea80000300800 */
[----:B------:R-:W2:Y:S01]  /*5fc0*/  LDL.LU R12, [R1+0xa0] ;  /* 0x0000a000010c7983 */ /* 0x000ea20000300800 */
[C---:B---3--:R-:W-:Y:S02]  /*5fd0*/  ISETP.GT.U32.AND P6, PT, R29.reuse, R16, PT ;  /* 0x000000101d00720c */ /* 0x048fe40003fc4070 */
[C---:B----4-:R-:W-:Y:S02]  /*5fe0*/  ISETP.GT.U32.AND P5, PT, R29.reuse, R15, PT ;  /* 0x0000000f1d00720c */ /* 0x050fe40003fa4070 */
[C---:B--2---:R-:W-:Y:S02]  /*5ff0*/  ISETP.GT.U32.AND P1, PT, R29.reuse, R14, PT ;  /* 0x0000000e1d00720c */ /* 0x044fe40003f24070 */
[----:B------:R-:W-:-:S07]  /*6000*/  ISETP.GT.U32.AND P0, PT, R29, R9, PT ;  /* 0x000000091d00720c */ /* 0x000fce0003f04070 */
[--C-:B------:R-:W-:Y:S01]  /*6010*/  @!P6 IMAD.IADD R16, R16, 0x1, -R29.reuse ;  /* 0x000000011010e824 */ /* 0x100fe200078e0a1d */
[----:B------:R-:W-:Y:S01]  /*6020*/  ISETP.GT.U32.AND P6, PT, R29, R10, PT ;  /* 0x0000000a1d00720c */ /* 0x000fe20003fc4070 */
[--C-:B------:R-:W-:Y:S01]  /*6030*/  @!P5 IMAD.IADD R15, R15, 0x1, -R29.reuse ;  /* 0x000000010f0fd824 */ /* 0x100fe200078e0a1d */
[C---:B------:R-:W-:Y:S01]  /*6040*/  ISETP.GT.U32.AND P5, PT, R29.reuse, R20, PT ;  /* 0x000000141d00720c */ /* 0x040fe20003fa4070 */
[--C-:B------:R-:W-:Y:S01]  /*6050*/  @!P1 IMAD.IADD R14, R14, 0x1, -R29.reuse ;  /* 0x000000010e0e9824 */ /* 0x100fe200078e0a1d */
[C---:B------:R-:W-:Y:S02]  /*6060*/  ISETP.GT.U32.AND P1, PT, R29.reuse, R19, PT ;  /* 0x000000131d00720c */ /* 0x040fe40003f24070 */
[----:B------:R-:W-:Y:S01]  /*6070*/  ISETP.GT.U32.AND P3, PT, R29, R8, PT ;  /* 0x000000081d00720c */ /* 0x000fe20003f64070 */
[----:B------:R-:W-:Y:S01]  /*6080*/  @!P0 IMAD.IADD R9, R9, 0x1, -R29 ;  /* 0x0000000109098824 */ /* 0x000fe200078e0a1d */
[----:B------:R-:W-:-:S05]  /*6090*/  ISETP.GT.U32.AND P0, PT, R29, R18, PT ;  /* 0x000000121d00720c */ /* 0x000fca0003f04070 */
[--C-:B------:R-:W-:Y:S02]  /*60a0*/  @!P6 IMAD.IADD R10, R10, 0x1, -R29.reuse ;  /* 0x000000010a0ae824 */ /* 0x100fe400078e0a1d */
[--C-:B------:R-:W-:Y:S02]  /*60b0*/  @!P5 IMAD.IADD R20, R20, 0x1, -R29.reuse ;  /* 0x000000011414d824 */ /* 0x100fe400078e0a1d */
[--C-:B------:R-:W-:Y:S02]  /*60c0*/  @!P1 IMAD.IADD R19, R19, 0x1, -R29.reuse ;  /* 0x0000000113139824 */ /* 0x100fe400078e0a1d */
[--C-:B------:R-:W-:Y:S01]  /*60d0*/  @!P3 IMAD.IADD R8, R8, 0x1, -R29.reuse ;  /* 0x000000010808b824 */ /* 0x100fe200078e0a1d */
[C---:B------:R-:W-:Y:S01]  /*60e0*/  ISETP.GT.U32.AND P3, PT, R29.reuse, R17, PT ;  /* 0x000000111d00720c */ /* 0x040fe20003f64070 */
[----:B------:R-:W-:Y:S01]  /*60f0*/  @!P0 IMAD.IADD R18, R18, 0x1, -R29 ;  /* 0x0000000112128824 */ /* 0x000fe200078e0a1d */
[C---:B------:R-:W-:Y:S02]  /*6100*/  ISETP.GT.U32.AND P2, PT, R29.reuse, R4, PT ;  /* 0x000000041d00720c */ /* 0x040fe40003f44070 */
[----:B------:R-:W-:-:S09]  /*6110*/  ISETP.GT.U32.AND P4, PT, R29, R7, PT ;  /* 0x000000071d00720c */ /* 0x000fd20003f84070 */
[--C-:B------:R-:W-:Y:S02]  /*6120*/  @!P3 IMAD.IADD R17, R17, 0x1, -R29.reuse ;  /* 0x000000011111b824 */ /* 0x100fe400078e0a1d */
[--C-:B------:R-:W-:Y:S01]  /*6130*/  @!P2 IMAD.IADD R4, R4, 0x1, -R29.reuse ;  /* 0x000000010404a824 */ /* 0x100fe200078e0a1d */
[----:B------:R-:W-:Y:S02]  /*6140*/  IABS R27, R2 ;  /* 0x00000002001b7213 */ /* 0x000fe40000000000 */
[----:B------:R-:W2:Y:S04]  /*6150*/  LDL.LU R2, [R1+0xa4] ;  /* 0x0000a40001027983 */ /* 0x000ea80000300800 */
[----:B-1----:R-:W3:Y:S04]  /*6160*/  LDL.LU R11, [R1+0x98] ;  /* 0x00009800010b7983 */ /* 0x002ee80000300800 */
[----:B------:R0:W-:Y:S04]  /*6170*/  STL [R1+0xe0], R10 ;  /* 0x0000e00a01007387 */ /* 0x0001e80000100800 */
[----:B0-----:R-:W4:Y:S04]  /*6180*/  LDL.LU R10, [R1+0x9c] ;  /* 0x00009c00010a7983 */ /* 0x001f280000300800 */
[----:B------:R0:W-:Y:S04]  /*6190*/  STL [R1+0xe8], R20 ;  /* 0x0000e81401007387 */ /* 0x0001e80000100800 */
[----:B------:R-:W4:Y:S04]  /*61a0*/  LDL.LU R22, [R1+0x80] ;  /* 0x0000800001167983 */ /* 0x000f280000300800 */
[----:B------:R1:W-:Y:S04]  /*61b0*/  STL [R1+0xd4], R19 ;  /* 0x0000d41301007387 */ /* 0x0003e80000100800 */
[----:B------:R-:W4:Y:S04]  /*61c0*/  LDL.LU R21, [R1+0x8c] ;  /* 0x00008c0001157983 */ /* 0x000f280000300800 */
[----:B------:R1:W-:Y:S04]  /*61d0*/  STL [R1+0xd8], R18 ;  /* 0x0000d81201007387 */ /* 0x0003e80000100800 */
[----:B0-----:R-:W4:Y:S04]  /*61e0*/  LDL.LU R20, [R1+0x90] ;  /* 0x0000900001147983 */ /* 0x001f280000300800 */
[----:B-1----:R-:W4:Y:S04]  /*61f0*/  LDL.LU R19, [R1+0x84] ;  /* 0x0000840001137983 */ /* 0x002f280000300800 */
[----:B------:R0:W-:Y:S04]  /*6200*/  STL [R1+0xbc], R17 ;  /* 0x0000bc1101007387 */ /* 0x0001e80000100800 */
[----:B------:R-:W4:Y:S01]  /*6210*/  LDL.LU R18, [R1+0x88] ;  /* 0x0000880001127983 */ /* 0x000f220000300800 */
[----:B------:R-:W-:Y:S01]  /*6220*/  @!P4 IMAD.IADD R7, R7, 0x1, -R29 ;  /* 0x000000010707c824 */ /* 0x000fe200078e0a1d */
[----:B------:R-:W-:-:S02]  /*6230*/  ISETP.GT.U32.AND P4, PT, R29, R4, PT ;  /* 0x000000041d00720c */ /* 0x000fc40003f84070 */
[----:B0-----:R-:W4:Y:S11]  /*6240*/  LDL.LU R17, [R1+0x78] ;  /* 0x0000780001117983 */ /* 0x001f360000300800 */
[----:B------:R-:W-:-:S05]  /*6250*/  @!P4 IMAD.IADD R4, R4, 0x1, -R29 ;  /* 0x000000010404c824 */ /* 0x000fca00078e0a1d */
[----:B------:R0:W-:Y:S04]  /*6260*/  STL [R1+0xc8], R4 ;  /* 0x0000c80401007387 */ /* 0x0001e80000100800 */
[----:B0-----:R-:W4:Y:S01]  /*6270*/  LDL.LU R4, [R1+0x7c] ;  /* 0x00007c0001047983 */ /* 0x001f220000300800 */
[C---:B------:R-:W-:Y:S02]  /*6280*/  ISETP.GT.U32.AND P2, PT, R29.reuse, R6, PT ;  /* 0x000000061d00720c */ /* 0x040fe40003f44070 */
[C---:B------:R-:W-:Y:S02]  /*6290*/  ISETP.GT.U32.AND P1, PT, R29.reuse, R14, PT ;  /* 0x0000000e1d00720c */ /* 0x040fe40003f24070 */
[----:B------:R-:W-:-:S09]  /*62a0*/  ISETP.GT.U32.AND P5, PT, R29, R15, PT ;  /* 0x0000000f1d00720c */ /* 0x000fd20003fa4070 */
[--C-:B------:R-:W-:Y:S01]  /*62b0*/  @!P2 IMAD.IADD R6, R6, 0x1, -R29.reuse ;  /* 0x000000010606a824 */ /* 0x100fe200078e0a1d */
[C---:B------:R-:W-:Y:S02]  /*62c0*/  ISETP.GT.U32.AND P2, PT, R29.reuse, R16, PT ;  /* 0x000000101d00720c */ /* 0x040fe40003f44070 */
[C---:B------:R-:W-:Y:S02]  /*62d0*/  ISETP.GT.U32.AND P0, PT, R29.reuse, R9, PT ;  /* 0x000000091d00720c */ /* 0x040fe40003f04070 */
[C---:B------:R-:W-:Y:S01]  /*62e0*/  ISETP.GT.U32.AND P6, PT, R29.reuse, R6, PT ;  /* 0x000000061d00720c */ /* 0x040fe20003fc4070 */
[--C-:B------:R-:W-:Y:S01]  /*62f0*/  @!P1 IMAD.IADD R14, R14, 0x1, -R29.reuse ;  /* 0x000000010e0e9824 */ /* 0x100fe200078e0a1d */
[----:B------:R-:W-:Y:S01]  /*6300*/  ISETP.GT.U32.AND P1, PT, R29, R12, PT ;  /* 0x0000000c1d00720c */ /* 0x000fe20003f24070 */
[----:B------:R-:W-:Y:S01]  /*6310*/  @!P5 IMAD.IADD R15, R15, 0x1, -R29 ;  /* 0x000000010f0fd824 */ /* 0x000fe200078e0a1d */
[----:B------:R-:W-:-:S05]  /*6320*/  ISETP.GT.U32.AND P5, PT, R29, R13, PT ;  /* 0x0000000d1d00720c */ /* 0x000fca0003fa4070 */
[--C-:B------:R-:W-:Y:S01]  /*6330*/  @!P2 IMAD.IADD R16, R16, 0x1, -R29.reuse ;  /* 0x000000011010a824 */ /* 0x100fe200078e0a1d */
[C---:B------:R-:W-:Y:S02]  /*6340*/  ISETP.GT.U32.AND P2, PT, R29.reuse, R5, PT ;  /* 0x000000051d00720c */ /* 0x040fe40003f44070 */
[----:B------:R-:W-:Y:S01]  /*6350*/  ISETP.GT.U32.AND P3, PT, R29, R8, PT ;  /* 0x000000081d00720c */ /* 0x000fe20003f64070 */
[--C-:B------:R-:W-:Y:S02]  /*6360*/  @!P0 IMAD.IADD R9, R9, 0x1, -R29.reuse ;  /* 0x0000000109098824 */ /* 0x100fe400078e0a1d */
[--C-:B------:R-:W-:Y:S01]  /*6370*/  @!P6 IMAD.IADD R6, R6, 0x1, -R29.reuse ;  /* 0x000000010606e824 */ /* 0x100fe200078e0a1d */
[----:B------:R-:W-:Y:S01]  /*6380*/  ISETP.GT.U32.AND P4, PT, R29, R7, PT ;  /* 0x000000071d00720c */ /* 0x000fe20003f84070 */
[--C-:B------:R-:W-:Y:S02]  /*6390*/  @!P1 IMAD.IADD R12, R12, 0x1, -R29.reuse ;  /* 0x000000010c0c9824 */ /* 0x100fe400078e0a1d */
[----:B------:R-:W-:-:S04]  /*63a0*/  @!P5 IMAD.IADD R13, R13, 0x1, -R29 ;  /* 0x000000010d0dd824 */ /* 0x000fc800078e0a1d */
[--C-:B------:R-:W-:Y:S02]  /*63b0*/  @!P2 IMAD.IADD R5, R5, 0x1, -R29.reuse ;  /* 0x000000010505a824 */ /* 0x100fe400078e0a1d */
[----:B------:R-:W-:-:S04]  /*63c0*/  @!P3 IMAD.IADD R8, R8, 0x1, -R29 ;  /* 0x000000010808b824 */ /* 0x000fc800078e0a1d */
[----:B------:R-:W-:Y:S01]  /*63d0*/  @!P4 IMAD.IADD R7, R7, 0x1, -R29 ;  /* 0x000000010707c824 */ /* 0x000fe200078e0a1d */
[----:B------:R0:W-:Y:S04]  /*63e0*/  STL [R1+0xcc], R16 ;  /* 0x0000cc1001007387 */ /* 0x0001e80000100800 */
[----:B------:R-:W-:Y:S04]  /*63f0*/  STL [R1+0xc0], R15 ;  /* 0x0000c00f01007387 */ /* 0x000fe80000100800 */
[----:B------:R-:W-:Y:S04]  /*6400*/  STL [R1+0xc4], R14 ;  /* 0x0000c40e01007387 */ /* 0x000fe80000100800 */
[----:B------:R1:W-:Y:S04]  /*6410*/  STL [R1+0xa8], R9 ;  /* 0x0000a80901007387 */ /* 0x0003e80000100800 */
[----:B------:R1:W-:Y:S04]  /*6420*/  STL [R1+0xb4], R8 ;  /* 0x0000b40801007387 */ /* 0x0003e80000100800 */
[----:B0-----:R-:W4:Y:S04]  /*6430*/  LDL.LU R16, [R1+0x1b0] ;  /* 0x0001b00001107983 */ /* 0x001f280000300800 */
[----:B------:R0:W-:Y:S04]  /*6440*/  STL [R1+0xb8], R7 ;  /* 0x0000b80701007387 */ /* 0x0001e80000100800 */
[----:B-1----:R-:W4:Y:S04]  /*6450*/  LDL.LU R9, [R1+0x1a4] ;  /* 0x0001a40001097983 */ /* 0x002f280000300800 */
[----:B------:R-:W4:Y:S04]  /*6460*/  LDL.LU R8, [R1+0x1a8] ;  /* 0x0001a80001087983 */ /* 0x000f280000300800 */
[----:B------:R1:W-:Y:S04]  /*6470*/  STL [R1+0xac], R6 ;  /* 0x0000ac0601007387 */ /* 0x0003e80000100800 */
[----:B0-----:R-:W4:Y:S04]  /*6480*/  LDL.LU R7, [R1+0x174] ;  /* 0x0001740001077983 */ /* 0x001f280000300800 */
[----:B-1----:R-:W4:Y:S01]  /*6490*/  LDL.LU R6, [R1+0x194] ;  /* 0x0001940001067983 */ /* 0x002f220000300800 */
[----:B--2---:R-:W-:-:S02]  /*64a0*/  ISETP.GT.U32.AND P0, PT, R29, R2, PT ;  /* 0x000000021d00720c */ /* 0x004fc40003f04070 */
[----:B---3--:R-:W-:-:S11]  /*64b0*/  ISETP.GT.U32.AND P3, PT, R29, R11, PT ;  /* 0x0000000b1d00720c */ /* 0x008fd60003f64070 */
[----:B------:R-:W-:Y:S01]  /*64c0*/  @!P0 IMAD.IADD R2, R2, 0x1, -R29 ;  /* 0x0000000102028824 */ /* 0x000fe200078e0a1d */
[C---:B----4-:R-:W-:Y:S02]  /*64d0*/  ISETP.GT.U32.AND P6, PT, R29.reuse, R22, PT ;  /* 0x000000161d00720c */ /* 0x050fe40003fc4070 */
[C---:B------:R-:W-:Y:S02]  /*64e0*/  ISETP.GT.U32.AND P2, PT, R29.reuse, R21, PT ;  /* 0x000000151d00720c */ /* 0x040fe40003f44070 */
[C---:B------:R-:W-:Y:S02]  /*64f0*/  ISETP.GT.U32.AND P5, PT, R29.reuse, R20, PT ;  /* 0x000000141d00720c */ /* 0x040fe40003fa4070 */
        /* <DEDUP_REMOVED lines=8> */
[--C-:B------:R-:W-:Y:S01]  /*6580*/  @!P1 IMAD.IADD R19, R19, 0x1, -R29.reuse ;  /* 0x0000000113139824 */ /* 0x100fe200078e0a1d */
[----:B------:R-:W-:Y:S01]  /*6590*/  ISETP.GT.U32.AND P1, PT, R29, R2, PT ;  /* 0x000000021d00720c */ /* 0x000fe20003f24070 */
[----:B------:R-:W-:Y:S01]  /*65a0*/  @!P3 IMAD.IADD R11, R11, 0x1, -R29 ;  /* 0x000000010b0bb824 */ /* 0x000fe200078e0a1d */
[----:B------:R-:W-:-:S02]  /*65b0*/  ISETP.GT.U32.AND P5, PT, R29, R12, PT ;  /* 0x0000000c1d00720c */ /* 0x000fc40003fa4070 */
[----:B------:R-:W-:-:S03]  /*65c0*/  ISETP.GT.U32.AND P3, PT, R29, R17, PT ;  /* 0x000000111d00720c */ /* 0x000fc60003f64070 */
[--C-:B------:R-:W-:Y:S01]  /*65d0*/  @!P0 IMAD.IADD R18, R18, 0x1, -R29.reuse ;  /* 0x0000000112128824 */ /* 0x100fe200078e0a1d */
[----:B------:R-:W-:Y:S01]  /*65e0*/  ISETP.GT.U32.AND P0, PT, R29, R11, PT ;  /* 0x0000000b1d00720c */ /* 0x000fe20003f04070 */
[--C-:B------:R-:W-:Y:S02]  /*65f0*/  @!P6 IMAD.IADD R5, R5, 0x1, -R29.reuse ;  /* 0x000000010505e824 */ /* 0x100fe400078e0a1d */
[--C-:B------:R-:W-:Y:S02]  /*6600*/  @!P4 IMAD.IADD R10, R10, 0x1, -R29.reuse ;  /* 0x000000010a0ac824 */ /* 0x100fe400078e0a1d */
[--C-:B------:R-:W-:Y:S02]  /*6610*/  @!P2 IMAD.IADD R13, R13, 0x1, -R29.reuse ;  /* 0x000000010d0da824 */ /* 0x100fe400078e0a1d */
[--C-:B------:R-:W-:Y:S01]  /*6620*/  @!P1 IMAD.IADD R2, R2, 0x1, -R29.reuse ;  /* 0x0000000102029824 */ /* 0x100fe200078e0a1d */
[----:B------:R0:W-:Y:S01]  /*6630*/  STL [R1+0xb0], R5 ;  /* 0x0000b00501007387 */ /* 0x0001e20000100800 */
[----:B------:R-:W-:-:S02]  /*6640*/  @!P5 IMAD.IADD R12, R12, 0x1, -R29 ;  /* 0x000000010c0cd824 */ /* 0x000fc400078e0a1d */
[--C-:B------:R-:W-:Y:S01]  /*6650*/  @!P3 IMAD.IADD R17, R17, 0x1, -R29.reuse ;  /* 0x000000011111b824 */ /* 0x100fe200078e0a1d */
[----:B------:R-:W-:Y:S01]  /*6660*/  ISETP.GT.U32.AND P3, PT, R29, R10, PT ;  /* 0x0000000a1d00720c */ /* 0x000fe20003f64070 */
[----:B------:R-:W-:Y:S01]  /*6670*/  @!P0 IMAD.IADD R11, R11, 0x1, -R29 ;  /* 0x000000010b0b8824 */ /* 0x000fe200078e0a1d */
[----:B0-----:R-:W2:Y:S04]  /*6680*/  LDL.LU R5, [R1+0x198] ;  /* 0x0001980001057983 */ /* 0x001ea80000300800 */
[----:B------:R-:W-:Y:S04]  /*6690*/  STL [R1+0x94], R13 ;  /* 0x0000940d01007387 */ /* 0x000fe80000100800 */
[----:B------:R0:W-:Y:S04]  /*66a0*/  STL [R1+0xa4], R2 ;  /* 0x0000a40201007387 */ /* 0x0001e80000100800 */
[----:B------:R1:W-:Y:S01]  /*66b0*/  STL [R1+0xa0], R12 ;  /* 0x0000a00c01007387 */ /* 0x0003e20000100800 */
[----:B------:R-:W-:-:S03]  /*66c0*/  ISETP.GT.U32.AND P4, PT, R29, R4, PT ;  /* 0x000000041d00720c */ /* 0x000fc60003f84070 */
[----:B0-----:R-:W3:Y:S04]  /*66d0*/  LDL.LU R2, [R1+0x17c] ;  /* 0x00017c0001027983 */ /* 0x001ee80000300800 */
[----:B------:R-:W4:Y:S04]  /*66e0*/  LDL.LU R15, [R1+0x184] ;  /* 0x00018400010f7983 */ /* 0x000f280000300800 */
[----:B------:R-:W4:Y:S04]  /*66f0*/  LDL.LU R14, [R1+0x134] ;  /* 0x00013400010e7983 */ /* 0x000f280000300800 */
[----:B------:R-:W4:Y:S04]  /*6700*/  LDL.LU R13, [R1+0x158] ;  /* 0x00015800010d7983 */ /* 0x000f280000300800 */
[----:B------:R0:W-:Y:S01]  /*6710*/  STL [R1+0x98], R11 ;  /* 0x0000980b01007387 */ /* 0x0001e20000100800 */
[----:B------:R-:W-:-:S03]  /*6720*/  @!P3 IMAD.IADD R10, R10, 0x1, -R29 ;  /* 0x000000010a0ab824 */ /* 0x000fc600078e0a1d */
[----:B-1----:R-:W4:Y:S04]  /*6730*/  LDL.LU R12, [R1+0x15c] ;  /* 0x00015c00010c7983 */ /* 0x002f280000300800 */
[----:B0-----:R-:W4:Y:S01]  /*6740*/  LDL.LU R11, [R1+0x140] ;  /* 0x00014000010b7983 */ /* 0x001f220000300800 */
[----:B------:R-:W-:-:S03]  /*6750*/  @!P4 IMAD.IADD R4, R4, 0x1, -R29 ;  /* 0x000000010404c824 */ /* 0x000fc600078e0a1d */
[----:B------:R0:W-:Y:S01]  /*6760*/  STL [R1+0x9c], R10 ;  /* 0x00009c0a01007387 */ /* 0x0001e20000100800 */
[C---:B------:R-:W-:Y:S02]  /*6770*/  ISETP.GT.U32.AND P4, PT, R29.reuse, R22, PT ;  /* 0x000000161d00720c */ /* 0x040fe40003f84070 */
[C---:B------:R-:W-:Y:S02]  /*6780*/  ISETP.GT.U32.AND P2, PT, R29.reuse, R21, PT ;  /* 0x000000151d00720c */ /* 0x040fe40003f44070 */
[C---:B------:R-:W-:Y:S01]  /*6790*/  ISETP.GT.U32.AND P5, PT, R29.reuse, R20, PT ;  /* 0x000000141d00720c */ /* 0x040fe20003fa4070 */
[----:B0-----:R-:W4:Y:S01]  /*67a0*/  LDL.LU R10, [R1+0x144] ;  /* 0x00014400010a7983 */ /* 0x001f220000300800 */
[C---:B------:R-:W-:Y:S02]  /*67b0*/  ISETP.GT.U32.AND P1, PT, R29.reuse, R19, PT ;  /* 0x000000131d00720c */ /* 0x040fe40003f24070 */
[C---:B------:R-:W-:Y:S02]  /*67c0*/  ISETP.GT.U32.AND P0, PT, R29.reuse, R18, PT ;  /* 0x000000121d00720c */ /* 0x040fe40003f04070 */
[----:B------:R-:W-:-:S02]  /*67d0*/  ISETP.GT.U32.AND P6, PT, R29, R4, PT ;  /* 0x000000041d00720c */ /* 0x000fc40003fc4070 */
[----:B------:R-:W-:Y:S01]  /*67e0*/  ISETP.GT.U32.AND P3, PT, R29, R17, PT ;  /* 0x000000111d00720c */ /* 0x000fe20003f64070 */
[--C-:B------:R-:W-:Y:S02]  /*67f0*/  @!P4 IMAD.IADD R22, R22, 0x1, -R29.reuse ;  /* 0x000000011616c824 */ /* 0x100fe400078e0a1d */
[--C-:B------:R-:W-:Y:S02]  /*6800*/  @!P2 IMAD.IADD R21, R21, 0x1, -R29.reuse ;  /* 0x000000011515a824 */ /* 0x100fe400078e0a1d */
[--C-:B------:R-:W-:Y:S01]  /*6810*/  @!P5 IMAD.IADD R20, R20, 0x1, -R29.reuse ;  /* 0x000000011414d824 */ /* 0x100fe200078e0a1d */
[----:B------:R0:W-:Y:S01]  /*6820*/  STL [R1+0x80], R22 ;  /* 0x0000801601007387 */ /* 0x0001e20000100800 */
[--C-:B------:R-:W-:Y:S02]  /*6830*/  @!P1 IMAD.IADD R19, R19, 0x1, -R29.reuse ;  /* 0x0000000113139824 */ /* 0x100fe400078e0a1d */
[--C-:B------:R-:W-:Y:S02]  /*6840*/  @!P0 IMAD.IADD R18, R18, 0x1, -R29.reuse ;  /* 0x0000000112128824 */ /* 0x100fe400078e0a1d */
[----:B------:R-:W-:-:S02]  /*6850*/  @!P6 IMAD.IADD R4, R4, 0x1, -R29 ;  /* 0x000000010404e824 */ /* 0x000fc400078e0a1d */
[----:B------:R-:W-:Y:S01]  /*6860*/  @!P3 IMAD.IADD R17, R17, 0x1, -R29 ;  /* 0x000000011111b824 */ /* 0x000fe200078e0a1d */
[----:B0-----:R-:W4:Y:S04]  /*6870*/  LDL.LU R22, [R1+0xcac] ;  /* 0x000cac0001167983 */ /* 0x001f280000300800 */
[----:B------:R-:W-:Y:S04]  /*6880*/  STL [R1+0x8c], R21 ;  /* 0x00008c1501007387 */ /* 0x000fe80000100800 */
[----:B------:R-:W-:Y:S04]  /*6890*/  STL [R1+0x90], R20 ;  /* 0x0000901401007387 */ /* 0x000fe80000100800 */
[----:B------:R-:W-:Y:S04]  /*68a0*/  STL [R1+0x84], R19 ;  /* 0x0000841301007387 */ /* 0x000fe80000100800 */
[----:B------:R-:W-:Y:S04]  /*68b0*/  STL [R1+0x88], R18 ;  /* 0x0000881201007387 */ /* 0x000fe80000100800 */
[----:B------:R0:W-:Y:S04]  /*68c0*/  STL [R1+0x7c], R4 ;  /* 0x00007c0401007387 */ /* 0x0001e80000100800 */
[----:B------:R1:W-:Y:S04]  /*68d0*/  STL [R1+0x78], R17 ;  /* 0x0000781101007387 */ /* 0x0003e80000100800 */
[----:B0-----:R-:W4:Y:S01]  /*68e0*/  LDL R4, [R1+0x7bc] ;  /* 0x0007bc0001047983 */ /* 0x001f220000100800 */
[----:B------:R-:W-:-:S02]  /*68f0*/  ISETP.GT.U32.AND P4, PT, R29, R16, PT ;  /* 0x000000101d00720c */ /* 0x000fc40003f84070 */
[C---:B------:R-:W-:Y:S01]  /*6900*/  ISETP.GT.U32.AND P2, PT, R29.reuse, R9, PT ;  /* 0x000000091d00720c */ /* 0x040fe20003f44070 */
[----:B------:R-:W4:Y:S01]  /*6910*/  LDL.LU R21, [R1+0xfc] ;  /* 0x0000fc0001157983 */ /* 0x000f220000300800 */
[C---:B------:R-:W-:Y:S02]  /*6920*/  ISETP.GT.U32.AND P5, PT, R29.reuse, R8, PT ;  /* 0x000000081d00720c */ /* 0x040fe40003fa4070 */
[C---:B------:R-:W-:Y:S01]  /*6930*/  ISETP.GT.U32.AND P1, PT, R29.reuse, R7, PT ;  /* 0x000000071d00720c */ /* 0x040fe20003f24070 */
[----:B------:R-:W4:Y:S01]  /*6940*/  LDL.LU R20, [R1+0x11c] ;  /* 0x00011c0001147983 */ /* 0x000f220000300800 */
[----:B------:R-:W-:-:S03]  /*6950*/  ISETP.GT.U32.AND P0, PT, R29, R6, PT ;  /* 0x000000061d00720c */ /* 0x000fc60003f04070 */
[----:B------:R-:W4:Y:S02]  /*6960*/  LDL.LU R19, [R1+0x124] ;  /* 0x0001240001137983 */ /* 0x000f240000300800 */
[--C-:B------:R-:W-:Y:S02]  /*6970*/  @!P4 IMAD.IADD R16, R16, 0x1, -R29.reuse ;  /* 0x000000011010c824 */ /* 0x100fe400078e0a1d */
[--C-:B------:R-:W-:Y:S01]  /*6980*/  @!P2 IMAD.IADD R9, R9, 0x1, -R29.reuse ;  /* 0x000000010909a824 */ /* 0x100fe200078e0a1d */
[----:B------:R-:W4:Y:S01]  /*6990*/  LDL.LU R18, [R1+0x104] ;  /* 0x0001040001127983 */ /* 0x000f220000300800 */
[--C-:B------:R-:W-:Y:S02]  /*69a0*/  @!P5 IMAD.IADD R8, R8, 0x1, -R29.reuse ;  /* 0x000000010808d824 */ /* 0x100fe400078e0a1d */
[--C-:B------:R-:W-:Y:S01]  /*69b0*/  @!P1 IMAD.IADD R7, R7, 0x1, -R29.reuse ;  /* 0x0000000107079824 */ /* 0x100fe200078e0a1d */
[----:B-1----:R-:W4:Y:S01]  /*69c0*/  LDL.LU R17, [R1+0x10c] ;  /* 0x00010c0001117983 */ /* 0x002f220000300800 */
[----:B------:R-:W-:-:S02]  /*69d0*/  @!P0 IMAD.IADD R6, R6, 0x1, -R29 ;  /* 0x0000000106068824 */ /* 0x000fc400078e0a1d */
[----:B------:R-:W-:-:S04]  /*69e0*/  IMAD.HI.U32 R28, R3, R27, RZ ;  /* 0x0000001b031c7227 */ /* 0x000fc800078e00ff */
[----:B------:R-:W-:-:S04]  /*69f0*/  IMAD.MOV R28, RZ, RZ, -R28 ;  /* 0x000000ffff1c7224 */ /* 0x000fc800078e0a1c */
[C---:B------:R-:W-:Y:S01]  /*6a00*/  IMAD R27, R29.reuse, R28, R27 ;  /* 0x0000001c1d1b7224 */ /* 0x040fe200078e021b */
[C---:B--2---:R-:W-:Y:S02]  /*6a10*/  ISETP.GT.U32.AND P3, PT, R29.reuse, R5, PT ;  /* 0x000000051d00720c */ /* 0x044fe40003f64070 */
[C---:B---3--:R-:W-:Y:S02]  /*6a20*/  ISETP.GT.U32.AND P6, PT, R29.reuse, R2, PT ;  /* 0x000000021d00720c */ /* 0x048fe40003fc4070 */
[C---:B----4-:R-:W-:Y:S02]  /*6a30*/  ISETP.GT.U32.AND P4, PT, R29.reuse, R15, PT ;  /* 0x0000000f1d00720c */ /* 0x050fe40003f84070 */
[C---:B------:R-:W-:Y:S02]  /*6a40*/  ISETP.GT.U32.AND P2, PT, R29.reuse, R14, PT ;  /* 0x0000000e1d00720c */ /* 0x040fe40003f44070 */
[----:B------:R-:W-:-:S07]  /*6a50*/  ISETP.GT.U32.AND P5, PT, R29, R13, PT ;  /* 0x0000000d1d00720c */ /* 0x000fce0003fa4070 */
[--C-:B------:R-:W-:Y:S01]  /*6a60*/  @!P6 IMAD.IADD R2, R2, 0x1, -R29.reuse ;  /* 0x000000010202e824 */ /* 0x100fe200078e0a1d */
[----:B------:R-:W-:Y:S01]  /*6a70*/  ISETP.GT.U32.AND P1, PT, R29, R12, PT ;  /* 0x0000000c1d00720c */ /* 0x000fe20003f24070 */
[--C-:B------:R-:W-:Y:S01]  /*6a80*/  @!P3 IMAD.IADD R5, R5, 0x1, -R29.reuse ;  /* 0x000000010505b824 */ /* 0x100fe200078e0a1d */
[C---:B------:R-:W-:Y:S02]  /*6a90*/  ISETP.GT.U32.AND P6, PT, R29.reuse, R16, PT ;  /* 0x000000101d00720c */ /* 0x040fe40003fc4070 */
[----:B------:R-:W-:Y:S01]  /*6aa0*/  ISETP.GT.U32.AND P0, PT, R29, R11, PT ;  /* 0x0000000b1d00720c */ /* 0x000fe20003f04070 */
[--C-:B------:R-:W-:Y:S01]  /*6ab0*/  @!P4 IMAD.IADD R15, R15, 0x1, -R29.reuse ;  /* 0x000000010f0fc824 */ /* 0x100fe200078e0a1d */
[C---:B------:R-:W-:Y:S01]  /*6ac0*/  ISETP.GT.U32.AND P4, PT, R29.reuse, R9, PT ;  /* 0x000000091d00720c */ /* 0x040fe20003f84070 */
[--C-:B------:R-:W-:Y:S01]  /*6ad0*/  @!P2 IMAD.IADD R14, R14, 0x1, -R29.reuse ;  /* 0x000000010e0ea824 */ /* 0x100fe200078e0a1d */
[----:B------:R-:W-:Y:S01]  /*6ae0*/  ISETP.GT.U32.AND P2, PT, R29, R8, PT ;  /* 0x000000081d00720c */ /* 0x000fe20003f44070 */
[----:B------:R-:W-:Y:S01]  /*6af0*/  @!P5 IMAD.IADD R13, R13, 0x1, -R29 ;  /* 0x000000010d0dd824 */ /* 0x000fe200078e0a1d */
[----:B------:R-:W-:-:S03]  /*6b00*/  ISETP.GT.U32.AND P5, PT, R29, R7, PT ;  /* 0x000000071d00720c */ /* 0x000fc60003fa4070 */
[--C-:B------:R-:W-:Y:S01]  /*6b10*/  @!P1 IMAD.IADD R12, R12, 0x1, -R29.reuse ;  /* 0x000000010c0c9824 */ /* 0x100fe200078e0a1d */
[C---:B------:R-:W-:Y:S02]  /*6b20*/  ISETP.GT.U32.AND P1, PT, R29.reuse, R6, PT ;  /* 0x000000061d00720c */ /* 0x040fe40003f24070 */
[----:B------:R-:W-:Y:S01]  /*6b30*/  ISETP.GT.U32.AND P3, PT, R29, R10, PT ;  /* 0x0000000a1d00720c */ /* 0x000fe20003f64070 */
[--C-:B------:R-:W-:Y:S01]  /*6b40*/  @!P0 IMAD.IADD R11, R11, 0x1, -R29.reuse ;  /* 0x000000010b0b8824 */ /* 0x100fe200078e0a1d */
[----:B------:R-:W-:Y:S01]  /*6b50*/  ISETP.GT.U32.AND P0, PT, R29, R5, PT ;  /* 0x000000051d00720c */ /* 0x000fe20003f04070 */
[--C-:B------:R-:W-:Y:S02]  /*6b60*/  @!P6 IMAD.IADD R16, R16, 0x1, -R29.reuse ;  /* 0x000000011010e824 */ /* 0x100fe400078e0a1d */
[--C-:B------:R-:W-:Y:S02]  /*6b70*/  @!P4 IMAD.IADD R9, R9, 0x1, -R29.reuse ;  /* 0x000000010909c824 */ /* 0x100fe400078e0a1d */
[--C-:B------:R-:W-:Y:S01]  /*6b80*/  @!P2 IMAD.IADD R8, R8, 0x1, -R29.reuse ;  /* 0x000000010808a824 */ /* 0x100fe200078e0a1d */
[----:B------:R0:W-:Y:S01]  /*6b90*/  STL [R1+0x1b0], R16 ;  /* 0x0001b01001007387 */ /* 0x0001e20000100800 */
[----:B------:R-:W-:-:S04]  /*6ba0*/  @!P5 IMAD.IADD R7, R7, 0x1, -R29 ;  /* 0x000000010707d824 */ /* 0x000fc800078e0a1d */
[--C-:B------:R-:W-:Y:S01]  /*6bb0*/  @!P3 IMAD.IADD R10, R10, 0x1, -R29.reuse ;  /* 0x000000010a0ab824 */ /* 0x100fe200078e0a1d */
[----:B------:R-:W-:Y:S01]  /*6bc0*/  ISETP.GT.U32.AND P3, PT, R29, R2, PT ;  /* 0x000000021d00720c */ /* 0x000fe20003f64070 */
[--C-:B------:R-:W-:Y:S01]  /*6bd0*/  @!P1 IMAD.IADD R6, R6, 0x1, -R29.reuse ;  /* 0x0000000106069824 */ /* 0x100fe200078e0a1d */
[----:B0-----:R-:W2:Y:S04]  /*6be0*/  LDL.LU R16, [R1+0x2c] ;  /* 0x00002c0001107983 */ /* 0x001ea80000300800 */
[----:B------:R0:W-:Y:S01]  /*6bf0*/  STL [R1+0x1a4], R9 ;  /* 0x0001a40901007387 */ /* 0x0001e20000100800 */
[----:B------:R-:W-:-:S03]  /*6c00*/  @!P0 IMAD.IADD R5, R5, 0x1, -R29 ;  /* 0x0000000105058824 */ /* 0x000fc600078e0a1d */
[----:B------:R1:W-:Y:S04]  /*6c10*/  STL [R1+0x1a8], R8 ;  /* 0x0001a80801007387 */ /* 0x0003e80000100800 */
[----:B0-----:R-:W3:Y:S04]  /*6c20*/  LDL.LU R9, [R1+0xdc] ;  /* 0x0000dc0001097983 */ /* 0x001ee80000300800 */
[----:B------:R0:W-:Y:S04]  /*6c30*/  STL [R1+0x174], R7 ;  /* 0x0001740701007387 */ /* 0x0001e80000100800 */
[----:B-1----:R-:W4:Y:S04]  /*6c40*/  LDL.LU R8, [R1+0xe4] ;  /* 0x0000e40001087983 */ /* 0x002f280000300800 */
[----:B------:R1:W-:Y:S01]  /*6c50*/  STL [R1+0x194], R6 ;  /* 0x0001940601007387 */ /* 0x0003e20000100800 */
[----:B------:R-:W-:-:S03]  /*6c60*/  @!P3 IMAD.IADD R2, R2, 0x1, -R29 ;  /* 0x000000010202b824 */ /* 0x000fc600078e0a1d */
[----:B0-----:R-:W4:Y:S04]  /*6c70*/  LDL.LU R7, [R1+0x28] ;  /* 0x0000280001077983 */ /* 0x001f280000300800 */
[----:B-1----:R-:W4:Y:S01]  /*6c80*/  LDL.LU R6, [R1+0x24] ;  /* 0x0000240001067983 */ /* 0x002f220000300800 */
[----:B------:R-:W-:-:S03]  /*6c90*/  IABS R28, R4 ;  /* 0x00000004001c7213 */ /* 0x000fc60000000000 */
[----:B------:R0:W-:Y:S04]  /*6ca0*/  STL [R1+0x198], R5 ;  /* 0x0001980501007387 */ /* 0x0001e80000100800 */
[----:B0-----:R-:W4:Y:S04]  /*6cb0*/  LDL.LU R5, [R1+0x20] ;  /* 0x0000200001057983 */ /* 0x001f280000300800 */
[----:B------:R-:W4:Y:S04]  /*6cc0*/  LDL.LU R4, [R1+0x1c] ;  /* 0x00001c0001047983 */ /* 0x000f280000300800 */
[----:B------:R0:W-:Y:S04]  /*6cd0*/  STL [R1+0x17c], R2 ;  /* 0x00017c0201007387 */ /* 0x0001e80000100800 */
[----:B0-----:R-:W4:Y:S01]  /*6ce0*/  LDL.LU R2, [R1+0x18] ;  /* 0x0000180001027983 */ /* 0x001f220000300800 */
[----:B------:R-:W-:-:S02]  /*6cf0*/  ISETP.GT.U32.AND P4, PT, R29, R15, PT ;  /* 0x0000000f1d00720c */ /* 0x000fc40003f84070 */
[C---:B------:R-:W-:Y:S02]  /*6d00*/  ISETP.GT.U32.AND P2, PT, R29.reuse, R14, PT ;  /* 0x0000000e1d00720c */ /* 0x040fe40003f44070 */
[C---:B------:R-:W-:Y:S02]  /*6d10*/  ISETP.GT.U32.AND P6, PT, R29.reuse, R13, PT ;  /* 0x0000000d1d00720c */ /* 0x040fe40003fc4070 */
[C---:B------:R-:W-:Y:S02]  /*6d20*/  ISETP.GT.U32.AND P5, PT, R29.reuse, R12, PT ;  /* 0x0000000c1d00720c */ /* 0x040fe40003fa4070 */
[C---:B------:R-:W-:Y:S02]  /*6d30*/  ISETP.GT.U32.AND P0, PT, R29.reuse, R11, PT ;  /* 0x0000000b1d00720c */ /* 0x040fe40003f04070 */
[C---:B------:R-:W-:Y:S02]  /*6d40*/  ISETP.GT.U32.AND P1, PT, R29.reuse, R10, PT ;  /* 0x0000000a1d00720c */ /* 0x040fe40003f24070 */
[----:B------:R-:W-:Y:S01]  /*6d50*/  ISETP.GT.U32.AND P3, PT, R29, R21, PT ;  /* 0x000000151d00720c */ /* 0x000fe20003f64070 */
[--C-:B------:R-:W-:Y:S01]  /*6d60*/  @!P4 IMAD.IADD R15, R15, 0x1, -R29.reuse ;  /* 0x000000010f0fc824 */ /* 0x100fe200078e0a1d */
[C---:B------:R-:W-:Y:S01]  /*6d70*/  ISETP.GT.U32.AND P4, PT, R29.reuse, R20, PT ;  /* 0x000000141d00720c */ /* 0x040fe20003f84070 */
[--C-:B------:R-:W-:Y:S01]  /*6d80*/  @!P2 IMAD.IADD R14, R14, 0x1, -R29.reuse ;  /* 0x000000010e0ea824 */ /* 0x100fe200078e0a1d */
[----:B------:R-:W-:Y:S01]  /*6d90*/  ISETP.GT.U32.AND P2, PT, R29, R19, PT ;  /* 0x000000131d00720c */ /* 0x000fe20003f44070 */
[--C-:B------:R-:W-:Y:S01]  /*6da0*/  @!P6 IMAD.IADD R13, R13, 0x1, -R29.reuse ;  /* 0x000000010d0de824 */ /* 0x100fe200078e0a1d */
[C---:B------:R-:W-:Y:S01]  /*6db0*/  ISETP.GT.U32.AND P6, PT, R29.reuse, R18, PT ;  /* 0x000000121d00720c */ /* 0x040fe20003fc4070 */
[--C-:B------:R-:W-:Y:S01]  /*6dc0*/  @!P5 IMAD.IADD R12, R12, 0x1, -R29.reuse ;  /* 0x000000010c0cd824 */ /* 0x100fe200078e0a1d */
[----:B------:R-:W-:Y:S01]  /*6dd0*/  ISETP.GT.U32.AND P5, PT, R29, R17, PT ;  /* 0x000000111d00720c */ /* 0x000fe20003fa4070 */
[----:B------:R-:W-:-:S02]  /*6de0*/  @!P0 IMAD.IADD R11, R11, 0x1, -R29 ;  /* 0x000000010b0b8824 */ /* 0x000fc400078e0a1d */
[--C-:B------:R-:W-:Y:S02]  /*6df0*/  @!P1 IMAD.IADD R10, R10, 0x1, -R29.reuse ;  /* 0x000000010a0a9824 */ /* 0x100fe400078e0a1d */
[--C-:B------:R-:W-:Y:S02]  /*6e00*/  @!P3 IMAD.IADD R21, R21, 0x1, -R29.reuse ;  /* 0x000000011515b824 */ /* 0x100fe400078e0a1d */
[--C-:B------:R-:W-:Y:S02]  /*6e10*/  @!P4 IMAD.IADD R20, R20, 0x1, -R29.reuse ;  /* 0x000000011414c824 */ /* 0x100fe400078e0a1d */
[--C-:B------:R-:W-:Y:S02]  /*6e20*/  @!P2 IMAD.IADD R19, R19, 0x1, -R29.reuse ;  /* 0x000000011313a824 */ /* 0x100fe400078e0a1d */
[--C-:B------:R-:W-:Y:S02]  /*6e30*/  @!P6 IMAD.IADD R18, R18, 0x1, -R29.reuse ;  /* 0x000000011212e824 */ /* 0x100fe400078e0a1d */
[----:B------:R-:W-:Y:S01]  /*6e40*/  @!P5 IMAD.IADD R17, R17, 0x1, -R29 ;  /* 0x000000011111d824 */ /* 0x000fe200078e0a1d */
[----:B------:R0:W-:Y:S04]  /*6e50*/  STL [R1+0x184], R15 ;  /* 0x0001840f01007387 */ /* 0x0001e80000100800 */
[----:B------:R1:W-:Y:S04]  /*6e60*/  STL [R1+0x134], R14 ;  /* 0x0001340e01007387 */ /* 0x0003e80000100800 */
[----:B------:R1:W-:Y:S04]  /*6e70*/  STL [R1+0x158], R13 ;  /* 0x0001580d01007387 */ /* 0x0003e80000100800 */
[----:B------:R1:W-:Y:S04]  /*6e80*/  STL [R1+0x15c], R12 ;  /* 0x00015c0c01007387 */ /* 0x0003e80000100800 */
[----:B0-----:R-:W4:Y:S04]  /*6e90*/  LDL.LU R15, [R1+0x14] ;  /* 0x00001400010f7983 */ /* 0x001f280000300800 */
[----:B------:R0:W-:Y:S04]  /*6ea0*/  STL [R1+0x140], R11 ;  /* 0x0001400b01007387 */ /* 0x0001e80000100800 */
[----:B-1----:R-:W4:Y:S04]  /*6eb0*/  LDL.LU R14, [R1+0x10] ;  /* 0x00001000010e7983 */ /* 0x002f280000300800 */
[----:B------:R-:W4:Y:S04]  /*6ec0*/  LDL.LU R13, [R1+0xc] ;  /* 0x00000c00010d7983 */ /* 0x000f280000300800 */
[----:B------:R1:W-:Y:S04]  /*6ed0*/  STL [R1+0x144], R10 ;  /* 0x0001440a01007387 */ /* 0x0003e80000100800 */
[----:B------:R-:W4:Y:S04]  /*6ee0*/  LDL.LU R12, [R1+0x8] ;  /* 0x00000800010c7983 */ /* 0x000f280000300800 */
[----:B0-----:R-:W4:Y:S04]  /*6ef0*/  LDL.LU R11, [R1+0x4] ;  /* 0x00000400010b7983 */ /* 0x001f280000300800 */
[----:B-1----:R-:W4:Y:S01]  /*6f00*/  LDL.LU R10, [R1] ;  /* 0x00000000010a7983 */ /* 0x002f220000300800 */
[----:B--2---:R-:W-:-:S02]  /*6f10*/  ISETP.GT.U32.AND P0, PT, R29, R16, PT ;  /* 0x000000101d00720c */ /* 0x004fc40003f04070 */
[C---:B---3--:R-:W-:Y:S02]  /*6f20*/  ISETP.GT.U32.AND P1, PT, R29.reuse, R9, PT ;  /* 0x000000091d00720c */ /* 0x048fe40003f24070 */
[----:B----4-:R-:W-:-:S09]  /*6f30*/  ISETP.GT.U32.AND P3, PT, R29, R8, PT ;  /* 0x000000081d00720c */ /* 0x010fd20003f64070 */
[--C-:B------:R-:W-:Y:S01]  /*6f40*/  @!P0 IMAD.IADD R16, R16, 0x1, -R29.reuse ;  /* 0x0000000110108824 */ /* 0x100fe200078e0a1d */
[C---:B------:R-:W-:Y:S02]  /*6f50*/  ISETP.GT.U32.AND P4, PT, R29.reuse, R7, PT ;  /* 0x000000071d00720c */ /* 0x040fe40003f84070 */
[----:B------:R-:W-:Y:S01]  /*6f60*/  ISETP.GT.U32.AND P2, PT, R29, R6, PT ;  /* 0x000000061d00720c */ /* 0x000fe20003f44070 */
[--C-:B------:R-:W-:Y:S01]  /*6f70*/  @!P1 IMAD.IADD R9, R9, 0x1, -R29.reuse ;  /* 0x0000000109099824 */ /* 0x100fe200078e0a1d */
[C---:B------:R-:W-:Y:S01]  /*6f80*/  ISETP.GT.U32.AND P1, PT, R29.reuse, R21, PT ;  /* 0x000000151d00720c */ /* 0x040fe20003f24070 */
[----:B------:R-:W-:Y:S01]  /*6f90*/  @!P3 IMAD.IADD R8, R8, 0x1, -R29 ;  /* 0x000000010808b824 */ /* 0x000fe200078e0a1d */
[C---:B------:R-:W-:Y:S02]  /*6fa0*/  ISETP.GT.U32.AND P3, PT, R29.reuse, R20, PT ;  /* 0x000000141d00720c */ /* 0x040fe40003f64070 */
[C---:B------:R-:W-:Y:S02]  /*6fb0*/  ISETP.GT.U32.AND P6, PT, R29.reuse, R5, PT ;  /* 0x000000051d00720c */ /* 0x040fe40003fc4070 */
[----:B------:R-:W-:-:S03]  /*6fc0*/  ISETP.GT.U32.AND P5, PT, R29, R4, PT ;  /* 0x000000041d00720c */ /* 0x000fc60003fa4070 */
[--C-:B------:R-:W-:Y:S01]  /*6fd0*/  @!P4 IMAD.IADD R7, R7, 0x1, -R29.reuse ;  /* 0x000000010707c824 */ /* 0x100fe200078e0a1d */
[C---:B------:R-:W-:Y:S01]  /*6fe0*/  ISETP.GT.U32.AND P4, PT, R29.reuse, R19, PT ;  /* 0x000000131d00720c */ /* 0x040fe20003f84070 */
[----:B------:R-:W-:Y:S01]  /*6ff0*/  @!P2 IMAD.IADD R6, R6, 0x1, -R29 ;  /* 0x000000010606a824 */ /* 0x000fe200078e0a1d */
[C---:B------:R-:W-:Y:S02]  /*7000*/  ISETP.GT.U32.AND P2, PT, R29.reuse, R18, PT ;  /* 0x000000121d00720c */ /* 0x040fe40003f44070 */
[----:B------:R-:W-:-:S03]  /*7010*/  ISETP.GT.U32.AND P0, PT, R29, R2, PT ;  /* 0x000000021d00720c */ /* 0x000fc60003f04070 */
[--C-:B------:R-:W-:Y:S01]  /*7020*/  @!P6 IMAD.IADD R5, R5, 0x1, -R29.reuse ;  /* 0x000000010505e824 */ /* 0x100fe200078e0a1d */
[C---:B------:R-:W-:Y:S01]  /*7030*/  ISETP.GT.U32.AND P6, PT, R29.reuse, R17, PT ;  /* 0x000000111d00720c */ /* 0x040fe20003fc4070 */
[--C-:B------:R-:W-:Y:S01]  /*7040*/  @!P5 IMAD.IADD R4, R4, 0x1, -R29.reuse ;  /* 0x000000010404d824 */ /* 0x100fe200078e0a1d */
[----:B------:R-:W-:Y:S01]  /*7050*/  ISETP.GT.U32.AND P5, PT, R29, R16, PT ;  /* 0x000000101d00720c */ /* 0x000fe20003fa4070 */
[--C-:B------:R-:W-:Y:S01]  /*7060*/  @!P1 IMAD.IADD R21, R21, 0x1, -R29.reuse ;  /* 0x0000000115159824 */ /* 0x100fe200078e0a1d */
[C---:B------:R-:W-:Y:S01]  /*7070*/  ISETP.GT.U32.AND P1, PT, R29.reuse, R8, PT ;  /* 0x000000081d00720c */ /* 0x040fe20003f24070 */
[----:B------:R-:W-:Y:S01]  /*7080*/  @!P3 IMAD.IADD R20, R20, 0x1, -R29 ;  /* 0x000000011414b824 */ /* 0x000fe200078e0a1d */
[----:B------:R-:W-:-:S03]  /*7090*/  ISETP.GT.U32.AND P3, PT, R29, R7, PT ;  /* 0x000000071d00720c */ /* 0x000fc60003f64070 */
[--C-:B------:R-:W-:Y:S01]  /*70a0*/  @!P0 IMAD.IADD R2, R2, 0x1, -R29.reuse ;  /* 0x0000000102028824 */ /* 0x100fe200078e0a1d */
[----:B------:R-:W-:Y:S01]  /*70b0*/  ISETP.GT.U32.AND P0, PT, R29, R9, PT ;  /* 0x000000091d00720c */ /* 0x000fe20003f04070 */
[--C-:B------:R-:W-:Y:S01]  /*70c0*/  @!P4 IMAD.IADD R19, R19, 0x1, -R29.reuse ;  /* 0x000000011313c824 */ /* 0x100fe200078e0a1d */
[----:B------:R0:W-:Y:S01]  /*70d0*/  STL [R1+0xfc], R21 ;  /* 0x0000fc1501007387 */ /* 0x0001e20000100800 */
[--C-:B------:R-:W-:Y:S01]  /*70e0*/  @!P2 IMAD.IADD R18, R18, 0x1, -R29.reuse ;  /* 0x000000011212a824 */ /* 0x100fe200078e0a1d */
[----:B------:R-:W-:Y:S01]  /*70f0*/  ISETP.GT.U32.AND P2, PT, R29, R6, PT ;  /* 0x000000061d00720c */ /* 0x000fe20003f44070 */
[--C-:B------:R-:W-:Y:S01]  /*7100*/  @!P6 IMAD.IADD R17, R17, 0x1, -R29.reuse ;  /* 0x000000011111e824 */ /* 0x100fe200078e0a1d */
[C---:B------:R-:W-:Y:S01]  /*7110*/  ISETP.GT.U32.AND P4, PT, R29.reuse, R5, PT ;  /* 0x000000051d00720c */ /* 0x040fe20003f84070 */
[--C-:B------:R-:W-:Y:S01]  /*7120*/  @!P5 IMAD.IADD R16, R16, 0x1, -R29.reuse ;  /* 0x000000011010d824 */ /* 0x100fe200078e0a1d */
[C---:B------:R-:W-:Y:S01]  /*7130*/  ISETP.GT.U32.AND P5, PT, R29.reuse, R4, PT ;  /* 0x000000041d00720c */ /* 0x040fe20003fa4070 */
[----:B0-----:R-:W2:Y:S04]  /*7140*/  LDL.LU R21, [R1+0xca8] ;  /* 0x000ca80001157983 */ /* 0x001ea80000300800 */
[----:B------:R0:W-:Y:S01]  /*7150*/  STL [R1+0x11c], R20 ;  /* 0x00011c1401007387 */ /* 0x0001e20000100800 */
[----:B------:R-:W-:Y:S01]  /*7160*/  ISETP.GT.U32.AND P6, PT, R29, R2, PT ;  /* 0x000000021d00720c */ /* 0x000fe20003fc4070 */
[----:B------:R-:W-:-:S02]  /*7170*/  @!P0 IMAD.IADD R9, R9, 0x1, -R29 ;  /* 0x0000000109098824 */ /* 0x000fc400078e0a1d */
[--C-:B------:R-:W-:Y:S01]  /*7180*/  @!P1 IMAD.IADD R8, R8, 0x1, -R29.reuse ;  /* 0x0000000108089824 */ /* 0x100fe200078e0a1d */
[----:B0-----:R-:W3:Y:S04]  /*7190*/  LDL.LU R20, [R1+0xca4] ;  /* 0x000ca40001147983 */ /* 0x001ee80000300800 */
[----:B------:R0:W-:Y:S01]  /*71a0*/  STL [R1+0x124], R19 ;  /* 0x0001241301007387 */ /* 0x0001e20000100800 */
[----:B------:R-:W-:-:S03]  /*71b0*/  @!P3 IMAD.IADD R7, R7, 0x1, -R29 ;  /* 0x000000010707b824 */ /* 0x000fc600078e0a1d */
[----:B0-----:R-:W4:Y:S04]  /*71c0*/  LDL.LU R19, [R1+0xca0] ;  /* 0x000ca00001137983 */ /* 0x001f280000300800 */
[----:B------:R0:W-:Y:S01]  /*71d0*/  STL [R1+0x104], R18 ;  /* 0x0001041201007387 */ /* 0x0001e20000100800 */
[----:B------:R-:W-:-:S03]  /*71e0*/  @!P2 IMAD.IADD R6, R6, 0x1, -R29 ;  /* 0x000000010606a824 */ /* 0x000fc600078e0a1d */
[----:B0-----:R-:W2:Y:S04]  /*71f0*/  LDL.LU R18, [R1+0xc9c] ;  /* 0x000c9c0001127983 */ /* 0x001ea80000300800 */
        /* <DEDUP_REMOVED lines=9> */
[----:B------:R0:W-:Y:S04]  /*7290*/  STL [R1+0xe4], R8 ;  /* 0x0000e40801007387 */ /* 0x0001e80000100800 */
[----:B0-----:R-:W2:Y:S04]  /*72a0*/  LDL.LU R8, [R1+0xc8c] ;  /* 0x000c8c0001087983 */ /* 0x001ea80000300800 */
[----:B------:R0:W-:Y:S04]  /*72b0*/  STL [R1+0x28], R7 ;  /* 0x0000280701007387 */ /* 0x0001e80000100800 */
[----:B0-----:R-:W2:Y:S04]  /*72c0*/  LDL.LU R7, [R1+0xc88] ;  /* 0x000c880001077983 */ /* 0x001ea80000300800 */
[----:B------:R0:W-:Y:S04]  /*72d0*/  STL [R1+0x24], R6 ;  /* 0x0000240601007387 */ /* 0x0001e80000100800 */
[----:B0-----:R-:W3:Y:S04]  /*72e0*/  LDL.LU R6, [R1+0xc84] ;  /* 0x000c840001067983 */ /* 0x001ee80000300800 */
[----:B------:R0:W-:Y:S04]  /*72f0*/  STL [R1+0x20], R5 ;  /* 0x0000200501007387 */ /* 0x0001e80000100800 */
[----:B0-----:R-:W4:Y:S04]  /*7300*/  LDL.LU R5, [R1+0xc80] ;  /* 0x000c800001057983 */ /* 0x001f280000300800 */
[----:B------:R0:W-:Y:S04]  /*7310*/  STL [R1+0x1c], R4 ;  /* 0x00001c0401007387 */ /* 0x0001e80000100800 */
[----:B0-----:R-:W4:Y:S04]  /*7320*/  LDL.LU R4, [R1+0xc7c] ;  /* 0x000c7c0001047983 */ /* 0x001f280000300800 */
[----:B------:R0:W-:Y:S04]  /*7330*/  STL [R1+0x18], R2 ;  /* 0x0000180201007387 */ /* 0x0001e80000100800 */
[----:B0-----:R-:W4:Y:S01]  /*7340*/  LDL.LU R2, [R1+0xc78] ;  /* 0x000c780001027983 */ /* 0x001f220000300800 */
[----:B------:R-:W-:-:S02]  /*7350*/  ISETP.GT.U32.AND P0, PT, R29, R15, PT ;  /* 0x0000000f1d00720c */ /* 0x000fc40003f04070 */
[C---:B------:R-:W-:Y:S02]  /*7360*/  ISETP.GT.U32.AND P1, PT, R29.reuse, R14, PT ;  /* 0x0000000e1d00720c */ /* 0x040fe40003f24070 */
[C---:B------:R-:W-:Y:S02]  /*7370*/  ISETP.GT.U32.AND P3, PT, R29.reuse, R13, PT ;  /* 0x0000000d1d00720c */ /* 0x040fe40003f64070 */
[C---:B------:R-:W-:Y:S02]  /*7380*/  ISETP.GT.U32.AND P2, PT, R29.reuse, R12, PT ;  /* 0x0000000c1d00720c */ /* 0x040fe40003f44070 */
[----:B------:R-:W-:-:S05]  /*7390*/  ISETP.GT.U32.AND P4, PT, R29, R11, PT ;  /* 0x0000000b1d00720c */ /* 0x000fca0003f84070 */
[--C-:B------:R-:W-:Y:S02]  /*73a0*/  @!P0 IMAD.IADD R15, R15, 0x1, -R29.reuse ;  /* 0x000000010f0f8824 */ /* 0x100fe400078e0a1d */
[--C-:B------:R-:W-:Y:S02]  /*73b0*/  @!P1 IMAD.IADD R14, R14, 0x1, -R29.reuse ;  /* 0x000000010e0e9824 */ /* 0x100fe400078e0a1d */
[--C-:B------:R-:W-:Y:S02]  /*73c0*/  @!P3 IMAD.IADD R13, R13, 0x1, -R29.reuse ;  /* 0x000000010d0db824 */ /* 0x100fe400078e0a1d */
[--C-:B------:R-:W-:Y:S02]  /*73d0*/  @!P2 IMAD.IADD R12, R12, 0x1, -R29.reuse ;  /* 0x000000010c0ca824 */ /* 0x100fe400078e0a1d */
[----:B------:R-:W-:Y:S01]  /*73e0*/  @!P4 IMAD.IADD R11, R11, 0x1, -R29 ;  /* 0x000000010b0bc824 */ /* 0x000fe200078e0a1d */
[----:B------:R-:W-:-:S13]  /*73f0*/  ISETP.GT.U32.AND P5, PT, R29, R10, PT ;  /* 0x0000000a1d00720c */ /* 0x000fda0003fa4070 */
[----:B------:R-:W-:Y:S01]  /*7400*/  @!P5 IMAD.IADD R10, R10, 0x1, -R29 ;  /* 0x000000010a0ad824 */ /* 0x000fe200078e0a1d */
[C---:B--2---:R-:W-:Y:S02]  /*7410*/  ISETP.GT.U32.AND P2, PT, R29.reuse, R7, PT ;  /* 0x000000071d00720c */ /* 0x044fe40003f44070 */
[C---:B---3--:R-:W-:Y:S02]  /*7420*/  ISETP.GT.U32.AND P3, PT, R29.reuse, R6, PT ;  /* 0x000000061d00720c */ /* 0x048fe40003f64070 */
[C---:B----4-:R-:W-:Y:S02]  /*7430*/  ISETP.GT.U32.AND P1, PT, R29.reuse, R5, PT ;  /* 0x000000051d00720c */ /* 0x050fe40003f24070 */
[C---:B------:R-:W-:Y:S02]  /*7440*/  ISETP.GT.U32.AND P0, PT, R29.reuse, R4, PT ;  /* 0x000000041d00720c */ /* 0x040fe40003f04070 */
[----:B------:R-:W-:-:S11]  /*7450*/  ISETP.GT.U32.AND P6, PT, R29, R2, PT ;  /* 0x000000021d00720c */ /* 0x000fd60003fc4070 */
[--C-:B------:R-:W-:Y:S01]  /*7460*/  @!P0 IMAD.IADD R4, R4, 0x1, -R29.reuse ;  /* 0x0000000104048824 */ /* 0x100fe200078e0a1d */
[----:B------:R-:W-:Y:S01]  /*7470*/  ISETP.GT.U32.AND P0, PT, R29, R14, PT ;  /* 0x0000000e1d00720c */ /* 0x000fe20003f04070 */
[--C-:B------:R-:W-:Y:S01]  /*7480*/  @!P1 IMAD.IADD R5, R5, 0x1, -R29.reuse ;  /* 0x0000000105059824 */ /* 0x100fe200078e0a1d */
[C---:B------:R-:W-:Y:S01]  /*7490*/  ISETP.GT.U32.AND P1, PT, R29.reuse, R13, PT ;  /* 0x0000000d1d00720c */ /* 0x040fe20003f24070 */
[--C-:B------:R-:W-:Y:S01]  /*74a0*/  @!P3 IMAD.IADD R6, R6, 0x1, -R29.reuse ;  /* 0x000000010606b824 */ /* 0x100fe200078e0a1d */
[C---:B------:R-:W-:Y:S01]  /*74b0*/  ISETP.GT.U32.AND P3, PT, R29.reuse, R12, PT ;  /* 0x0000000c1d00720c */ /* 0x040fe20003f64070 */
[--C-:B------:R-:W-:Y:S01]  /*74c0*/  @!P6 IMAD.IADD R2, R2, 0x1, -R29.reuse ;  /* 0x000000010202e824 */ /* 0x100fe200078e0a1d */
[----:B------:R-:W-:Y:S01]  /*74d0*/  ISETP.GT.U32.AND P6, PT, R29, R15, PT ;  /* 0x0000000f1d00720c */ /* 0x000fe20003fc4070 */
[----:B------:R-:W-:Y:S01]  /*74e0*/  @!P2 IMAD.IADD R7, R7, 0x1, -R29 ;  /* 0x000000010707a824 */ /* 0x000fe200078e0a1d */
[----:B------:R-:W-:-:S05]  /*74f0*/  ISETP.GT.U32.AND P2, PT, R29, R11, PT ;  /* 0x0000000b1d00720c */ /* 0x000fca0003f44070 */
[--C-:B------:R-:W-:Y:S01]  /*7500*/  @!P0 IMAD.IADD R14, R14, 0x1, -R29.reuse ;  /* 0x000000010e0e8824 */ /* 0x100fe200078e0a1d */
[----:B------:R-:W-:Y:S01]  /*7510*/  ISETP.GT.U32.AND P4, PT, R29, R8, PT ;  /* 0x000000081d00720c */ /* 0x000fe20003f84070 */
[--C-:B------:R-:W-:Y:S02]  /*7520*/  @!P1 IMAD.IADD R13, R13, 0x1, -R29.reuse ;  /* 0x000000010d0d9824 */ /* 0x100fe400078e0a1d */
[--C-:B------:R-:W-:Y:S02]  /*7530*/  @!P3 IMAD.IADD R12, R12, 0x1, -R29.reuse ;  /* 0x000000010c0cb824 */ /* 0x100fe400078e0a1d */
[--C-:B------:R-:W-:Y:S02]  /*7540*/  @!P6 IMAD.IADD R15, R15, 0x1, -R29.reuse ;  /* 0x000000010f0fe824 */ /* 0x100fe400078e0a1d */
[----:B------:R-:W-:-:S03]  /*7550*/  @!P2 IMAD.IADD R11, R11, 0x1, -R29 ;  /* 0x000000010b0ba824 */ /* 0x000fc600078e0a1d */
[----:B------:R0:W-:Y:S04]  /*7560*/  STL [R1+0x14], R15 ;  /* 0x0000140f01007387 */ /* 0x0001e80000100800 */
[----:B0-----:R-:W2:Y:S04]  /*7570*/  LDL.LU R15, [R1+0xc74] ;  /* 0x000c7400010f7983 */ /* 0x001ea80000300800 */
[----:B------:R0:W-:Y:S04]  /*7580*/  STL [R1+0x10], R14 ;  /* 0x0000100e01007387 */ /* 0x0001e80000100800 */
[----:B0-----:R-:W3:Y:S04]  /*7590*/  LDL.LU R14, [R1+0xc70] ;  /* 0x000c7000010e7983 */ /* 0x001ee80000300800 */
[----:B------:R0:W-:Y:S01]  /*75a0*/  STL [R1+0xc], R13 ;  /* 0x00000c0d01007387 */ /* 0x0001e20000100800 */
[----:B------:R-:W-:-:S03]  /*75b0*/  @!P4 IMAD.IADD R8, R8, 0x1, -R29 ;  /* 0x000000010808c824 */ /* 0x000fc600078e0a1d */
[----:B0-----:R-:W4:Y:S04]  /*75c0*/  LDL.LU R13, [R1+0xc6c] ;  /* 0x000c6c00010d7983 */ /* 0x001f280000300800 */
[----:B------:R0:W-:Y:S01]  /*75d0*/  STL [R1+0x8], R12 ;  /* 0x0000080c01007387 */ /* 0x0001e20000100800 */
[----:B------:R-:W-:-:S03]  /*75e0*/  ISETP.GT.U32.AND P4, PT, R29, R10, PT ;  /* 0x0000000a1d00720c */ /* 0x000fc60003f84070 */
[----:B0-----:R-:W2:Y:S04]  /*75f0*/  LDL.LU R12, [R1+0xc68] ;  /* 0x000c6800010c7983 */ /* 0x001ea80000300800 */
[----:B------:R0:W-:Y:S04]  /*7600*/  STL [R1+0x4], R11 ;  /* 0x0000040b01007387 */ /* 0x0001e80000100800 */
[----:B0-----:R-:W3:Y:S02]  /*7610*/  LDL.LU R11, [R1+0xc64] ;  /* 0x000c6400010b7983 */ /* 0x001ee40000300800 */
[----:B------:R-:W-:-:S05]  /*7620*/  @!P4 IMAD.IADD R10, R10, 0x1, -R29 ;  /* 0x000000010a0ac824 */ /* 0x000fca00078e0a1d */
[----:B------:R0:W-:Y:S04]  /*7630*/  STL [R1], R10 ;  /* 0x0000000a01007387 */ /* 0x0001e80000100800 */
[----:B0-----:R-:W3:Y:S01]  /*7640*/  LDL.LU R10, [R1+0xc60] ;  /* 0x000c6000010a7983 */ /* 0x001ee20000300800 */
[C---:B------:R-:W-:Y:S02]  /*7650*/  ISETP.GT.U32.AND P1, PT, R29.reuse, R5, PT ;  /* 0x000000051d00720c */ /* 0x040fe40003f24070 */
[C---:B------:R-:W-:Y:S02]  /*7660*/  ISETP.GT.U32.AND P3, PT, R29.reuse, R6, PT ;  /* 0x000000061d00720c */ /* 0x040fe40003f64070 */
[C---:B------:R-:W-:Y:S02]  /*7670*/  ISETP.GT.U32.AND P2, PT, R29.reuse, R7, PT ;  /* 0x000000071d00720c */ /* 0x040fe40003f44070 */
[----:B------:R-:W-:-:S07]  /*7680*/  ISETP.GT.U32.AND P5, PT, R29, R9, PT ;  /* 0x000000091d00720c */ /* 0x000fce0003fa4070 */
[--C-:B------:R-:W-:Y:S02]  /*7690*/  @!P1 IMAD.IADD R5, R5, 0x1, -R29.reuse ;  /* 0x0000000105059824 */ /* 0x100fe400078e0a1d */
[--C-:B------:R-:W-:Y:S02]  /*76a0*/  @!P3 IMAD.IADD R6, R6, 0x1, -R29.reuse ;  /* 0x000000010606b824 */ /* 0x100fe400078e0a1d */
[--C-:B------:R-:W-:Y:S02]  /*76b0*/  @!P2 IMAD.IADD R7, R7, 0x1, -R29.reuse ;  /* 0x000000010707a824 */ /* 0x100fe400078e0a1d */
[----:B------:R-:W-:Y:S01]  /*76c0*/  @!P5 IMAD.IADD R9, R9, 0x1, -R29 ;  /* 0x000000010909d824 */ /* 0x000fe200078e0a1d */
[C---:B------:R-:W-:Y:S02]  /*76d0*/  ISETP.GT.U32.AND P5, PT, R29.reuse, R2, PT ;  /* 0x000000021d00720c */ /* 0x040fe40003fa4070 */
[----:B------:R-:W-:Y:S01]  /*76e0*/  ISETP.GT.U32.AND P0, PT, R29, R4, PT ;  /* 0x000000041d00720c */ /* 0x000fe20003f04070 */
[----:B------:R-:W-:-:S04]  /*76f0*/  IMAD.HI.U32 R3, R3, R28, RZ ;  /* 0x0000001c03037227 */ /* 0x000fc800078e00ff */
[----:B------:R-:W-:-:S06]  /*7700*/  IMAD.MOV R3, RZ, RZ, -R3 ;  /* 0x000000ffff037224 */ /* 0x000fcc00078e0a03 */
[--C-:B------:R-:W-:Y:S02]  /*7710*/  @!P5 IMAD.IADD R2, R2, 0x1, -R29.reuse ;  /* 0x000000010202d824 */ /* 0x100fe400078e0a1d */
[----:B------:R-:W-:-:S03]  /*7720*/  @!P0 IMAD.IADD R4, R4, 0x1, -R29 ;  /* 0x0000000104048824 */ /* 0x000fc600078e0a1d */
[----:B------:R-:W-:Y:S04]  /*7730*/  STL [R1+0xc3c], R2 ;  /* 0x000c3c0201007387 */ /* 0x000fe80000100800 */
[----:B------:R-:W-:Y:S04]  /*7740*/  STL [R1+0xc40], R4 ;  /* 0x000c400401007387 */ /* 0x000fe80000100800 */
[----:B------:R-:W-:Y:S01]  /*7750*/  STL [R1+0xc38], R5 ;  /* 0x000c380501007387 */ /* 0x000fe20000100800 */
[----:B------:R-:W-:-:S03]  /*7760*/  IMAD R28, R29, R3, R28 ;  /* 0x000000031d1c7224 */ /* 0x000fc600078e021c */
[----:B------:R0:W-:Y:S04]  /*7770*/  STL [R1+0xc44], R6 ;  /* 0x000c440601007387 */ /* 0x0001e80000100800 */
[----:B------:R-:W1:Y:S04]  /*7780*/  S2R R3, SR_TID.X ;  /* 0x0000000000037919 */ /* 0x000e680000002100 */
[----:B0-----:R-:W0:Y:S01]  /*7790*/  S2R R6, SR_TID.X ;  /* 0x0000000000067919 */ /* 0x001e220000002100 */
[C---:B------:R-:W-:Y:S02]  /*77a0*/  ISETP.GT.U32.AND P4, PT, R29.reuse, R8, PT ;  /* 0x000000081d00720c */ /* 0x040fe40003f84070 */
[----:B------:R-:W-:Y:S01]  /*77b0*/  ISETP.GT.U32.AND P6, PT, R29, R9, PT ;  /* 0x000000091d00720c */ /* 0x000fe20003fc4070 */
[----:B------:R0:W-:Y:S10]  /*77c0*/  STL [R1+0xc48], R7 ;  /* 0x000c480701007387 */ /* 0x0001f40000100800 */
[----:B------:R-:W-:-:S02]  /*77d0*/  @!P4 IMAD.IADD R8, R8, 0x1, -R29 ;  /* 0x000000010808c824 */ /* 0x000fc400078e0a1d */
[----:B------:R-:W-:Y:S01]  /*77e0*/  @!P6 IMAD.IADD R9, R9, 0x1, -R29 ;  /* 0x000000010909e824 */ /* 0x000fe200078e0a1d */
[----:B-1----:R-:W-:Y:S02]  /*77f0*/  LOP3.LUT P0, RZ, R3, 0x40, RZ, 0xc0, !PT ;  /* 0x0000004003ff7812 */ /* 0x002fe4000780c0ff */
[----:B------:R1:W-:Y:S01]  /*7800*/  STL [R1+0xc4c], R8 ;  /* 0x000c4c0801007387 */ /* 0x0003e20000100800 */
[----:B0-----:R-:W-:-:S03]  /*7810*/  IMAD.SHL.U32 R4, R6, 0x20, RZ ;  /* 0x0000002006047824 */ /* 0x001fc600078e00ff */
[----:B------:R0:W-:Y:S01]  /*7820*/  STL [R1+0xc50], R9 ;  /* 0x000c500901007387 */ /* 0x0001e20000100800 */
[----:B------:R-:W-:-:S03]  /*7830*/  LOP3.LUT R3, R6, 0x7, RZ, 0xc0, !PT ;  /* 0x0000000706037812 */ /* 0x000fc600078ec0ff */
[----:B------:R-:W3:Y:S01]  /*7840*/  LDL R7, [R1+0x38c] ;  /* 0x00038c0001077983 */ /* 0x000ee20000100800 */
[----:B-1----:R-:W-:-:S03]  /*7850*/  IMAD.SHL.U32 R8, R6, 0x2, RZ ;  /* 0x0000000206087824 */ /* 0x002fc600078e00ff */
[----:B0-----:R-:W3:Y:S04]  /*7860*/  LDL R9, [R1+0xa24] ;  /* 0x000a240001097983 */ /* 0x001ee80000100800 */
[----:B------:R-:W-:Y:S01]  /*7870*/  STL [R1+0x838], R4 ;  /* 0x0008380401007387 */ /* 0x000fe20000100800 */
[----:B------:R-:W-:-:S05]  /*7880*/  IMAD.SHL.U32 R5, R3, 0x10, RZ ;  /* 0x0000001003057824 */ /* 0x000fca00078e00ff */
[----:B------:R-:W-:Y:S02]  /*7890*/  LOP3.LUT R3, R5, 0x30, R8, 0x78, !PT ;  /* 0x0000003005037812 */ /* 0x000fe400078e7808 */
[C---:B----4-:R-:W-:Y:S02]  /*78a0*/  ISETP.GT.U32.AND P2, PT, R29.reuse, R13, PT ;  /* 0x0000000d1d00720c */ /* 0x050fe40003f44070 */
[C---:B--2---:R-:W-:Y:S02]  /*78b0*/  ISETP.GT.U32.AND P3, PT, R29.reuse, R12, PT ;  /* 0x0000000c1d00720c */ /* 0x044fe40003f64070 */
[----:B---3--:R-:W-:-:S11]  /*78c0*/  ISETP.GT.U32.AND P1, PT, R29, R11, PT ;  /* 0x0000000b1d00720c */ /* 0x008fd60003f24070 */
[--C-:B------:R-:W-:Y:S01]  /*78d0*/  @!P3 IMAD.IADD R12, R12, 0x1, -R29.reuse ;  /* 0x000000010c0cb824 */ /* 0x100fe200078e0a1d */
[----:B------:R-:W-:Y:S01]  /*78e0*/  ISETP.GT.U32.AND P3, PT, R29, R18, PT ;  /* 0x000000121d00720c */ /* 0x000fe20003f64070 */
[--C-:B------:R-:W-:Y:S01]  /*78f0*/  @!P2 IMAD.IADD R13, R13, 0x1, -R29.reuse ;  /* 0x000000010d0da824 */ /* 0x100fe200078e0a1d */
[----:B------:R-:W-:Y:S01]  /*7900*/  ISETP.GT.U32.AND P2, PT, R29, R19, PT ;  /* 0x000000131d00720c */ /* 0x000fe20003f44070 */
        /* <DEDUP_REMOVED lines=8> */
[----:B------:R-:W-:Y:S01]  /*7990*/  ISETP.GT.U32.AND P1, PT, R29, R23, PT ;  /* 0x000000171d00720c */ /* 0x000fe20003f24070 */
[----:B------:R-:W-:-:S08]  /*79a0*/  @!P5 IMAD.IADD R10, R10, 0x1, -R29 ;  /* 0x000000010a0ad824 */ /* 0x000fd000078e0a1d */
[--C-:B------:R-:W-:Y:S01]  /*79b0*/  @!P3 IMAD.IADD R24, R24, 0x1, -R29.reuse ;  /* 0x000000011818b824 */ /* 0x100fe200078e0a1d */
[----:B------:R-:W-:Y:S01]  /*79c0*/  ISETP.GT.U32.AND P3, PT, R29, R11, PT ;  /* 0x0000000b1d00720c */ /* 0x000fe20003f64070 */
[--C-:B------:R-:W-:Y:S01]  /*79d0*/  @!P2 IMAD.IADD R25, R25, 0x1, -R29.reuse ;  /* 0x000000011919a824 */ /* 0x100fe200078e0a1d */
[----:B------:R-:W-:Y:S01]  /*79e0*/  ISETP.GT.U32.AND P2, PT, R29, R12, PT ;  /* 0x0000000c1d00720c */ /* 0x000fe20003f44070 */
[----:B------:R-:W-:Y:S01]  /*79f0*/  @!P1 IMAD.IADD R23, R23, 0x1, -R29 ;  /* 0x0000000117179824 */ /* 0x000fe200078e0a1d */
[----:B------:R-:W-:-:S09]  /*7a00*/  ISETP.GT.U32.AND P1, PT, R29, R10, PT ;  /* 0x0000000a1d00720c */ /* 0x000fd20003f24070 */
[--C-:B------:R-:W-:Y:S02]  /*7a10*/  @!P3 IMAD.IADD R11, R11, 0x1, -R29.reuse ;  /* 0x000000010b0bb824 */ /* 0x100fe400078e0a1d */
[--C-:B------:R-:W-:Y:S02]  /*7a20*/  @!P2 IMAD.IADD R12, R12, 0x1, -R29.reuse ;  /* 0x000000010c0ca824 */ /* 0x100fe400078e0a1d */
[----:B------:R-:W-:-:S05]  /*7a30*/  @!P1 IMAD.IADD R10, R10, 0x1, -R29 ;  /* 0x000000010a0a9824 */ /* 0x000fca00078e0a1d */
[----:B------:R-:W-:Y:S04]  /*7a40*/  STL [R1+0xc54], R10 ;  /* 0x000c540a01007387 */ /* 0x000fe80000100800 */
[----:B------:R-:W-:Y:S04]  /*7a50*/  STL [R1+0xc58], R11 ;  /* 0x000c580b01007387 */ /* 0x000fe80000100800 */
[----:B------:R0:W-:Y:S04]  /*7a60*/  STL [R1+0xc5c], R12 ;  /* 0x000c5c0c01007387 */ /* 0x0001e80000100800 */
[----:B------:R-:W2:Y:S01]  /*7a70*/  LDL R8, [R1+0xa30] ;  /* 0x000a300001087983 */ /* 0x000ea20000100800 */
[----:B0-----:R-:W-:-:S02]  /*7a80*/  LOP3.LUT R12, R6, 0x7, RZ, 0xc0, !PT ;  /* 0x00000007060c7812 */ /* 0x001fc400078ec0ff */
[----:B------:R-:W-:Y:S01]  /*7a90*/  LOP3.LUT R11, R3, 0xc00, R4, 0xf8, !PT ;  /* 0x00000c00030b7812 */ /* 0x000fe200078ef804 */
[----:B------:R-:W3:Y:S02]  /*7aa0*/  LDL R6, [R1+0xa28] ;  /* 0x000a280001067983 */ /* 0x000ee40000100800 */
[----:B------:R-:W-:Y:S02]  /*7ab0*/  IMAD.SHL.U32 R12, R12, 0x80, RZ ;  /* 0x000000800c0c7824 */ /* 0x000fe400078e00ff */
[----:B------:R-:W4:Y:S02]  /*7ac0*/  LDL R4, [R1+0xa2c] ;  /* 0x000a2c0001047983 */ /* 0x000f240000100800 */
[----:B------:R-:W-:Y:S02]  /*7ad0*/  IMAD.IADD R10, R12, 0x1, R5 ;  /* 0x000000010c0a7824 */ /* 0x000fe400078e0205 */
[----:B------:R-:W4:Y:S01]  /*7ae0*/  LDL R5, [R1+0xa34] ;  /* 0x000a340001057983 */ /* 0x000f220000100800 */
[----:B------:R-:W-:-:S02]  /*7af0*/  ISETP.GT.U32.AND P4, PT, R29, R14, PT ;  /* 0x0000000e1d00720c */ /* 0x000fc40003f84070 */
[C---:B------:R-:W-:Y:S02]  /*7b00*/  ISETP.GT.U32.AND P5, PT, R29.reuse, R16, PT ;  /* 0x000000101d00720c */ /* 0x040fe40003fa4070 */
[----:B------:R-:W-:-:S09]  /*7b10*/  ISETP.GT.U32.AND P6, PT, R29, R15, PT ;  /* 0x0000000f1d00720c */ /* 0x000fd20003fc4070 */
[--C-:B------:R-:W-:Y:S01]  /*7b20*/  @!P4 IMAD.IADD R14, R14, 0x1, -R29.reuse ;  /* 0x000000010e0ec824 */ /* 0x100fe200078e0a1d */
[C---:B------:R-:W-:Y:S01]  /*7b30*/  ISETP.GT.U32.AND P4, PT, R29.reuse, R20, PT ;  /* 0x000000141d00720c */ /* 0x040fe20003f84070 */
[--C-:B------:R-:W-:Y:S01]  /*7b40*/  @!P5 IMAD.IADD R16, R16, 0x1, -R29.reuse ;  /* 0x000000011010d824 */ /* 0x100fe200078e0a1d */
[----:B------:R-:W-:Y:S01]  /*7b50*/  ISETP.GT.U32.AND P5, PT, R29, R22, PT ;  /* 0x000000161d00720c */ /* 0x000fe20003fa4070 */
[----:B------:R-:W-:Y:S01]  /*7b60*/  @!P6 IMAD.IADD R15, R15, 0x1, -R29 ;  /* 0x000000010f0fe824 */ /* 0x000fe200078e0a1d */
        /* <DEDUP_REMOVED lines=12> */
[----:B------:R-:W-:Y:S02]  /*7c30*/  SEL R2, RZ, 0x90, !P0 ;  /* 0x00000090ff027807 */ /* 0x000fe40004000000 */
[C---:B------:R-:W-:Y:S02]  /*7c40*/  ISETP.GT.U32.AND P6, PT, R29.reuse, R14, PT ;  /* 0x0000000e1d00720c */ /* 0x040fe40003fc4070 */
[C---:B------:R-:W-:Y:S02]  /*7c50*/  ISETP.GT.U32.AND P0, PT, R29.reuse, R16, PT ;  /* 0x000000101d00720c */ /* 0x040fe40003f04070 */
[----:B------:R-:W-:-:S02]  /*7c60*/  ISETP.GT.U32.AND P1, PT, R29, R17, PT ;  /* 0x000000111d00720c */ /* 0x000fc40003f24070 */
[----:B------:R-:W-:Y:S01]  /*7c70*/  ISETP.GT.U32.AND P2, PT, R29, R18, PT ;  /* 0x000000121d00720c */ /* 0x000fe20003f44070 */
[--C-:B------:R-:W-:Y:S01]  /*7c80*/  @!P4 IMAD.IADD R13, R13, 0x1, -R29.reuse ;  /* 0x000000010d0dc824 */ /* 0x100fe200078e0a1d */
[----:B------:R-:W-:Y:S01]  /*7c90*/  ISETP.GT.U32.AND P3, PT, R29, R19, PT ;  /* 0x000000131d00720c */ /* 0x000fe20003f64070 */
        /* <DEDUP_REMOVED lines=15> */
[----:B------:R-:W-:Y:S01]  /*7d90*/  @!P5 IMAD.IADD R21, R21, 0x1, -R29 ;  /* 0x000000011515d824 */ /* 0x000fe200078e0a1d */
[----:B------:R-:W-:-:S02]  /*7da0*/  ISETP.GT.U32.AND P5, PT, R29, R28, PT ;  /* 0x0000001c1d00720c */ /* 0x000fc40003fa4070 */
[----:B------:R-:W0:Y:S01]  /*7db0*/  S2R R29, SR_TID.X ;  /* 0x00000000001d7919 */ /* 0x000e220000002100 */
[----:B------:R-:W-:-:S03]  /*7dc0*/  IMAD.MOV.U32 R3, RZ, RZ, R2 ;  /* 0x000000ffff037224 */ /* 0x000fc600078e0002 */
[----:B------:R-:W4:Y:S01]  /*7dd0*/  LDL R2, [R1+0xa20] ;  /* 0x000a200001027983 */ /* 0x000f220000100800 */
[----:B0-----:R-:W-:-:S05]  /*7de0*/  LOP3.LUT R29, R29, 0x3f, RZ, 0xc0, !PT ;  /* 0x0000003f1d1d7812 */ /* 0x001fca00078ec0ff */
[----:B------:R-:W-:-:S05]  /*7df0*/  IMAD.SHL.U32 R29, R29, 0x2, RZ ;  /* 0x000000021d1d7824 */ /* 0x000fca00078e00ff */
[----:B------:R-:W-:-:S05]  /*7e00*/  LOP3.LUT R3, R3, R29, RZ, 0x3c, !PT ;  /* 0x0000001d03037212 */ /* 0x000fca00078e3cff */
[----:B------:R0:W-:Y:S04]  /*7e10*/  STL [R1+0xabc], R3 ;  /* 0x000abc0301007387 */ /* 0x0001e80000100800 */
[----:B0-----:R-:W0:Y:S01]  /*7e20*/  S2R R3, SR_TID.X ;  /* 0x0000000000037919 */ /* 0x001e220000002100 */
[----:B------:R-:W-:-:S05]  /*7e30*/  IABS R29, c[0x0][0x17c] ;  /* 0x00005f00001d7a13 */ /* 0x000fca0000000000 */
[--C-:B------:R-:W-:Y:S01]  /*7e40*/  @!P0 IMAD.IADD R22, R22, 0x1, -R29.reuse ;  /* 0x0000000116168824 */ /* 0x100fe200078e0a1d */
[----:B------:R-:W-:Y:S01]  /*7e50*/  ISETP.GE.AND P0, PT, R7, RZ, PT ;  /* 0x000000ff0700720c */ /* 0x000fe20003f06270 */
[--C-:B------:R-:W-:Y:S01]  /*7e60*/  @!P1 IMAD.IADD R23, R23, 0x1, -R29.reuse ;  /* 0x0000000117179824 */ /* 0x100fe200078e0a1d */
[----:B------:R-:W-:Y:S01]  /*7e70*/  ISETP.GE.AND P1, PT, R9, RZ, PT ;  /* 0x000000ff0900720c */ /* 0x000fe20003f26270 */
[--C-:B------:R-:W-:Y:S02]  /*7e80*/  @!P2 IMAD.IADD R24, R24, 0x1, -R29.reuse ;  /* 0x000000011818a824 */ /* 0x100fe400078e0a1d */
[----:B------:R-:W-:Y:S02]  /*7e90*/  @!P5 IMAD.IADD R28, R28, 0x1, -R29 ;  /* 0x000000011c1cd824 */ /* 0x000fe400078e0a1d */
[----:B0-----:R-:W-:-:S05]  /*7ea0*/  IMAD.SHL.U32 R3, R3, 0x2, RZ ;  /* 0x0000000203037824 */ /* 0x001fca00078e00ff */
[----:B------:R-:W-:Y:S02]  /*7eb0*/  LOP3.LUT R3, R10, 0x10, R3, 0x78, !PT ;  /* 0x000000100a037812 */ /* 0x000fe400078e7803 */
[----:B------:R-:W-:Y:S01]  /*7ec0*/  LOP3.LUT R3, R11, R12, RZ, 0xfc, !PT ;  /* 0x0000000c0b037212 */ /* 0x000fe200078efcff */
[----:B------:R-:W4:Y:S01]  /*7ed0*/  LDL R10, [R1+0xa1c] ;  /* 0x000a1c00010a7983 */ /* 0x000f220000100800 */
[----:B------:R-:W-:-:S03]  /*7ee0*/  @!P4 IMAD.IADD R26, R26, 0x1, -R29 ;  /* 0x000000011a1ac824 */ /* 0x000fc600078e0a1d */
[----:B------:R0:W-:Y:S04]  /*7ef0*/  STL [R1+0x388], R3 ;  /* 0x0003880301007387 */ /* 0x0001e80000100800 */
[----:B------:R-:W4:Y:S04]  /*7f00*/  LDL R7, [R1+0xa18] ;  /* 0x000a180001077983 */ /* 0x000f280000100800 */
[----:B------:R-:W4:Y:S01]  /*7f10*/  LDL R11, [R1+0xa14] ;  /* 0x000a1400010b7983 */ /* 0x000f220000100800 */
[----:B0-----:R-:W-:-:S03]  /*7f20*/  IMAD.MOV.U32 R3, RZ, RZ, R0 ;  /* 0x000000ffff037224 */ /* 0x001fc600078e0000 */
[----:B------:R-:W4:Y:S01]  /*7f30*/  LDL R9, [R1+0xa0c] ;  /* 0x000a0c0001097983 */ /* 0x000f220000100800 */
[----:B------:R-:W-:Y:S01]  /*7f40*/  @!P0 IMAD.MOV R3, RZ, RZ, -R3 ;  /* 0x000000ffff038224 */ /* 0x000fe200078e0a03 */
[----:B--2---:R-:W-:Y:S02]  /*7f50*/  ISETP.GE.AND P4, PT, R8, RZ, PT ;  /* 0x000000ff0800720c */ /* 0x004fe40003f86270 */
[----:B---3--:R-:W-:Y:S02]  /*7f60*/  ISETP.GE.AND P0, PT, R6, RZ, PT ;  /* 0x000000ff0600720c */ /* 0x008fe40003f06270 */
[----:B----4-:R-:W-:Y:S02]  /*7f70*/  ISETP.GE.AND P5, PT, R4, RZ, PT ;  /* 0x000000ff0400720c */ /* 0x010fe40003fa6270 */
[----:B------:R-:W2:Y:S01]  /*7f80*/  LDL R4, [R1+0xa08] ;  /* 0x000a080001047983 */ /* 0x000ea20000100800 */
[----:B------:R-:W-:-:S03]  /*7f90*/  ISETP.GE.AND P2, PT, R5, RZ, PT ;  /* 0x000000ff0500720c */ /* 0x000fc60003f46270 */
[----:B------:R-:W3:Y:S04]  /*7fa0*/  LDL R5, [R1+0xa10] ;  /* 0x000a100001057983 */ /* 0x000ee80000100800 */
[----:B------:R-:W4:Y:S04]  /*7fb0*/  LDL.LU R8, [R1+0x6c] ;  /* 0x00006c0001087983 */ /* 0x000f280000300800 */
[----:B------:R-:W2:Y:S04]  /*7fc0*/  LDL R6, [R1+0xa00] ;  /* 0x000a000001067983 */ /* 0x000ea80000100800 */
[----:B------:R-:W2:Y:S01]  /*7fd0*/  LDL.LU R0, [R1+0x68] ;  /* 0x0000680001007983 */ /* 0x000ea20000300800 */
[----:B----4-:R-:W-:Y:S01]  /*7fe0*/  @!P1 IMAD.MOV R8, RZ, RZ, -R8 ;  /* 0x000000ffff089224 */ /* 0x010fe200078e0a08 */
[----:B------:R-:W-:-:S02]  /*7ff0*/  ISETP.GE.AND P1, PT, R2, RZ, PT ;  /* 0x000000ff0200720c */ /* 0x000fc40003f26270 */
[----:B------:R-:W4:Y:S04]  /*8000*/  LDL R2, [R1+0xa04] ;  /* 0x000a040001027983 */ /* 0x000f280000100800 */
[----:B------:R0:W-:Y:S01]  /*8010*/  STL [R1+0x1e0], R8 ;  /* 0x0001e00801007387 */ /* 0x0001e20000100800 */
[----:B--2---:R-:W-:Y:S01]  /*8020*/  @!P2 IMAD.MOV R0, RZ, RZ, -R0 ;  /* 0x000000ffff00a224 */ /* 0x004fe200078e0a00 */
[----:B------:R-:W-:Y:S02]  /*8030*/  ISETP.GE.AND P2, PT, R10, RZ, PT ;  /* 0x000000ff0a00720c */ /* 0x000fe40003f46270 */
[----:B0-----:R-:W2:Y:S04]  /*8040*/  LDL.LU R8, [R1+0x64] ;  /* 0x0000640001087983 */ /* 0x001ea80000300800 */
[----:B------:R-:W3:Y:S04]  /*8050*/  LDL R10, [R1+0x9fc] ;  /* 0x0009fc00010a7983 */ /* 0x000ee80000100800 */
[----:B------:R0:W-:Y:S04]  /*8060*/  STL [R1+0x1dc], R0 ;  /* 0x0001dc0001007387 */ /* 0x0001e80000100800 */
[----:B0-----:R-:W3:Y:S01]  /*8070*/  LDL.LU R0, [R1+0x60] ;  /* 0x0000600001007983 */ /* 0x001ee20000300800 */
[----:B--2---:R-:W-:Y:S01]  /*8080*/  @!P4 IMAD.MOV R8, RZ, RZ, -R8 ;  /* 0x000000ffff08c224 */ /* 0x004fe200078e0a08 */
[----:B------:R-:W-:-:S02]  /*8090*/  ISETP.GE.AND P4, PT, R7, RZ, PT ;  /* 0x000000ff0700720c */ /* 0x000fc40003f86270 */
[----:B------:R-:W2:Y:S04]  /*80a0*/  LDL R7, [R1+0x9f8] ;  /* 0x0009f80001077983 */ /* 0x000ea80000100800 */
[----:B------:R0:W-:Y:S04]  /*80b0*/  STL [R1+0x1d8], R8 ;  /* 0x0001d80801007387 */ /* 0x0001e80000100800 */
[----:B0-----:R-:W2:Y:S01]  /*80c0*/  LDL.LU R8, [R1+0x5c] ;  /* 0x00005c0001087983 */ /* 0x001ea20000300800 */
[----:B---3--:R-:W-:Y:S01]  /*80d0*/  @!P5 IMAD.MOV R0, RZ, RZ, -R0 ;  /* 0x000000ffff00d224 */ /* 0x008fe200078e0a00 */
[----:B------:R-:W-:-:S02]  /*80e0*/  ISETP.GE.AND P5, PT, R11, RZ, PT ;  /* 0x000000ff0b00720c */ /* 0x000fc40003fa6270 */
        /* <DEDUP_REMOVED lines=24> */
[----:B----4-:R-:W-:-:S02]  /*8270*/  ISETP.GE.AND P5, PT, R2, RZ, PT ;  /* 0x000000ff0200720c */ /* 0x010fc40003fa6270 */
[----:B------:R-:W2:Y:S04]  /*8280*/  LDL R2, [R1+0x9e0] ;  /* 0x0009e00001027983 */ /* 0x000ea80000100800 */
[----:B------:R0:W-:Y:S04]  /*8290*/  STL [R1+0x1c0], R8 ;  /* 0x0001c00801007387 */ /* 0x0001e80000100800 */
[----:B0-----:R-:W4:Y:S01]  /*82a0*/  LDL.LU R8, [R1+0x44] ;  /* 0x0000440001087983 */ /* 0x001f220000300800 */
[----:B---3--:R-:W-:Y:S01]  /*82b0*/  @!P0 IMAD.MOV R0, RZ, RZ, -R0 ;  /* 0x000000ffff008224 */ /* 0x008fe200078e0a00 */
[----:B------:R-:W-:-:S02]  /*82c0*/  ISETP.GE.AND P0, PT, R10, RZ, PT ;  /* 0x000000ff0a00720c */ /* 0x000fc40003f06270 */
[----:B------:R-:W3:Y:S04]  /*82d0*/  LDL R10, [R1+0x9dc] ;  /* 0x0009dc00010a7983 */ /* 0x000ee80000100800 */
[----:B------:R0:W-:Y:S04]  /*82e0*/  STL [R1+0x1bc], R0 ;  /* 0x0001bc0001007387 */ /* 0x0001e80000100800 */
[----:B0-----:R-:W2:Y:S01]  /*82f0*/  LDL.LU R0, [R1+0x40] ;  /* 0x0000400001007983 */ /* 0x001ea20000300800 */
[----:B----4-:R-:W-:Y:S01]  /*8300*/  @!P1 IMAD.MOV R8, RZ, RZ, -R8 ;  /* 0x000000ffff089224 */ /* 0x010fe200078e0a08 */
[----:B------:R-:W-:-:S02]  /*8310*/  ISETP.GE.AND P1, PT, R7, RZ, PT ;  /* 0x000000ff0700720c */ /* 0x000fc40003f26270 */
[----:B------:R-:W4:Y:S04]  /*8320*/  LDL R7, [R1+0x9d8] ;  /* 0x0009d80001077983 */ /* 0x000f280000100800 */
        /* <DEDUP_REMOVED lines=38> */
[----:B----4-:R-:W-:-:S02]  /*8590*/  ISETP.GE.AND P5, PT, R7, RZ, PT ;  /* 0x000000ff0700720c */ /* 0x010fc40003fa6270 */
[----:B------:R-:W3:Y:S04]  /*85a0*/  LDL R7, [R1+0x9b8] ;  /* 0x0009b80001077983 */ /* 0x000ee80000100800 */
[----:B------:R0:W-:Y:S04]  /*85b0*/  STL [R1+0x180], R8 ;  /* 0x0001800801007387 */ /* 0x0001e80000100800 */
[----:B0-----:R-:W4:Y:S01]  /*85c0*/  LDL.LU R8, [R1+0x168] ;  /* 0x0001680001087983 */ /* 0x001f220000300800 */
[----:B--2---:R-:W-:Y:S01]  /*85d0*/  @!P0 IMAD.MOV R0, RZ, RZ, -R0 ;  /* 0x000000ffff008224 */ /* 0x004fe200078e0a00 */
[----:B------:R-:W-:-:S02]  /*85e0*/  ISETP.GE.AND P0, PT, R11, RZ, PT ;  /* 0x000000ff0b00720c */ /* 0x000fc40003f06270 */
[----:B------:R-:W2:Y:S04]  /*85f0*/  LDL R11, [R1+0x9b4] ;  /* 0x0009b400010b7983 */ /* 0x000ea80000100800 */
        /* <DEDUP_REMOVED lines=273> */
[----:B------:R-:W-:-:S04]  /*9710*/  ISETP.GE.AND P0, PT, R7, RZ, PT ;  /* 0x000000ff0700720c */ /* 0x000fc80003f06270 */
[----:B------:R0:W-:Y:S04]  /*9720*/  STL [R1+0x68], R8 ;  /* 0x0000680801007387 */ /* 0x0001e80000100800 */
[----:B0-----:R-:W3:Y:S01]  /*9730*/  LDL R8, [R1+0x8d8] ;  /* 0x0008d80001087983 */ /* 0x001ee20000100800 */
[----:B--2---:R-:W-:-:S03]  /*9740*/  @!P1 IMAD.MOV R0, RZ, RZ, -R0 ;  /* 0x000000ffff009224 */ /* 0x004fc600078e0a00 */
[----:B------:R-:W2:Y:S01]  /*9750*/  LDL.LU R7, [R1+0x184] ;  /* 0x0001840001077983 */ /* 0x000ea20000300800 */
[----:B------:R-:W-:-:S03]  /*9760*/  ISETP.GE.AND P1, PT, R11, RZ, PT ;  /* 0x000000ff0b00720c */ /* 0x000fc60003f26270 */
        /* <DEDUP_REMOVED lines=14> */
[----:B----4-:R-:W-:-:S04]  /*9850*/  ISETP.GE.AND P5, PT, R4, RZ, PT ;  /* 0x000000ff0400720c */ /* 0x010fc80003fa6270 */
[----:B------:R0:W-:Y:S04]  /*9860*/  STL [R1+0x58], R7 ;  /* 0x0000580701007387 */ /* 0x0001e80000100800 */
[----:B0-----:R-:W2:Y:S01]  /*9870*/  LDL R7, [R1+0x8c4] ;  /* 0x0008c40001077983 */ /* 0x001ea20000100800 */
[----:B---3--:R-:W-:-:S03]  /*9880*/  @!P0 IMAD.MOV R0, RZ, RZ, -R0 ;  /* 0x000000ffff008224 */ /* 0x008fc600078e0a00 */
[----:B------:R-:W3:Y:S04]  /*9890*/  LDL.LU R4, [R1+0x140] ;  /* 0x0001400001047983 */ /* 0x000ee80000300800 */
[----:B------:R0:W-:Y:S04]  /*98a0*/  STL [R1+0x54], R0 ;  /* 0x0000540001007387 */ /* 0x0001e80000100800 */
[----:B0-----:R-:W4:Y:S01]  /*98b0*/  LDL.LU R0, [R1+0x144] ;  /* 0x0001440001007983 */ /* 0x001f220000300800 */
[----:B------:R-:W-:-:S03]  /*98c0*/  ISETP.GE.AND P0, PT, R6, RZ, PT ;  /* 0x000000ff0600720c */ /* 0x000fc60003f06270 */
[----:B------:R-:W2:Y:S01]  /*98d0*/  LDL R6, [R1+0x8c8] ;  /* 0x0008c80001067983 */ /* 0x000ea20000100800 */
[----:B---3--:R-:W-:Y:S01]  /*98e0*/  @!P1 IMAD.MOV R4, RZ, RZ, -R4 ;  /* 0x000000ffff049224 */ /* 0x008fe200078e0a04 */
[----:B------:R-:W-:Y:S02]  /*98f0*/  ISETP.GE.AND P1, PT, R2, RZ, PT ;  /* 0x000000ff0200720c */ /* 0x000fe40003f26270 */
[----:B------:R-:W3:Y:S04]  /*9900*/  LDL.LU R2, [R1+0xfc] ;  /* 0x0000fc0001027983 */ /* 0x000ee80000300800 */
[----:B------:R0:W-:Y:S01]  /*9910*/  STL [R1+0x50], R4 ;  /* 0x0000500401007387 */ /* 0x0001e20000100800 */
[----:B----4-:R-:W-:-:S03]  /*9920*/  @!P2 IMAD.MOV R0, RZ, RZ, -R0 ;  /* 0x000000ffff00a224 */ /* 0x010fc600078e0a00 */
[----:B0-----:R-:W4:Y:S04]  /*9930*/  LDL R4, [R1+0x8c0] ;  /* 0x0008c00001047983 */ /* 0x001f280000100800 */
[----:B------:R0:W-:Y:S04]  /*9940*/  STL [R1+0x4c], R0 ;  /* 0x00004c0001007387 */ /* 0x0001e80000100800 */
[----:B0-----:R-:W2:Y:S01]  /*9950*/  LDL.LU R0, [R1+0x11c] ;  /* 0x00011c0001007983 */ /* 0x001ea20000300800 */
[----:B------:R-:W-:Y:S01]  /*9960*/  ISETP.GE.AND P2, PT, R10, RZ, PT ;  /* 0x000000ff0a00720c */ /* 0x000fe20003f46270 */
[----:B---3--:R-:W-:Y:S01]  /*9970*/  @!P4 IMAD.MOV R2, RZ, RZ, -R2 ;  /* 0x000000ffff02c224 */ /* 0x008fe200078e0a02 */
[----:B------:R-:W-:-:S04]  /*9980*/  ISETP.GE.AND P4, PT, R8, RZ, PT ;  /* 0x000000ff0800720c */ /* 0x000fc80003f86270 */
[----:B------:R0:W-:Y:S04]  /*9990*/  STL [R1+0x48], R2 ;  /* 0x0000480201007387 */ /* 0x0001e80000100800 */
[----:B0-----:R-:W3:Y:S04]  /*99a0*/  LDL R2, [R1+0x8bc] ;  /* 0x0008bc0001027983 */ /* 0x001ee80000100800 */
[----:B------:R-:W3:Y:S04]  /*99b0*/  LDL.LU R8, [R1+0x124] ;  /* 0x0001240001087983 */ /* 0x000ee80000300800 */
[----:B------:R-:W4:Y:S01]  /*99c0*/  LDL R10, [R1+0x83c] ;  /* 0x00083c00010a7983 */ /* 0x000f220000100800 */
[----:B--2---:R-:W-:-:S05]  /*99d0*/  @!P5 IMAD.MOV R0, RZ, RZ, -R0 ;  /* 0x000000ffff00d224 */ /* 0x004fca00078e0a00 */
[----:B------:R0:W-:Y:S04]  /*99e0*/  STL [R1+0x44], R0 ;  /* 0x0000440001007387 */ /* 0x0001e80000100800 */
[----:B0-----:R-:W2:Y:S01]  /*99f0*/  LDL.LU R0, [R1+0x104] ;  /* 0x0001040001007983 */ /* 0x001ea20000300800 */
[----:B------:R-:W-:-:S03]  /*9a00*/  ISETP.GE.AND P5, PT, R11, RZ, PT ;  /* 0x000000ff0b00720c */ /* 0x000fc60003fa6270 */
[----:B------:R-:W4:Y:S01]  /*9a10*/  LDL R11, [R1+0x830] ;  /* 0x00083000010b7983 */ /* 0x000f220000100800 */
[----:B---3--:R-:W-:Y:S01]  /*9a20*/  @!P0 IMAD.MOV R8, RZ, RZ, -R8 ;  /* 0x000000ffff088224 */ /* 0x008fe200078e0a08 */
[----:B------:R-:W-:-:S04]  /*9a30*/  ISETP.GE.AND P0, PT, R5, RZ, PT ;  /* 0x000000ff0500720c */ /* 0x000fc80003f06270 */
[----:B------:R0:W-:Y:S04]  /*9a40*/  STL [R1+0x40], R8 ;  /* 0x0000400801007387 */ /* 0x0001e80000100800 */
[----:B0-----:R-:W3:Y:S04]  /*9a50*/  LDL.LU R8, [R1+0x10c] ;  /* 0x00010c0001087983 */ /* 0x001ee80000300800 */
        /* <DEDUP_REMOVED lines=15> */
[----:B------:R-:W-:Y:S01]  /*9b50*/  ISETP.GE.AND P4, PT, R6, RZ, PT ;  /* 0x000000ff0600720c */ /* 0x000fe20003f86270 */
[--C-:B------:R-:W-:Y:S02]  /*9b60*/  @!P3 IMAD.IADD R25, R25, 0x1, -R29.reuse ;  /* 0x000000011919b824 */ /* 0x100fe400078e0a1d */
[----:B------:R-:W2:Y:S01]  /*9b70*/  LDL R6, [R1+0x820] ;  /* 0x0008200001067983 */ /* 0x000ea20000100800 */
[----:B------:R-:W-:Y:S02]  /*9b80*/  @!P6 IMAD.IADD R27, R27, 0x1, -R29 ;  /* 0x000000011b1be824 */ /* 0x000fe400078e0a1d */
[----:B---3--:R-:W-:Y:S01]  /*9b90*/  @!P5 IMAD.MOV R12, RZ, RZ, -R12 ;  /* 0x000000ffff0cd224 */ /* 0x008fe200078e0a0c */
[----:B----4-:R-:W-:-:S02]  /*9ba0*/  ISETP.GE.AND P5, PT, R4, RZ, PT ;  /* 0x000000ff0400720c */ /* 0x010fc40003fa6270 */
[----:B------:R-:W3:Y:S04]  /*9bb0*/  LDL R4, [R1+0x81c] ;  /* 0x00081c0001047983 */ /* 0x000ee80000100800 */
[----:B------:R0:W-:Y:S04]  /*9bc0*/  STL [R1+0x30], R12 ;  /* 0x0000300c01007387 */ /* 0x0001e80000100800 */
[----:B0-----:R-:W4:Y:S01]  /*9bd0*/  LDL.LU R12, [R1+0x28] ;  /* 0x00002800010c7983 */ /* 0x001f220000300800 */
[----:B--2---:R-:W-:-:S03]  /*9be0*/  @!P0 IMAD.MOV R0, RZ, RZ, -R0 ;  /* 0x000000ffff008224 */ /* 0x004fc600078e0a00 */
[----:B------:R-:W2:Y:S04]  /*9bf0*/  LDL R29, [R1+0x818] ;  /* 0x00081800011d7983 */ /* 0x000ea80000100800 */
[----:B------:R0:W-:Y:S04]  /*9c00*/  STL [R1+0x2c], R0 ;  /* 0x00002c0001007387 */ /* 0x0001e80000100800 */
[----:B0-----:R-:W2:Y:S01]  /*9c10*/  LDL.LU R0, [R1+0x24] ;  /* 0x0000240001007983 */ /* 0x001ea20000300800 */
[----:B------:R-:W-:-:S03]  /*9c20*/  ISETP.GE.AND P0, PT, R2, RZ, PT ;  /* 0x000000ff0200720c */ /* 0x000fc60003f06270 */
[----:B------:R-:W3:Y:S01]  /*9c30*/  LDL R2, [R1+0x814] ;  /* 0x0008140001027983 */ /* 0x000ee20000100800 */
[----:B----4-:R-:W-:Y:S01]  /*9c40*/  @!P1 IMAD.MOV R12, RZ, RZ, -R12 ;  /* 0x000000ffff0c9224 */ /* 0x010fe200078e0a0c */
[----:B------:R-:W-:-:S04]  /*9c50*/  ISETP.GE.AND P1, PT, R10, RZ, PT ;  /* 0x000000ff0a00720c */ /* 0x000fc80003f26270 */
[----:B------:R0:W-:Y:S04]  /*9c60*/  STL [R1+0x28], R12 ;  /* 0x0000280c01007387 */ /* 0x0001e80000100800 */
[----:B0-----:R-:W4:Y:S01]  /*9c70*/  LDL.LU R12, [R1+0xc5c] ;  /* 0x000c5c00010c7983 */ /* 0x001f220000300800 */
[----:B--2---:R-:W-:-:S03]  /*9c80*/  @!P2 IMAD.MOV R0, RZ, RZ, -R0 ;  /* 0x000000ffff00a224 */ /* 0x004fc600078e0a00 */
[----:B------:R-:W2:Y:S01]  /*9c90*/  LDL.LU R10, [R1+0x20] ;  /* 0x00002000010a7983 */ /* 0x000ea20000300800 */
[----:B------:R-:W-:-:S03]  /*9ca0*/  ISETP.GE.AND P2, PT, R11, RZ, PT ;  /* 0x000000ff0b00720c */ /* 0x000fc60003f46270 */
[----:B------:R0:W-:Y:S04]  /*9cb0*/  STL [R1+0x24], R0 ;  /* 0x0000240001007387 */ /* 0x0001e80000100800 */
[----:B0-----:R-:W3:Y:S04]  /*9cc0*/  LDL R0, [R1+0x810] ;  /* 0x0008100001007983 */ /* 0x001ee80000100800 */
[----:B------:R-:W3:Y:S01]  /*9cd0*/  LDL.LU R11, [R1+0x1c] ;  /* 0x00001c00010b7983 */ /* 0x000ee20000300800 */
[----:B--2---:R-:W-:Y:S01]  /*9ce0*/  @!P4 IMAD.MOV R10, RZ, RZ, -R10 ;  /* 0x000000ffff0ac224 */ /* 0x004fe200078e0a0a */
[----:B------:R-:W-:-:S04]  /*9cf0*/  ISETP.GE.AND P4, PT, R5, RZ, PT ;  /* 0x000000ff0500720c */ /* 0x000fc80003f86270 */
[----:B------:R0:W-:Y:S04]  /*9d00*/  STL [R1+0x20], R10 ;  /* 0x0000200a01007387 */ /* 0x0001e80000100800 */
[----:B0-----:R-:W2:Y:S01]  /*9d10*/  LDL.LU R10, [R1+0x18] ;  /* 0x00001800010a7983 */ /* 0x001ea20000300800 */
[----:B---3--:R-:W-:-:S03]  /*9d20*/  @!P5 IMAD.MOV R11, RZ, RZ, -R11 ;  /* 0x000000ffff0bd224 */ /* 0x008fc600078e0a0b */
[----:B------:R-:W3:Y:S01]  /*9d30*/  LDL R5, [R1+0x80c] ;  /* 0x00080c0001057983 */ /* 0x000ee20000100800 */
[----:B------:R-:W-:-:S03]  /*9d40*/  ISETP.GE.AND P5, PT, R9, RZ, PT ;  /* 0x000000ff0900720c */ /* 0x000fc60003fa6270 */
[----:B------:R0:W-:Y:S04]  /*9d50*/  STL [R1+0x1c], R11 ;  /* 0x00001c0b01007387 */ /* 0x0001e80000100800 */
[----:B0-----:R-:W3:Y:S04]  /*9d60*/  LDL.LU R11, [R1+0xc58] ;  /* 0x000c5800010b7983 */ /* 0x001ee80000300800 */
[----:B------:R-:W3:Y:S01]  /*9d70*/  LDL.LU R9, [R1+0x14] ;  /* 0x0000140001097983 */ /* 0x000ee20000300800 */
[----:B--2---:R-:W-:Y:S01]  /*9d80*/  @!P0 IMAD.MOV R10, RZ, RZ, -R10 ;  /* 0x000000ffff0a8224 */ /* 0x004fe200078e0a0a */
[----:B------:R-:W-:-:S04]  /*9d90*/  ISETP.GE.AND P0, PT, R8, RZ, PT ;  /* 0x000000ff0800720c */ /* 0x000fc80003f06270 */
[----:B------:R0:W-:Y:S04]  /*9da0*/  STL [R1+0x18], R10 ;  /* 0x0000180a01007387 */ /* 0x0001e80000100800 */
[----:B0-----:R-:W2:Y:S04]  /*9db0*/  LDL.LU R10, [R1+0xc54] ;  /* 0x000c5400010a7983 */ /* 0x001ea80000300800 */
[----:B------:R-:W2:Y:S01]  /*9dc0*/  LDL.LU R8, [R1+0x10] ;  /* 0x0000100001087983 */ /* 0x000ea20000300800 */
[----:B---3--:R-:W-:Y:S01]  /*9dd0*/  @!P1 IMAD.MOV R9, RZ, RZ, -R9 ;  /* 0x000000ffff099224 */ /* 0x008fe200078e0a09 */
[----:B------:R-:W-:-:S04]  /*9de0*/  ISETP.GE.AND P1, PT, R7, RZ, PT ;  /* 0x000000ff0700720c */ /* 0x000fc80003f26270 */
        /* <DEDUP_REMOVED lines=17> */
[----:B------:R-:W2:Y:S01]  /*9f00*/  LDL.LU R29, [R1] ;  /* 0x00000000011d7983 */ /* 0x000ea20000300800 */
[----:B---3--:R-:W-:Y:S01]  /*9f10*/  @!P0 IMAD.MOV R4, RZ, RZ, -R4 ;  /* 0x000000ffff048224 */ /* 0x008fe200078e0a04 */
[----:B------:R-:W-:-:S04]  /*9f20*/  ISETP.GE.AND P0, PT, R2, RZ, PT ;  /* 0x000000ff0200720c */ /* 0x000fc80003f06270 */
[----:B------:R0:W-:Y:S04]  /*9f30*/  STL [R1+0x4], R4 ;  /* 0x0000040401007387 */ /* 0x0001e80000100800 */
[----:B0-----:R-:W3:Y:S04]  /*9f40*/  LDL.LU R4, [R1+0xc40] ;  /* 0x000c400001047983 */ /* 0x001ee80000300800 */
[----:B------:R-:W4:Y:S01]  /*9f50*/  LDL.LU R2, [R1+0xc3c] ;  /* 0x000c3c0001027983 */ /* 0x000f220000300800 */
[----:B--2---:R-:W-:Y:S01]  /*9f60*/  @!P1 IMAD.MOV R29, RZ, RZ, -R29 ;  /* 0x000000ffff1d9224 */ /* 0x004fe200078e0a1d */
[----:B------:R-:W-:-:S04]  /*9f70*/  ISETP.GE.AND P1, PT, R0, RZ, PT ;  /* 0x000000ff0000720c */ /* 0x000fc80003f26270 */
[----:B------:R0:W-:Y:S04]  /*9f80*/  STL [R1+0xba4], R29 ;  /* 0x000ba41d01007387 */ /* 0x0001e80000100800 */
[----:B------:R-:W2:Y:S04]  /*9f90*/  LDL R0, [R1+0x7f4] ;  /* 0x0007f40001007983 */ /* 0x000ea80000100800 */
[----:B0-----:R-:W2:Y:S01]  /*9fa0*/  LDL R29, [R1+0x800] ;  /* 0x00080000011d7983 */ /* 0x001ea20000100800 */
[----:B---3--:R-:W-:Y:S02]  /*9fb0*/  @!P4 IMAD.MOV R4, RZ, RZ, -R4 ;  /* 0x000000ffff04c224 */ /* 0x008fe400078e0a04 */
[----:B----4-:R-:W-:Y:S01]  /*9fc0*/  @!P2 IMAD.MOV R2, RZ, RZ, -R2 ;  /* 0x000000ffff02a224 */ /* 0x010fe200078e0a02 */
[----:B------:R-:W-:-:S04]  /*9fd0*/  ISETP.GE.AND P2, PT, R5, RZ, PT ;  /* 0x000000ff0500720c */ /* 0x000fc80003f46270 */
[----:B------:R0:W-:Y:S04]  /*9fe0*/  STL [R1+0xba8], R2 ;  /* 0x000ba80201007387 */ /* 0x0001e80000100800 */
[----:B0-----:R-:W3:Y:S04]  /*9ff0*/  LDL R2, [R1+0x804] ;  /* 0x0008040001027983 */ /* 0x001ee80000100800 */
[----:B------:R-:W4:Y:S04]  /*a000*/  LDL.LU R5, [R1+0xc38] ;  /* 0x000c380001057983 */ /* 0x000f280000300800 */
[----:B------:R0:W-:Y:S04]  /*a010*/  STL [R1+0xbac], R4 ;  /* 0x000bac0401007387 */ /* 0x0001e80000100800 */
[----:B0-----:R-:W3:Y:S01]  /*a020*/  LDL R4, [R1+0x808] ;  /* 0x0008080001047983 */ /* 0x001ee20000100800 */
[----:B------:R-:W-:-:S02]  /*a030*/  @!P0 IMAD.MOV R6, RZ, RZ, -R6 ;  /* 0x000000ffff068224 */ /* 0x000fc400078e0a06 */
[----:B------:R-:W-:Y:S01]  /*a040*/  @!P1 IMAD.MOV R7, RZ, RZ, -R7 ;  /* 0x000000ffff079224 */ /* 0x000fe200078e0a07 */
[----:B--2---:R-:W-:Y:S01]  /*a050*/  ISETP.GE.AND P0, PT, R29, RZ, PT ;  /* 0x000000ff1d00720c */ /* 0x004fe20003f06270 */
[----:B----4-:R-:W-:Y:S01]  /*a060*/  @!P5 IMAD.MOV R5, RZ, RZ, -R5 ;  /* 0x000000ffff05d224 */ /* 0x010fe200078e0a05 */
[----:B---3--:R-:W-:Y:S02]  /*a070*/  ISETP.GE.AND P5, PT, R2, RZ, PT ;  /* 0x000000ff0200720c */ /* 0x008fe40003fa6270 */
[----:B------:R-:W-:Y:S02]  /*a080*/  ISETP.GE.AND P4, PT, R4, RZ, PT ;  /* 0x000000ff0400720c */ /* 0x000fe40003f86270 */
[----:B------:R-:W2:Y:S04]  /*a090*/  LDL R4, [R1+0x7ec] ;  /* 0x0007ec0001047983 */ /* 0x000ea80000100800 */
[----:B------:R0:W-:Y:S04]  /*a0a0*/  STL [R1+0xbb0], R5 ;  /* 0x000bb00501007387 */ /* 0x0001e80000100800 */
[----:B------:R-:W3:Y:S04]  /*a0b0*/  LDL R2, [R1+0x7e8] ;  /* 0x0007e80001027983 */ /* 0x000ee80000100800 */
[----:B0-----:R-:W4:Y:S04]  /*a0c0*/  LDL R5, [R1+0x7f0] ;  /* 0x0007f00001057983 */ /* 0x001f280000100800 */
[----:B------:R0:W-:Y:S04]  /*a0d0*/  STL [R1+0xbb4], R6 ;  /* 0x000bb40601007387 */ /* 0x0001e80000100800 */
[----:B------:R-:W3:Y:S04]  /*a0e0*/  LDL R29, [R1+0x7e4] ;  /* 0x0007e400011d7983 */ /* 0x000ee80000100800 */
[----:B0-----:R-:W3:Y:S04]  /*a0f0*/  LDL R6, [R1+0x7f8] ;  /* 0x0007f80001067983 */ /* 0x001ee80000100800 */
[----:B------:R0:W-:Y:S04]  /*a100*/  STL [R1+0xbb8], R7 ;  /* 0x000bb80701007387 */ /* 0x0001e80000100800 */
[----:B0-----:R-:W3:Y:S01]  /*a110*/  LDL R7, [R1+0x7fc] ;  /* 0x0007fc0001077983 */ /* 0x001ee20000100800 */
[----:B------:R-:W-:-:S02]  /*a120*/  @!P2 IMAD.MOV R8, RZ, RZ, -R8 ;  /* 0x000000ffff08a224 */ /* 0x000fc400078e0a08 */
[----:B------:R-:W-:Y:S01]  /*a130*/  @!P4 IMAD.MOV R9, RZ, RZ, -R9 ;  /* 0x000000ffff09c224 */ /* 0x000fe200078e0a09 */
[----:B------:R-:W-:Y:S02]  /*a140*/  ISETP.GE.AND P4, PT, R0, RZ, PT ;  /* 0x000000ff0000720c */ /* 0x000fe40003f86270 */
[----:B------:R0:W-:Y:S04]  /*a150*/  STL [R1+0xbbc], R8 ;  /* 0x000bbc0801007387 */ /* 0x0001e80000100800 */
[----:B0-----:R-:W3:Y:S01]  /*a160*/  LDL R8, [R1+0x7e0] ;  /* 0x0007e00001087983 */ /* 0x001ee20000100800 */
[----:B------:R-:W-:Y:S02]  /*a170*/  @!P5 IMAD.MOV R10, RZ, RZ, -R10 ;  /* 0x000000ffff0ad224 */ /* 0x000fe400078e0a0a */
[----:B------:R-:W-:Y:S01]  /*a180*/  @!P0 IMAD.MOV R11, RZ, RZ, -R11 ;  /* 0x000000ffff0b8224 */ /* 0x000fe200078e0a0b */
[----:B--2---:R-:W-:-:S02]  /*a190*/  ISETP.GE.AND P0, PT, R4, RZ, PT ;  /* 0x000000ff0400720c */ /* 0x004fc40003f06270 */
[----:B----4-:R-:W-:Y:S02]  /*a1a0*/  ISETP.GE.AND P5, PT, R5, RZ, PT ;  /* 0x000000ff0500720c */ /* 0x010fe40003fa6270 */
[----:B---3--:R-:W-:Y:S02]  /*a1b0*/  ISETP.GE.AND P1, PT, R7, RZ, PT ;  /* 0x000000ff0700720c */ /* 0x008fe40003f26270 */
[----:B------:R-:W2:Y:S04]  /*a1c0*/  LDL R7, [R1+0x7dc] ;  /* 0x0007dc0001077983 */ /* 0x000ea80000100800 */
[----:B------:R0:W-:Y:S04]  /*a1d0*/  STL [R1+0xbc0], R9 ;  /* 0x000bc00901007387 */ /* 0x0001e80000100800 */
[----:B------:R-:W3:Y:S01]  /*a1e0*/  LDL R0, [R1+0x7d8] ;  /* 0x0007d80001007983 */ /* 0x000ee20000100800 */
[----:B------:R-:W-:-:S02]  /*a1f0*/  ISETP.GE.AND P2, PT, R6, RZ, PT ;  /* 0x000000ff0600720c */ /* 0x000fc40003f46270 */
[----:B------:R-:W-:Y:S01]  /*a200*/  @!P1 IMAD.MOV R12, RZ, RZ, -R12 ;  /* 0x000000ffff0c9224 */ /* 0x000fe200078e0a0c */
[----:B------:R-:W-:Y:S04]  /*a210*/  STL [R1+0xbc4], R10 ;  /* 0x000bc40a01007387 */ /* 0x000fe80000100800 */
[----:B------:R-:W4:Y:S04]  /*a220*/  LDL R6, [R1+0x7d4] ;  /* 0x0007d40001067983 */ /* 0x000f280000100800 */
[----:B------:R-:W-:Y:S04]  /*a230*/  STL [R1+0xbc8], R11 ;  /* 0x000bc80b01007387 */ /* 0x000fe80000100800 */
[----:B------:R-:W4:Y:S04]  /*a240*/  LDL R5, [R1+0x7d0] ;  /* 0x0007d00001057983 */ /* 0x000f280000100800 */
[----:B------:R-:W-:Y:S04]  /*a250*/  STL [R1+0xbcc], R12 ;  /* 0x000bcc0c01007387 */ /* 0x000fe80000100800 */
[----:B------:R-:W4:Y:S01]  /*a260*/  LDL R4, [R1+0x7cc] ;  /* 0x0007cc0001047983 */ /* 0x000f220000100800 */
[----:B------:R-:W-:-:S02]  /*a270*/  @!P2 IMAD.MOV R13, RZ, RZ, -R13 ;  /* 0x000000ffff0da224 */ /* 0x000fc400078e0a0d */
[----:B------:R-:W-:Y:S02]  /*a280*/  @!P4 IMAD.MOV R14, RZ, RZ, -R14 ;  /* 0x000000ffff0ec224 */ /* 0x000fe400078e0a0e */
[----:B------:R-:W-:Y:S01]  /*a290*/  @!P5 IMAD.MOV R15, RZ, RZ, -R15 ;  /* 0x000000ffff0fd224 */ /* 0x000fe200078e0a0f */
[----:B------:R-:W-:Y:S01]  /*a2a0*/  ISETP.GE.AND P1, PT, R2, RZ, PT ;  /* 0x000000ff0200720c */ /* 0x000fe20003f26270 */
[----:B------:R-:W-:Y:S01]  /*a2b0*/  @!P0 IMAD.MOV R16, RZ, RZ, -R16 ;  /* 0x000000ffff108224 */ /* 0x000fe200078e0a10 */
[----:B------:R-:W-:Y:S01]  /*a2c0*/  STL [R1+0xbd0], R13 ;  /* 0x000bd00d01007387 */ /* 0x000fe20000100800 */
[----:B------:R-:W-:-:S03]  /*a2d0*/  ISETP.GE.AND P2, PT, R29, RZ, PT ;  /* 0x000000ff1d00720c */ /* 0x000fc60003f46270 */
[----:B------:R-:W4:Y:S01]  /*a2e0*/  LDL R2, [R1+0x7c8] ;  /* 0x0007c80001027983 */ /* 0x000f220000100800 */
[----:B------:R-:W-:-:S03]  /*a2f0*/  ISETP.GE.AND P4, PT, R8, RZ, PT ;  /* 0x000000ff0800720c */ /* 0x000fc60003f86270 */
[----:B------:R-:W4:Y:S04]  /*a300*/  LDL R29, [R1+0x7c4] ;  /* 0x0007c400011d7983 */ /* 0x000f280000100800 */
[----:B------:R-:W-:Y:S04]  /*a310*/  STL [R1+0xbd4], R14 ;  /* 0x000bd40e01007387 */ /* 0x000fe80000100800 */
[----:B------:R-:W-:Y:S04]  /*a320*/  STL [R1+0xbd8], R15 ;  /* 0x000bd80f01007387 */ /* 0x000fe80000100800 */
[----:B------:R-:W-:Y:S04]  /*a330*/  STL [R1+0xbdc], R16 ;  /* 0x000bdc1001007387 */ /* 0x000fe80000100800 */
[----:B0-----:R-:W4:Y:S01]  /*a340*/  LDL R9, [R1+0x7c0] ;  /* 0x0007c00001097983 */ /* 0x001f220000100800 */
[----:B------:R-:W-:-:S02]  /*a350*/  @!P1 IMAD.MOV R17, RZ, RZ, -R17 ;  /* 0x000000ffff119224 */ /* 0x000fc400078e0a11 */
[----:B------:R-:W-:Y:S02]  /*a360*/  @!P2 IMAD.MOV R18, RZ, RZ, -R18 ;  /* 0x000000ffff12a224 */ /* 0x000fe400078e0a12 */
[----:B------:R-:W-:Y:S01]  /*a370*/  @!P4 IMAD.MOV R19, RZ, RZ, -R19 ;  /* 0x000000ffff13c224 */ /* 0x000fe200078e0a13 */
[----:B--2---:R-:W-:Y:S02]  /*a380*/  ISETP.GE.AND P5, PT, R7, RZ, PT ;  /* 0x000000ff0700720c */ /* 0x004fe40003fa6270 */
[----:B---3--:R-:W-:Y:S02]  /*a390*/  ISETP.GE.AND P0, PT, R0, RZ, PT ;  /* 0x000000ff0000720c */ /* 0x008fe40003f06270 */
[----:B------:R-:W2:Y:S09]  /*a3a0*/  LDL R0, [R1+0x7bc] ;  /* 0x0007bc0001007983 */ /* 0x000eb20000100800 */
[----:B------:R-:W-:Y:S01]  /*a3b0*/  @!P5 IMAD.MOV R20, RZ, RZ, -R20 ;  /* 0x000000ffff14d224 */ /* 0x000fe200078e0a14 */
[----:B------:R-:W-:Y:S04]  /*a3c0*/  STL [R1+0xbe0], R17 ;  /* 0x000be01101007387 */ /* 0x000fe80000100800 */
[----:B------:R-:W-:Y:S01]  /*a3d0*/  STL [R1+0xbe4], R18 ;  /* 0x000be41201007387 */ /* 0x000fe20000100800 */
[----:B------:R-:W-:-:S03]  /*a3e0*/  @!P0 IMAD.MOV R21, RZ, RZ, -R21 ;  /* 0x000000ffff158224 */ /* 0x000fc600078e0a15 */
[----:B------:R-:W-:Y:S04]  /*a3f0*/  STL [R1+0xbe8], R19 ;  /* 0x000be81301007387 */ /* 0x000fe80000100800 */
[----:B------:R-:W-:Y:S04]  /*a400*/  STL [R1+0xbec], R20 ;  /* 0x000bec1401007387 */ /* 0x000fe80000100800 */
[----:B------:R-:W-:Y:S04]  /*a410*/  STL [R1+0xbf0], R21 ;  /* 0x000bf01501007387 */ /* 0x000fe80000100800 */
[----:B------:R-:W3:Y:S01]  /*a420*/  LDL.LU R8, [R1+0x1e0] ;  /* 0x0001e00001087983 */ /* 0x000ee20000300800 */
[----:B----4-:R-:W-:-:S03]  /*a430*/  ISETP.GE.AND P1, PT, R6, RZ, PT ;  /* 0x000000ff0600720c */ /* 0x010fc60003f26270 */
[----:B------:R-:W4:Y:S01]  /*a440*/  LDL.LU R7, [R1+0x1dc] ;  /* 0x0001dc0001077983 */ /* 0x000f220000300800 */
[----:B------:R-:W-:Y:S02]  /*a450*/  ISETP.GE.AND P2, PT, R5, RZ, PT ;  /* 0x000000ff0500720c */ /* 0x000fe40003f46270 */
[----:B------:R-:W-:Y:S01]  /*a460*/  ISETP.GE.AND P4, PT, R4, RZ, PT ;  /* 0x000000ff0400720c */ /* 0x000fe20003f86270 */
[----:B------:R-:W4:Y:S04]  /*a470*/  LDL.LU R6, [R1+0x1d8] ;  /* 0x0001d80001067983 */ /* 0x000f280000300800 */
[----:B------:R-:W4:Y:S04]  /*a480*/  LDL.LU R5, [R1+0x1d4] ;  /* 0x0001d40001057983 */ /* 0x000f280000300800 */
[----:B------:R-:W4:Y:S01]  /*a490*/  LDL.LU R4, [R1+0x1d0] ;  /* 0x0001d00001047983 */ /* 0x000f220000300800 */
[----:B------:R-:W-:Y:S01]  /*a4a0*/  ISETP.GE.AND P5, PT, R2, RZ, PT ;  /* 0x000000ff0200720c */ /* 0x000fe20003fa6270 */
[----:B------:R-:W-:Y:S01]  /*a4b0*/  @!P1 IMAD.MOV R22, RZ, RZ, -R22 ;  /* 0x000000ffff169224 */ /* 0x000fe200078e0a16 */
[----:B------:R-:W-:Y:S01]  /*a4c0*/  ISETP.GE.AND P0, PT, R29, RZ, PT ;  /* 0x000000ff1d00720c */ /* 0x000fe20003f06270 */
[----:B------:R-:W-:Y:S01]  /*a4d0*/  @!P2 IMAD.MOV R23, RZ, RZ, -R23 ;  /* 0x000000ffff17a224 */ /* 0x000fe200078e0a17 */
[----:B------:R-:W-:Y:S01]  /*a4e0*/  ISETP.NE.AND P3, PT, RZ, c[0x0][0x17c], PT ;  /* 0x00005f00ff007a0c */ /* 0x000fe20003f65270 */
[----:B------:R-:W-:Y:S01]  /*a4f0*/  @!P4 IMAD.MOV R24, RZ, RZ, -R24 ;  /* 0x000000ffff18c224 */ /* 0x000fe200078e0a18 */
[----:B------:R-:W4:Y:S04]  /*a500*/  LDL.LU R2, [R1+0x1cc] ;  /* 0x0001cc0001027983 */ /* 0x000f280000300800 */
[----:B------:R-:W4:Y:S01]  /*a510*/  LDL.LU R29, [R1+0x1c8] ;  /* 0x0001c800011d7983 */ /* 0x000f220000300800 */
[----:B------:R-:W-:-:S02]  /*a520*/  ISETP.GE.AND P1, PT, R9, RZ, PT ;  /* 0x000000ff0900720c */ /* 0x000fc40003f26270 */
[----:B------:R-:W-:Y:S01]  /*a530*/  @!P5 IMAD.MOV R25, RZ, RZ, -R25 ;  /* 0x000000ffff19d224 */ /* 0x000fe200078e0a19 */
[----:B------:R-:W-:Y:S01]  /*a540*/  STL [R1+0xbf4], R22 ;  /* 0x000bf41601007387 */ /* 0x000fe20000100800 */
[----:B------:R-:W-:-:S03]  /*a550*/  @!P0 IMAD.MOV R26, RZ, RZ, -R26 ;  /* 0x000000ffff1a8224 */ /* 0x000fc600078e0a1a */
[----:B------:R-:W-:Y:S04]  /*a560*/  STL [R1+0xbf8], R23 ;  /* 0x000bf81701007387 */ /* 0x000fe80000100800 */
[----:B------:R-:W-:Y:S02]  /*a570*/  STL [R1+0xbfc], R24 ;  /* 0x000bfc1801007387 */ /* 0x000fe40000100800 */
[----:B------:R-:W-:Y:S02]  /*a580*/  @!P1 IMAD.MOV R27, RZ, RZ, -R27 ;  /* 0x000000ffff1b9224 */ /* 0x000fe400078e0a1b */
[----:B------:R-:W-:Y:S04]  /*a590*/  STL [R1+0xc00], R25 ;  /* 0x000c001901007387 */ /* 0x000fe80000100800 */
[----:B------:R-:W-:Y:S04]  /*a5a0*/  STL [R1+0xc04], R26 ;  /* 0x000c041a01007387 */ /* 0x000fe80000100800 */
[----:B------:R-:W-:Y:S01]  /*a5b0*/  STL [R1+0xc08], R27 ;  /* 0x000c081b01007387 */ /* 0x000fe20000100800 */
[----:B--2---:R-:W-:-:S02]  /*a5c0*/  ISETP.GE.AND P6, PT, R0, RZ, PT ;  /* 0x000000ff0000720c */ /* 0x004fc40003fc6270 */
[----:B------:R-:W-:-:S04]  /*a5d0*/  LOP3.LUT R0, RZ, c[0x0][0x17c], RZ, 0x33, !PT ;  /* 0x00005f00ff007a12 */ /* 0x000fc800078e33ff */
[----:B------:R-:W-:-:S07]  /*a5e0*/  SEL R3, R0, R3, !P3 ;  /* 0x0000000300037207 */ /* 0x000fce0005800000 */
[----:B------:R-:W-:-:S05]  /*a5f0*/  @!P6 IMAD.MOV R28, RZ, RZ, -R28 ;  /* 0x000000ffff1ce224 */ /* 0x000fca00078e0a1c */
[----:B------:R-:W-:Y:S04]  /*a600*/  STL [R1+0xc0c], R28 ;  /* 0x000c0c1c01007387 */ /* 0x000fe80000100800 */
[----:B------:R4:W-:Y:S01]  /*a610*/  STL [R1+0xc10], R3 ;  /* 0x000c100301007387 */ /* 0x0009e20000100800 */
[C---:B---3--:R-:W-:Y:S02]  /*a620*/  SEL R8, R0.reuse, R8, !P3 ;  /* 0x0000000800087207 */ /* 0x048fe40005800000 */
[----:B----4-:R-:W-:-:S03]  /*a630*/  SEL R3, R0, R7, !P3 ;  /* 0x0000000700037207 */ /* 0x010fc60005800000 */
[----:B------:R-:W-:Y:S01]  /*a640*/  STL [R1+0x214], R8 ;  /* 0x0002140801007387 */ /* 0x000fe20000100800 */
[C---:B------:R-:W-:Y:S02]  /*a650*/  SEL R6, R0.reuse, R6, !P3 ;  /* 0x0000000600067207 */ /* 0x040fe40005800000 */
[C---:B------:R-:W-:Y:S01]  /*a660*/  SEL R5, R0.reuse, R5, !P3 ;  /* 0x0000000500057207 */ /* 0x040fe20005800000 */
[----:B------:R0:W-:Y:S04]  /*a670*/  STL [R1+0x210], R3 ;  /* 0x0002100301007387 */ /* 0x0001e80000100800 */
[----:B------:R-:W-:Y:S01]  /*a680*/  STL [R1+0x20c], R6 ;  /* 0x00020c0601007387 */ /* 0x000fe20000100800 */
[----:B0-----:R-:W-:-:S03]  /*a690*/  SEL R3, R0, R4, !P3 ;  /* 0x0000000400037207 */ /* 0x001fc60005800000 */
[----:B------:R-:W-:Y:S04]  /*a6a0*/  STL [R1+0x208], R5 ;  /* 0x0002080501007387 */ /* 0x000fe80000100800 */
[----:B------:R0:W-:Y:S04]  /*a6b0*/  STL [R1+0x204], R3 ;  /* 0x0002040301007387 */ /* 0x0001e80000100800 */
[----:B0-----:R-:W2:Y:S01]  /*a6c0*/  LDL.LU R3, [R1+0x1b8] ;  /* 0x0001b80001037983 */ /* 0x001ea20000300800 */
[C---:B------:R-:W-:Y:S02]  /*a6d0*/  SEL R4, R0.reuse, R2, !P3 ;  /* 0x0000000200047207 */ /* 0x040fe40005800000 */
[----:B------:R-:W-:-:S03]  /*a6e0*/  SEL R2, R0, R29, !P3 ;  /* 0x0000001d00027207 */ /* 0x000fc60005800000 */
[----:B------:R-:W-:Y:S04]  /*a6f0*/  STL [R1+0x200], R4 ;  /* 0x0002000401007387 */ /* 0x000fe80000100800 */
[----:B--2---:R0:W-:Y:S04]  /*a700*/  STL [R1+0xc2c], R3 ;  /* 0x000c2c0301007387 */ /* 0x0041e80000100800 */
[----:B------:R-:W-:Y:S04]  /*a710*/  STL [R1+0x1fc], R2 ;  /* 0x0001fc0201007387 */ /* 0x000fe80000100800 */
[----:B0-----:R-:W2:Y:S04]  /*a720*/  LDL.LU R3, [R1+0x1bc] ;  /* 0x0001bc0001037983 */ /* 0x001ea80000300800 */
[----:B--2---:R0:W-:Y:S04]  /*a730*/  STL [R1+0xc30], R3 ;  /* 0x000c300301007387 */ /* 0x0041e80000100800 */
[----:B0-----:R-:W2:Y:S04]  /*a740*/  LDL.LU R3, [R1+0x1c0] ;  /* 0x0001c00001037983 */ /* 0x001ea80000300800 */
[----:B--2---:R0:W-:Y:S04]  /*a750*/  STL [R1+0xc34], R3 ;  /* 0x000c340301007387 */ /* 0x0041e80000100800 */
[----:B0-----:R-:W2:Y:S04]  /*a760*/  LDL.LU R3, [R1+0x1c4] ;  /* 0x0001c40001037983 */ /* 0x001ea80000300800 */
[----:B------:R-:W3:Y:S04]  /*a770*/  LDL.LU R28, [R1+0x1b4] ;  /* 0x0001b400011c7983 */ /* 0x000ee80000300800 */
[----:B------:R-:W4:Y:S04]  /*a780*/  LDL.LU R27, [R1+0x1ac] ;  /* 0x0001ac00011b7983 */ /* 0x000f280000300800 */
[----:B------:R-:W3:Y:S04]  /*a790*/  LDL.LU R26, [R1+0x1a0] ;  /* 0x0001a000011a7983 */ /* 0x000ee80000300800 */
        /* <DEDUP_REMOVED lines=23> */
[----:B------:R-:W3:Y:S01]  /*a910*/  LDL.LU R29, [R1+0x110] ;  /* 0x00011000011d7983 */ /* 0x000ee20000300800 */
[----:B--2---:R-:W-:-:S05]  /*a920*/  SEL R3, R0, R3, !P3 ;  /* 0x0000000300037207 */ /* 0x004fca0005800000 */
[----:B------:R0:W-:Y:S04]  /*a930*/  STL [R1+0x15c], R3 ;  /* 0x00015c0301007387 */ /* 0x0001e80000100800 */
[----:B0-----:R-:W2:Y:S02]  /*a940*/  LDL.LU R3, [R1+0xc34] ;  /* 0x000c340001037983 */ /* 0x001ea40000300800 */
[----:B--2---:R-:W-:-:S05]  /*a950*/  SEL R3, R0, R3, !P3 ;  /* 0x0000000300037207 */ /* 0x004fca0005800000 */
[----:B------:R0:W-:Y:S04]  /*a960*/  STL [R1+0x1f8], R3 ;  /* 0x0001f80301007387 */ /* 0x0001e80000100800 */
[----:B0-----:R-:W2:Y:S02]  /*a970*/  LDL.LU R3, [R1+0xc30] ;  /* 0x000c300001037983 */ /* 0x001ea40000300800 */
[----:B--2---:R-:W-:-:S05]  /*a980*/  SEL R3, R0, R3, !P3 ;  /* 0x0000000300037207 */ /* 0x004fca0005800000 */
[----:B------:R0:W-:Y:S04]  /*a990*/  STL [R1+0x1a8], R3 ;  /* 0x0001a80301007387 */ /* 0x0001e80000100800 */
[----:B0-----:R-:W2:Y:S01]  /*a9a0*/  LDL.LU R3, [R1+0xc2c] ;  /* 0x000c2c0001037983 */ /* 0x001ea20000300800 */
[C---:B----4-:R-:W-:Y:S02]  /*a9b0*/  SEL R27, R0.reuse, R27, !P3 ;  /* 0x0000001b001b7207 */ /* 0x050fe40005800000 */
[C---:B---3--:R-:W-:Y:S02]  /*a9c0*/  SEL R26, R0.reuse, R26, !P3 ;  /* 0x0000001a001a7207 */ /* 0x048fe40005800000 */
[C---:B------:R-:W-:Y:S02]  /*a9d0*/  SEL R24, R0.reuse, R24, !P3 ;  /* 0x0000001800187207 */ /* 0x040fe40005800000 */
[----:B------:R-:W-:-:S02]  /*a9e0*/  SEL R23, R0, R23, !P3 ;  /* 0x0000001700177207 */ /* 0x000fc40005800000 */
[C---:B------:R-:W-:Y:S02]  /*a9f0*/  SEL R21, R0.reuse, R21, !P3 ;  /* 0x0000001500157207 */ /* 0x040fe40005800000 */
[C---:B------:R-:W-:Y:S02]  /*aa00*/  SEL R20, R0.reuse, R20, !P3 ;  /* 0x0000001400147207 */ /* 0x040fe40005800000 */
[C---:B------:R-:W-:Y:S02]  /*aa10*/  SEL R18, R0.reuse, R18, !P3 ;  /* 0x0000001200127207 */ /* 0x040fe40005800000 */
[C---:B------:R-:W-:Y:S02]  /*aa20*/  SEL R17, R0.reuse, R17, !P3 ;  /* 0x0000001100117207 */ /* 0x040fe40005800000 */
        /* <DEDUP_REMOVED lines=8> */
[----:B--2---:R-:W-:-:S05]  /*aab0*/  SEL R3, R0, R3, !P3 ;  /* 0x0000000300037207 */ /* 0x004fca0005800000 */
[----:B------:R0:W-:Y:S02]  /*aac0*/  STL [R1+0x1cc], R3 ;  /* 0x0001cc0301007387 */ /* 0x0001e40000100800 */
[----:B0-----:R-:W-:-:S05]  /*aad0*/  SEL R3, R0, R28, !P3 ;  /* 0x0000001c00037207 */ /* 0x001fca0005800000 */
[----:B------:R0:W-:Y:S04]  /*aae0*/  STL [R1+0x1e0], R3 ;  /* 0x0001e00301007387 */ /* 0x0001e80000100800 */
[----:B------:R-:W-:Y:S01]  /*aaf0*/  STL [R1+0x1f4], R27 ;  /* 0x0001f41b01007387 */ /* 0x000fe20000100800 */
[----:B0-----:R-:W-:-:S03]  /*ab00*/  SEL R3, R0, R25, !P3 ;  /* 0x0000001900037207 */ /* 0x001fc60005800000 */
[----:B------:R-:W-:Y:S04]  /*ab10*/  STL [R1+0x1f0], R26 ;  /* 0x0001f01a01007387 */ /* 0x000fe80000100800 */
        /* <DEDUP_REMOVED lines=175> */
[C---:B---3--:R-:W-:Y:S02]  /*b610*/  SEL R28, R0.reuse, R28, !P3 ;  /* 0x0000001c001c7207 */ /* 0x048fe40005800000 */
[C---:B----4-:R-:W-:Y:S02]  /*b620*/  SEL R27, R0.reuse, R27, !P3 ;  /* 0x0000001b001b7207 */ /* 0x050fe40005800000 */
        /* <DEDUP_REMOVED lines=25> */
[----:B--2---:R-:W-:-:S05]  /*b7c0*/  SEL R3, R0, R3, !P3 ;  /* 0x0000000300037207 */ /* 0x004fca0005800000 */
[----:B------:R0:W-:Y:S04]  /*b7d0*/  STL [R1+0x74], R3 ;  /* 0x0000740301007387 */ /* 0x0001e80000100800 */
[----:B0-----:R-:W2:Y:S04]  /*b7e0*/  LDL.LU R3, [R1+0xc10] ;  /* 0x000c100001037983 */ /* 0x001ea80000300800 */
[----:B------:R0:W-:Y:S04]  /*b7f0*/  STL [R1+0x70], R28 ;  /* 0x0000701c01007387 */ /* 0x0001e80000100800 */
[----:B0-----:R-:W3:Y:S04]  /*b800*/  LDL.LU R28, [R1+0xc0c] ;  /* 0x000c0c00011c7983 */ /* 0x001ee80000300800 */
[----:B------:R0:W-:Y:S04]  /*b810*/  STL [R1+0x6c], R27 ;  /* 0x00006c1b01007387 */ /* 0x0001e80000100800 */
[----:B0-----:R-:W4:Y:S04]  /*b820*/  LDL.LU R27, [R1+0xc08] ;  /* 0x000c0800011b7983 */ /* 0x001f280000300800 */
[----:B------:R0:W-:Y:S04]  /*b830*/  STL [R1+0x68], R26 ;  /* 0x0000681a01007387 */ /* 0x0001e80000100800 */
        /* <DEDUP_REMOVED lines=48> */
[----:B0-----:R-:W4:Y:S01]  /*bb40*/  LDL.LU R29, [R1+0xba4] ;  /* 0x000ba400011d7983 */ /* 0x001f220000300800 */
[----:B--2---:R-:W-:-:S02]  /*bb50*/  SEL R24, R0, R24, !P3 ;  /* 0x0000001800187207 */ /* 0x004fc40005800000 */
[C---:B------:R-:W-:Y:S02]  /*bb60*/  SEL R25, R0.reuse, R25, !P3 ;  /* 0x0000001900197207 */ /* 0x040fe40005800000 */
[C---:B------:R-:W-:Y:S02]  /*bb70*/  SEL R26, R0.reuse, R26, !P3 ;  /* 0x0000001a001a7207 */ /* 0x040fe40005800000 */
[C---:B---3--:R-:W-:Y:S02]  /*bb80*/  SEL R23, R0.reuse, R23, !P3 ;  /* 0x0000001700177207 */ /* 0x048fe40005800000 */
[C---:B----4-:R-:W-:Y:S02]  /*bb90*/  SEL R27, R0.reuse, R27, !P3 ;  /* 0x0000001b001b7207 */ /* 0x050fe40005800000 */
[C---:B------:R-:W-:Y:S02]  /*bba0*/  SEL R28, R0.reuse, R28, !P3 ;  /* 0x0000001c001c7207 */ /* 0x040fe40005800000 */
[----:B------:R-:W-:-:S02]  /*bbb0*/  SEL R22, R0, R22, !P3 ;  /* 0x0000001600167207 */ /* 0x000fc40005800000 */
[----:B------:R-:W-:-:S05]  /*bbc0*/  SEL R29, R0, R29, !P3 ;  /* 0x0000001d001d7207 */ /* 0x000fca0005800000 */
[----:B------:R0:W-:Y:S02]  /*bbd0*/  STL [R1+0x4], R29 ;  /* 0x0000041d01007387 */ /* 0x0001e40000100800 */
[C---:B0-----:R-:W-:Y:S02]  /*bbe0*/  SEL R29, R0.reuse, R4, !P3 ;  /* 0x00000004001d7207 */ /* 0x041fe40005800000 */
[----:B------:R-:W2:Y:S01]  /*bbf0*/  LDL R4, [R1+0x7b8] ;  /* 0x0007b80001047983 */ /* 0x000ea20000100800 */
[C---:B------:R-:W-:Y:S02]  /*bc00*/  SEL R2, R0.reuse, R2, !P3 ;  /* 0x0000000200027207 */ /* 0x040fe40005800000 */
[----:B------:R-:W-:-:S03]  /*bc10*/  SEL R5, R0, R5, !P3 ;  /* 0x0000000500057207 */ /* 0x000fc60005800000 */
[----:B------:R-:W-:Y:S04]  /*bc20*/  STL [R1], R2 ;  /* 0x0000000201007387 */ /* 0x000fe80000100800 */
[----:B------:R-:W-:Y:S04]  /*bc30*/  STL [R1+0xb28], R29 ;  /* 0x000b281d01007387 */ /* 0x000fe80000100800 */
[----:B------:R0:W-:Y:S04]  /*bc40*/  STL [R1+0xb2c], R5 ;  /* 0x000b2c0501007387 */ /* 0x0001e80000100800 */
[----:B0-----:R-:W0:Y:S01]  /*bc50*/  S2R R5, SR_TID.X ;  /* 0x0000000000057919 */ /* 0x001e220000002100 */
[----:B------:R-:W-:-:S02]  /*bc60*/  SEL R6, R0, R6, !P3 ;  /* 0x0000000600067207 */ /* 0x000fc40005800000 */
[C---:B------:R-:W-:Y:S02]  /*bc70*/  SEL R7, R0.reuse, R7, !P3 ;  /* 0x0000000700077207 */ /* 0x040fe40005800000 */
[C---:B------:R-:W-:Y:S01]  /*bc80*/  SEL R8, R0.reuse, R8, !P3 ;  /* 0x0000000800087207 */ /* 0x040fe20005800000 */
[----:B------:R-:W-:Y:S01]  /*bc90*/  STL [R1+0xb30], R6 ;  /* 0x000b300601007387 */ /* 0x000fe20000100800 */
[C---:B------:R-:W-:Y:S02]  /*bca0*/  SEL R9, R0.reuse, R9, !P3 ;  /* 0x0000000900097207 */ /* 0x040fe40005800000 */
[C---:B------:R-:W-:Y:S01]  /*bcb0*/  SEL R10, R0.reuse, R10, !P3 ;  /* 0x0000000a000a7207 */ /* 0x040fe20005800000 */
[----:B------:R0:W-:Y:S01]  /*bcc0*/  STL [R1+0xb34], R7 ;  /* 0x000b340701007387 */ /* 0x0001e20000100800 */
[C---:B------:R-:W-:Y:S02]  /*bcd0*/  SEL R11, R0.reuse, R11, !P3 ;  /* 0x0000000b000b7207 */ /* 0x040fe40005800000 */
[C---:B------:R-:W-:Y:S01]  /*bce0*/  SEL R12, R0.reuse, R12, !P3 ;  /* 0x0000000c000c7207 */ /* 0x040fe20005800000 */
[----:B------:R-:W-:Y:S01]  /*bcf0*/  STL [R1+0xb38], R8 ;  /* 0x000b380801007387 */ /* 0x000fe20000100800 */
[----:B------:R-:W-:-:S02]  /*bd00*/  SEL R13, R0, R13, !P3 ;  /* 0x0000000d000d7207 */ /* 0x000fc40005800000 */
[C---:B------:R-:W-:Y:S01]  /*bd10*/  SEL R14, R0.reuse, R14, !P3 ;  /* 0x0000000e000e7207 */ /* 0x040fe20005800000 */
[----:B------:R-:W-:Y:S01]  /*bd20*/  STL [R1+0xb3c], R9 ;  /* 0x000b3c0901007387 */ /* 0x000fe20000100800 */
[C---:B------:R-:W-:Y:S02]  /*bd30*/  SEL R15, R0.reuse, R15, !P3 ;  /* 0x0000000f000f7207 */ /* 0x040fe40005800000 */
[----:B0-----:R-:W-:Y:S01]  /*bd40*/  SHF.R.U32.HI R7, RZ, 0x6, R5 ;  /* 0x00000006ff077819 */ /* 0x001fe20000011605 */
[----:B------:R-:W-:Y:S01]  /*bd50*/  STL [R1+0xb40], R10 ;  /* 0x000b400a01007387 */ /* 0x000fe20000100800 */
[C---:B------:R-:W-:Y:S02]  /*bd60*/  SEL R16, R0.reuse, R16, !P3 ;  /* 0x0000001000107207 */ /* 0x040fe40005800000 */
[----:B------:R-:W-:Y:S01]  /*bd70*/  SGXT.U32 R7, R7, 0x1 ;  /* 0x000000010707781a */ /* 0x000fe20000000000 */
[----:B------:R-:W-:Y:S03]  /*bd80*/  STL [R1+0xb44], R11 ;  /* 0x000b440b01007387 */ /* 0x000fe60000100800 */
[----:B------:R-:W-:Y:S01]  /*bd90*/  LOP3.LUT R6, R7, 0x3e, RZ, 0xfc, !PT ;  /* 0x0000003e07067812 */ /* 0x000fe200078efcff */
[----:B------:R-:W-:Y:S04]  /*bda0*/  STL [R1+0xb48], R12 ;  /* 0x000b480c01007387 */ /* 0x000fe80000100800 */
[----:B------:R-:W-:Y:S01]  /*bdb0*/  STL [R1+0xb4c], R13 ;  /* 0x000b4c0d01007387 */ /* 0x000fe20000100800 */
[----:B------:R-:W-:-:S03]  /*bdc0*/  SEL R17, R0, R17, !P3 ;  /* 0x0000001100117207 */ /* 0x000fc60005800000 */
[----:B------:R-:W-:Y:S01]  /*bdd0*/  STL [R1+0xb50], R14 ;  /* 0x000b500e01007387 */ /* 0x000fe20000100800 */
[----:B------:R-:W-:-:S03]  /*bde0*/  SEL R18, R0, R18, !P3 ;  /* 0x0000001200127207 */ /* 0x000fc60005800000 */
[----:B------:R-:W-:Y:S01]  /*bdf0*/  STL [R1+0xb54], R15 ;  /* 0x000b540f01007387 */ /* 0x000fe20000100800 */
[C---:B------:R-:W-:Y:S02]  /*be00*/  SEL R19, R0.reuse, R19, !P3 ;  /* 0x0000001300137207 */ /* 0x040fe40005800000 */
[C---:B------:R-:W-:Y:S01]  /*be10*/  SEL R20, R0.reuse, R20, !P3 ;  /* 0x0000001400147207 */ /* 0x040fe20005800000 */
[----:B------:R0:W-:Y:S01]  /*be20*/  STL [R1+0xb58], R16 ;  /* 0x000b581001007387 */ /* 0x0001e20000100800 */
[----:B------:R-:W-:Y:S01]  /*be30*/  SEL R21, R0, R21, !P3 ;  /* 0x0000001500157207 */ /* 0x000fe20005800000 */
[----:B------:R-:W-:Y:S02]  /*be40*/  IMAD R0, R6, c[0x0][0x188], RZ ;  /* 0x0000620006007a24 */ /* 0x000fe400078e02ff */
[----:B------:R-:W1:Y:S04]  /*be50*/  S2R R6, SR_TID.X ;  /* 0x0000000000067919 */ /* 0x000e680000002100 */
[----:B0-----:R-:W0:Y:S04]  /*be60*/  S2R R16, SR_TID.X ;  /* 0x0000000000107919 */ /* 0x001e280000002100 */
[----:B------:R-:W3:Y:S01]  /*be70*/  S2R R29, SR_TID.X ;  /* 0x00000000001d7919 */ /* 0x000ee20000002100 */
[----:B------:R-:W-:-:S03]  /*be80*/  SHF.R.U32.HI R5, RZ, 0x6, R5 ;  /* 0x00000006ff057819 */ /* 0x000fc60000011605 */
[----:B------:R4:W-:Y:S01]  /*be90*/  STL [R1+0xb5c], R17 ;  /* 0x000b5c1101007387 */ /* 0x0009e20000100800 */
[----:B------:R-:W-:Y:S02]  /*bea0*/  SGXT.U32 R5, R5, 0x1 ;  /* 0x000000010505781a */ /* 0x000fe40000000000 */
[----:B------:R-:W-:Y:S01]  /*beb0*/  LOP3.LUT R8, R7, 0x3c, RZ, 0xfc, !PT ;  /* 0x0000003c07087812 */ /* 0x000fe200078efcff */
[----:B------:R-:W-:Y:S01]  /*bec0*/  STL [R1+0xb60], R18 ;  /* 0x000b601201007387 */ /* 0x000fe20000100800 */
[----:B------:R-:W-:-:S03]  /*bed0*/  LOP3.LUT R7, R5, 0x3a, RZ, 0xfc, !PT ;  /* 0x0000003a05077812 */ /* 0x000fc600078efcff */
[----:B------:R-:W-:Y:S04]  /*bee0*/  STL [R1+0xb64], R19 ;  /* 0x000b641301007387 */ /* 0x000fe80000100800 */
[----:B------:R-:W-:Y:S01]  /*bef0*/  STL [R1+0xb68], R20 ;  /* 0x000b681401007387 */ /* 0x000fe20000100800 */
[----:B------:R-:W-:-:S03]  /*bf00*/  IMAD R0, R8, c[0x0][0x188], RZ ;  /* 0x0000620008007a24 */ /* 0x000fc600078e02ff */
[----:B------:R-:W-:Y:S01]  /*bf10*/  STL [R1+0xb6c], R21 ;  /* 0x000b6c1501007387 */ /* 0x000fe20000100800 */
[----:B0-----:R-:W-:Y:S01]  /*bf20*/  IMAD.SHL.U32 R14, R16, 0x40, RZ ;  /* 0x00000040100e7824 */ /* 0x001fe200078e00ff */
[----:B------:R-:W-:Y:S02]  /*bf30*/  LOP3.LUT R5, R5, 0x38, RZ, 0xfc, !PT ;  /* 0x0000003805057812 */ /* 0x000fe400078efcff */
[----:B------:R-:W-:Y:S01]  /*bf40*/  STL [R1+0xb70], R22 ;  /* 0x000b701601007387 */ /* 0x000fe20000100800 */
[----:B------:R-:W-:-:S03]  /*bf50*/  IMAD R0, R7, c[0x0][0x188], RZ ;  /* 0x0000620007007a24 */ /* 0x000fc600078e02ff */
[----:B------:R-:W-:Y:S01]  /*bf60*/  STL [R1+0xb74], R23 ;  /* 0x000b741701007387 */ /* 0x000fe20000100800 */
[----:B-1----:R-:W-:-:S03]  /*bf70*/  SHF.R.U32.HI R7, RZ, 0x6, R6 ;  /* 0x00000006ff077819 */ /* 0x002fc60000011606 */
[----:B------:R-:W-:Y:S04]  /*bf80*/  STL [R1+0xb78], R24 ;  /* 0x000b781801007387 */ /* 0x000fe80000100800 */
[----:B------:R-:W-:Y:S01]  /*bf90*/  STL [R1+0xb7c], R25 ;  /* 0x000b7c1901007387 */ /* 0x000fe20000100800 */
[----:B------:R-:W-:-:S03]  /*bfa0*/  IMAD R0, R5, c[0x0][0x188], RZ ;  /* 0x0000620005007a24 */ /* 0x000fc600078e02ff */
[----:B------:R-:W-:Y:S01]  /*bfb0*/  STL [R1+0xb80], R26 ;  /* 0x000b801a01007387 */ /* 0x000fe20000100800 */
[----:B------:R-:W-:-:S03]  /*bfc0*/  SGXT.U32 R7, R7, 0x1 ;  /* 0x000000010707781a */ /* 0x000fc60000000000 */
[----:B------:R-:W-:Y:S01]  /*bfd0*/  STL [R1+0xb84], R27 ;  /* 0x000b841b01007387 */ /* 0x000fe20000100800 */
[----:B------:R-:W-:-:S03]  /*bfe0*/  SHF.R.U32.HI R5, RZ, 0x6, R6 ;  /* 0x00000006ff057819 */ /* 0x000fc60000011606 */
[----:B------:R-:W-:Y:S01]  /*bff0*/  STL [R1+0xb88], R28 ;  /* 0x000b881c01007387 */ /* 0x000fe20000100800 */
[----:B------:R-:W-:-:S03]  /*c000*/  SHF.R.U32.HI R6, RZ, 0x6, R6 ;  /* 0x00000006ff067819 */ /* 0x000fc60000011606 */
[----:B------:R-:W-:Y:S04]  /*c010*/  STL [R1+0x7b4], R14 ;  /* 0x0007b40e01007387 */ /* 0x000fe80000100800 */
[----:B------:R-:W-:Y:S01]  /*c020*/  STL [R1+0x2c0], RZ ;  /* 0x0002c0ff01007387 */ /* 0x000fe20000100800 */
[----:B------:R-:W-:-:S03]  /*c030*/  LOP3.LUT R8, R7, 0x36, RZ, 0xfc, !PT ;  /* 0x0000003607087812 */ /* 0x000fc600078efcff */
[----:B------:R-:W-:Y:S01]  /*c040*/  STL [R1+0x2c4], RZ ;  /* 0x0002c4ff01007387 */ /* 0x000fe20000100800 */
[----:B------:R-:W-:-:S03]  /*c050*/  SGXT.U32 R6, R6, 0x1 ;  /* 0x000000010606781a */ /* 0x000fc60000000000 */
[----:B------:R-:W-:Y:S04]  /*c060*/  STL [R1+0x2c8], RZ ;  /* 0x0002c8ff01007387 */ /* 0x000fe80000100800 */
[----:B------:R-:W-:Y:S04]  /*c070*/  STL [R1+0x2cc], RZ ;  /* 0x0002ccff01007387 */ /* 0x000fe80000100800 */
[----:B------:R-:W-:Y:S04]  /*c080*/  STL [R1+0x2d0], RZ ;  /* 0x0002d0ff01007387 */ /* 0x000fe80000100800 */
[----:B------:R-:W-:Y:S01]  /*c090*/  STL [R1+0x2d4], RZ ;  /* 0x0002d4ff01007387 */ /* 0x000fe20000100800 */
[----:B------:R-:W-:-:S03]  /*c0a0*/  IMAD R8, R8, c[0x0][0x188], RZ ;  /* 0x0000620008087a24 */ /* 0x000fc600078e02ff */
[----:B------:R-:W-:Y:S01]  /*c0b0*/  STL [R1+0x2d8], RZ ;  /* 0x0002d8ff01007387 */ /* 0x000fe20000100800 */
[----:B------:R-:W-:-:S03]  /*c0c0*/  LOP3.LUT R8, R6, 0x30, RZ, 0xfc, !PT ;  /* 0x0000003006087812 */ /* 0x000fc600078efcff */
[----:B------:R-:W-:Y:S04]  /*c0d0*/  STL [R1+0x2dc], RZ ;  /* 0x0002dcff01007387 */ /* 0x000fe80000100800 */
[----:B------:R-:W-:Y:S04]  /*c0e0*/  STL [R1+0x2e0], RZ ;  /* 0x0002e0ff01007387 */ /* 0x000fe80000100800 */
[----:B------:R-:W-:Y:S04]  /*c0f0*/  STL [R1+0x2e4], RZ ;  /* 0x0002e4ff01007387 */ /* 0x000fe80000100800 */
[----:B------:R-:W-:Y:S01]  /*c100*/  STL [R1+0x2e8], RZ ;  /* 0x0002e8ff01007387 */ /* 0x000fe20000100800 */
[----:B------:R-:W-:-:S03]  /*c110*/  LOP3.LUT R7, R7, 0x34, RZ, 0xfc, !PT ;  /* 0x0000003407077812 */ /* 0x000fc600078efcff */
[----:B------:R-:W-:Y:S04]  /*c120*/  STL [R1+0x2ec], RZ ;  /* 0x0002ecff01007387 */ /* 0x000fe80000100800 */
[----:B------:R-:W-:Y:S01]  /*c130*/  STL [R1+0x330], RZ ;  /* 0x000330ff01007387 */ /* 0x000fe20000100800 */
[----:B------:R-:W-:-:S03]  /*c140*/  SGXT.U32 R5, R5, 0x1 ;  /* 0x000000010505781a */ /* 0x000fc60000000000 */
[----:B------:R-:W-:Y:S04]  /*c150*/  STL [R1+0x334], RZ ;  /* 0x000334ff01007387 */ /* 0x000fe80000100800 */
[----:B------:R-:W-:Y:S04]  /*c160*/  STL [R1+0x338], RZ ;  /* 0x000338ff01007387 */ /* 0x000fe80000100800 */
[----:B------:R-:W-:Y:S01]  /*c170*/  STL [R1+0x33c], RZ ;  /* 0x00033cff01007387 */ /* 0x000fe20000100800 */
[----:B------:R-:W-:-:S03]  /*c180*/  IMAD R0, R7, c[0x0][0x188], RZ ;  /* 0x0000620007007a24 */ /* 0x000fc600078e02ff */
[----:B------:R-:W-:Y:S01]  /*c190*/  STL [R1+0x370], RZ ;  /* 0x000370ff01007387 */ /* 0x000fe20000100800 */
[----:B------:R-:W-:-:S03]  /*c1a0*/  LOP3.LUT R7, R5, 0x2e, RZ, 0xfc, !PT ;  /* 0x0000002e05077812 */ /* 0x000fc600078efcff */
[----:B------:R-:W-:Y:S01]  /*c1b0*/  STL [R1+0x374], RZ ;  /* 0x000374ff01007387 */ /* 0x000fe20000100800 */
[----:B------:R-:W-:-:S03]  /*c1c0*/  LOP3.LUT R5, R5, 0x2c, RZ, 0xfc, !PT ;  /* 0x0000002c05057812 */ /* 0x000fc600078efcff */
[----:B------:R-:W-:Y:S04]  /*c1d0*/  STL [R1+0x378], RZ ;  /* 0x000378ff01007387 */ /* 0x000fe80000100800 */
        /* <DEDUP_REMOVED lines=12> */
[----:B------:R-:W-:Y:S01]  /*c2a0*/  STL [R1+0x34c], RZ ;  /* 0x00034cff01007387 */ /* 0x000fe20000100800 */
[----:B--2---:R-:W-:-:S02]  /*c2b0*/  ISETP.GE.AND P1, PT, R4, RZ, PT ;  /* 0x000000ff0400720c */ /* 0x004fc40003f26270 */
[----:B---3--:R-:W-:-:S04]  /*c2c0*/  SHF.R.U32.HI R4, RZ, 0x6, R29 ;  /* 0x00000006ff047819 */ /* 0x008fc8000001161d */
[----:B------:R-:W-:-:S05]  /*c2d0*/  SGXT.U32 R4, R4, 0x1 ;  /* 0x000000010404781a */ /* 0x000fca0000000000 */
[----:B------:R-:W-:Y:S01]  /*c2e0*/  IMAD R9, R4, c[0x0][0x188], RZ ;  /* 0x0000620004097a24 */ /* 0x000fe200078e02ff */
[----:B------:R-:W-:Y:S02]  /*c2f0*/  LOP3.LUT R9, R6, 0x32, RZ, 0xfc, !PT ;  /* 0x0000003206097812 */ /* 0x000fe400078efcff */
[----:B------:R-:W0:Y:S03]  /*c300*/  S2R R6, SR_TID.X ;  /* 0x0000000000067919 */ /* 0x000e260000002100 */
[----:B------:R-:W-:Y:S02]  /*c310*/  IMAD R0, R9, c[0x0][0x188], RZ ;  /* 0x0000620009007a24 */ /* 0x000fe400078e02ff */
[----:B------:R-:W-:Y:S02]  /*c320*/  IMAD R0, R7, c[0x0][0x188], RZ ;  /* 0x0000620007007a24 */ /* 0x000fe400078e02ff */
[----:B------:R-:W-:-:S02]  /*c330*/  IMAD R0, R5, c[0x0][0x188], RZ ;  /* 0x0000620005007a24 */ /* 0x000fc400078e02ff */
[----:B------:R-:W1:Y:S04]  /*c340*/  S2R R5, SR_TID.X ;  /* 0x0000000000057919 */ /* 0x000e680000002100 */
[----:B------:R-:W-:Y:S04]  /*c350*/  STL [R1+0x160], RZ ;  /* 0x000160ff01007387 */ /* 0x000fe80000100800 */
[----:B------:R-:W-:Y:S04]  /*c360*/  STL [R1+0x164], RZ ;  /* 0x000164ff01007387 */ /* 0x000fe80000100800 */
[----:B------:R-:W-:Y:S01]  /*c370*/  STL [R1+0x168], RZ ;  /* 0x000168ff01007387 */ /* 0x000fe20000100800 */
[----:B0-----:R-:W-:-:S03]  /*c380*/  SHF.R.U32.HI R7, RZ, 0x6, R6 ;  /* 0x00000006ff077819 */ /* 0x001fc60000011606 */
[----:B------:R-:W-:Y:S04]  /*c390*/  STL [R1+0x16c], RZ ;  /* 0x00016cff01007387 */ /* 0x000fe80000100800 */
[----:B------:R-:W-:Y:S01]  /*c3a0*/  STL [R1+0x240], RZ ;  /* 0x000240ff01007387 */ /* 0x000fe20000100800 */
[----:B------:R-:W-:-:S03]  /*c3b0*/  SGXT.U32 R7, R7, 0x1 ;  /* 0x000000010707781a */ /* 0x000fc60000000000 */
[----:B------:R-:W-:Y:S04]  /*c3c0*/  STL [R1+0x244], RZ ;  /* 0x000244ff01007387 */ /* 0x000fe80000100800 */
[----:B------:R-:W-:Y:S01]  /*c3d0*/  STL [R1+0x248], RZ ;  /* 0x000248ff01007387 */ /* 0x000fe20000100800 */
[----:B------:R-:W-:-:S03]  /*c3e0*/  IMAD R8, R8, c[0x0][0x188], RZ ;  /* 0x0000620008087a24 */ /* 0x000fc600078e02ff */
[----:B------:R-:W-:Y:S01]  /*c3f0*/  STL [R1+0x24c], RZ ;  /* 0x00024cff01007387 */ /* 0x000fe20000100800 */
[----:B------:R-:W-:-:S03]  /*c400*/  SHF.R.U32.HI R6, RZ, 0x6, R6 ;  /* 0x00000006ff067819 */ /* 0x000fc60000011606 */
[----:B------:R-:W-:Y:S01]  /*c410*/  STL [R1+0x260], RZ ;  /* 0x000260ff01007387 */ /* 0x000fe20000100800 */
[----:B------:R-:W-:-:S03]  /*c420*/  LOP3.LUT R9, R7, 0x2a, RZ, 0xfc, !PT ;  /* 0x0000002a07097812 */ /* 0x000fc600078efcff */
[----:B------:R-:W-:Y:S01]  /*c430*/  STL [R1+0x264], RZ ;  /* 0x000264ff01007387 */ /* 0x000fe20000100800 */
[----:B------:R-:W-:-:S03]  /*c440*/  LOP3.LUT R8, R7, 0x28, RZ, 0xfc, !PT ;  /* 0x0000002807087812 */ /* 0x000fc600078efcff */
[----:B------:R-:W-:Y:S01]  /*c450*/  STL [R1+0x268], RZ ;  /* 0x000268ff01007387 */ /* 0x000fe20000100800 */
[----:B------:R-:W-:-:S03]  /*c460*/  LOP3.LUT R7, R7, 0x26, RZ, 0xfc, !PT ;  /* 0x0000002607077812 */ /* 0x000fc600078efcff */
[----:B------:R-:W-:Y:S01]  /*c470*/  STL [R1+0x26c], RZ ;  /* 0x00026cff01007387 */ /* 0x000fe20000100800 */
[----:B------:R-:W-:-:S03]  /*c480*/  SGXT.U32 R6, R6, 0x1 ;  /* 0x000000010606781a */ /* 0x000fc60000000000 */
[----:B------:R-:W-:Y:S01]  /*c490*/  STL [R1+0x270], RZ ;  /* 0x000270ff01007387 */ /* 0x000fe20000100800 */
[----:B------:R-:W-:-:S03]  /*c4a0*/  IMAD R10, R9, c[0x0][0x188], RZ ;  /* 0x00006200090a7a24 */ /* 0x000fc600078e02ff */
[----:B------:R-:W-:Y:S01]  /*c4b0*/  STL [R1+0x274], RZ ;  /* 0x000274ff01007387 */ /* 0x000fe20000100800 */
[----:B------:R-:W-:-:S03]  /*c4c0*/  IMAD R9, R8, c[0x0][0x188], RZ ;  /* 0x0000620008097a24 */ /* 0x000fc600078e02ff */
[----:B------:R-:W-:Y:S01]  /*c4d0*/  STL [R1+0x278], RZ ;  /* 0x000278ff01007387 */ /* 0x000fe20000100800 */
[----:B------:R-:W-:-:S03]  /*c4e0*/  IMAD R0, R7, c[0x0][0x188], RZ ;  /* 0x0000620007007a24 */ /* 0x000fc600078e02ff */
[----:B------:R-:W-:Y:S01]  /*c4f0*/  STL [R1+0x27c], RZ ;  /* 0x00027cff01007387 */ /* 0x000fe20000100800 */
[----:B------:R-:W-:-:S03]  /*c500*/  LOP3.LUT R8, R6, 0x24, RZ, 0xfc, !PT ;  /* 0x0000002406087812 */ /* 0x000fc600078efcff */
[----:B------:R-:W-:Y:S01]  /*c510*/  STL [R1+0x320], RZ ;  /* 0x000320ff01007387 */ /* 0x000fe20000100800 */
[----:B------:R-:W-:-:S03]  /*c520*/  LOP3.LUT R7, R6, 0x22, RZ, 0xfc, !PT ;  /* 0x0000002206077812 */ /* 0x000fc600078efcff */
[----:B------:R-:W-:Y:S01]  /*c530*/  STL [R1+0x324], RZ ;  /* 0x000324ff01007387 */ /* 0x000fe20000100800 */
[----:B-1----:R-:W-:-:S03]  /*c540*/  SHF.R.U32.HI R6, RZ, 0x6, R5 ;  /* 0x00000006ff067819 */ /* 0x002fc60000011605 */
        /* <DEDUP_REMOVED lines=8> */
[----:B------:R-:W-:Y:S01]  /*c5d0*/  IMAD R0, R7, c[0x0][0x188], RZ ;  /* 0x0000620007007a24 */ /* 0x000fe200078e02ff */
[----:B------:R-:W-:Y:S02]  /*c5e0*/  SHF.R.U32.HI R5, RZ, 0x6, R5 ;  /* 0x00000006ff057819 */ /* 0x000fe40000011605 */
        /* <DEDUP_REMOVED lines=19> */
[----:B------:R-:W-:-:S03]  /*c720*/  SHF.R.U32.HI R5, RZ, 0x6, R29 ;  /* 0x00000006ff057819 */ /* 0x000fc6000001161d */
[----:B------:R-:W-:Y:S04]  /*c730*/  STL [R1+0xc8], RZ ;  /* 0x0000c8ff01007387 */ /* 0x000fe80000100800 */
[----:B------:R-:W-:Y:S01]  /*c740*/  STL [R1+0xcc], RZ ;  /* 0x0000ccff01007387 */ /* 0x000fe20000100800 */
[----:B------:R-:W-:-:S03]  /*c750*/  SGXT.U32 R5, R5, 0x1 ;  /* 0x000000010505781a */ /* 0x000fc60000000000 */
[----:B------:R-:W-:Y:S04]  /*c760*/  STL [R1+0x130], RZ ;  /* 0x000130ff01007387 */ /* 0x000fe80000100800 */
[----:B------:R-:W-:Y:S01]  /*c770*/  STL [R1+0x134], RZ ;  /* 0x000134ff01007387 */ /* 0x000fe20000100800 */
[----:B------:R-:W-:-:S03]  /*c780*/  SHF.R.U32.HI R29, RZ, 0x6, R29 ;  /* 0x00000006ff1d7819 */ /* 0x000fc6000001161d */
        /* <DEDUP_REMOVED lines=17> */
[----:B------:R-:W-:Y:S01]  /*c8a0*/  IMAD R0, R5, c[0x0][0x188], RZ ;  /* 0x0000620005007a24 */ /* 0x000fe200078e02ff */
[C---:B------:R-:W-:Y:S02]  /*c8b0*/  LOP3.LUT R6, R29.reuse, 0xe, RZ, 0xfc, !PT ;  /* 0x0000000e1d067812 */ /* 0x040fe400078efcff */
[----:B------:R-:W-:Y:S01]  /*c8c0*/  STL [R1+0x1bc], RZ ;  /* 0x0001bcff01007387 */ /* 0x000fe20000100800 */
[----:B------:R-:W-:-:S03]  /*c8d0*/  LOP3.LUT R7, R29, 0x10, RZ, 0xfc, !PT ;  /* 0x000000101d077812 */ /* 0x000fc600078efcff */
[----:B------:R-:W-:Y:S01]  /*c8e0*/  STL [R1+0x2b0], RZ ;  /* 0x0002b0ff01007387 */ /* 0x000fe20000100800 */
[----:B------:R-:W-:-:S03]  /*c8f0*/  LOP3.LUT R5, R29, 0xc, RZ, 0xfc, !PT ;  /* 0x0000000c1d057812 */ /* 0x000fc600078efcff */
[----:B------:R-:W-:Y:S01]  /*c900*/  STL [R1+0x2b4], RZ ;  /* 0x0002b4ff01007387 */ /* 0x000fe20000100800 */
[----:B------:R-:W-:-:S03]  /*c910*/  LOP3.LUT R29, R29, 0xa, RZ, 0xfc, !PT ;  /* 0x0000000a1d1d7812 */ /* 0x000fc600078efcff */
        /* <DEDUP_REMOVED lines=8> */
[----:B------:R-:W-:Y:S01]  /*c9a0*/  IMAD R0, R29, c[0x0][0x188], RZ ;  /* 0x000062001d007a24 */ /* 0x000fe200078e02ff */
[C---:B------:R-:W-:Y:S02]  /*c9b0*/  LOP3.LUT R5, R4.reuse, 0x6, RZ, 0xfc, !PT ;  /* 0x0000000604057812 */ /* 0x040fe400078efcff */
[----:B------:R-:W-:Y:S01]  /*c9c0*/  STL [R1+0x2a8], RZ ;  /* 0x0002a8ff01007387 */ /* 0x000fe20000100800 */
[----:B------:R-:W-:-:S03]  /*c9d0*/  LOP3.LUT R29, R4, 0x4, RZ, 0xfc, !PT ;  /* 0x00000004041d7812 */ /* 0x000fc600078efcff */
[----:B------:R-:W-:Y:S04]  /*c9e0*/  STL [R1+0x2ac], RZ ;  /* 0x0002acff01007387 */ /* 0x000fe80000100800 */
[----:B------:R-:W2:Y:S01]  /*c9f0*/  LDL.LU R15, [R1+0x220] ;  /* 0x00022000010f7983 */ /* 0x000ea20000300800 */
[----:B------:R-:W-:-:S03]  /*ca00*/  IMAD R0, R6, c[0x0][0x188], RZ ;  /* 0x0000620006007a24 */ /* 0x000fc600078e02ff */
[----:B------:R-:W-:Y:S01]  /*ca10*/  STL [R1+0x290], RZ ;  /* 0x000290ff01007387 */ /* 0x000fe20000100800 */
[----:B------:R-:W-:-:S03]  /*ca20*/  IMAD R6, R5, c[0x0][0x188], RZ ;  /* 0x0000620005067a24 */ /* 0x000fc600078e02ff */
[----:B------:R-:W-:Y:S01]  /*ca30*/  STL [R1+0x294], RZ ;  /* 0x000294ff01007387 */ /* 0x000fe20000100800 */
[----:B------:R-:W-:-:S03]  /*ca40*/  IMAD R5, R29, c[0x0][0x188], RZ ;  /* 0x000062001d057a24 */ /* 0x000fc600078e02ff */
[----:B------:R-:W-:Y:S04]  /*ca50*/  STL [R1+0x298], RZ ;  /* 0x000298ff01007387 */ /* 0x000fe80000100800 */
[----:B------:R-:W-:Y:S04]  /*ca60*/  STL [R1+0x29c], RZ ;  /* 0x00029cff01007387 */ /* 0x000fe80000100800 */
[----:B------:R-:W3:Y:S04]  /*ca70*/  LDL.LU R12, [R1+0x214] ;  /* 0x00021400010c7983 */ /* 0x000ee80000300800 */
[----:B------:R-:W3:Y:S04]  /*ca80*/  LDL.LU R11, [R1+0x210] ;  /* 0x00021000010b7983 */ /* 0x000ee80000300800 */
[----:B------:R-:W3:Y:S04]  /*ca90*/  LDL.LU R10, [R1+0x20c] ;  /* 0x00020c00010a7983 */ /* 0x000ee80000300800 */
[----:B------:R-:W3:Y:S04]  /*caa0*/  LDL.LU R9, [R1+0x208] ;  /* 0x0002080001097983 */ /* 0x000ee80000300800 */
[----:B------:R-:W3:Y:S04]  /*cab0*/  LDL.LU R8, [R1+0x204] ;  /* 0x0002040001087983 */ /* 0x000ee80000300800 */
[----:B------:R-:W3:Y:S04]  /*cac0*/  LDL.LU R7, [R1+0x200] ;  /* 0x0002000001077983 */ /* 0x000ee80000300800 */
[----:B------:R-:W3:Y:S01]  /*cad0*/  LDL.LU R6, [R1+0x1fc] ;  /* 0x0001fc0001067983 */ /* 0x000ee20000300800 */
[----:B------:R-:W-:-:S03]  /*cae0*/  LOP3.LUT R4, R4, 0x2, RZ, 0xfc, !PT ;  /* 0x0000000204047812 */ /* 0x000fc600078efcff */
[----:B------:R-:W3:Y:S04]  /*caf0*/  LDL.LU R5, [R1+0x15c] ;  /* 0x00015c0001057983 */ /* 0x000ee80000300800 */
[----:B------:R-:W3:Y:S04]  /*cb00*/  LDL.LU R29, [R1+0x1f8] ;  /* 0x0001f800011d7983 */ /* 0x000ee80000300800 */
[----:B------:R-:W-:Y:S04]  /*cb10*/  STL [R1+0x280], RZ ;  /* 0x000280ff01007387 */ /* 0x000fe80000100800 */
[----:B------:R-:W-:Y:S04]  /*cb20*/  STL [R1+0x284], RZ ;  /* 0x000284ff01007387 */ /* 0x000fe80000100800 */
[----:B------:R-:W-:Y:S01]  /*cb30*/  STL [R1+0x288], RZ ;  /* 0x000288ff01007387 */ /* 0x000fe20000100800 */
[----:B------:R-:W-:-:S03]  /*cb40*/  IMAD R0, R4, c[0x0][0x188], RZ ;  /* 0x0000620004007a24 */ /* 0x000fc600078e02ff */
[----:B------:R-:W-:Y:S04]  /*cb50*/  STL [R1+0x28c], RZ ;  /* 0x00028cff01007387 */ /* 0x000fe80000100800 */
[----:B------:R-:W-:Y:S04]  /*cb60*/  STL [R1+0xb0], RZ ;  /* 0x0000b0ff01007387 */ /* 0x000fe80000100800 */
[----:B------:R-:W-:Y:S04]  /*cb70*/  STL [R1+0xb4], RZ ;  /* 0x0000b4ff01007387 */ /* 0x000fe80000100800 */
[----:B------:R-:W-:Y:S04]  /*cb80*/  STL [R1+0xb8], RZ ;  /* 0x0000b8ff01007387 */ /* 0x000fe80000100800 */
[----:B------:R-:W3:Y:S04]  /*cb90*/  LDL.LU R4, [R1+0x1e8] ;  /* 0x0001e80001047983 */ /* 0x000ee80000300800 */
[----:B------:R-:W0:Y:S01]  /*cba0*/  S2R R2, SR_TID.X ;  /* 0x0000000000027919 */ /* 0x000e220000002100 */
[----:B------:R-:W-:-:S02]  /*cbb0*/  LOP3.LUT R13, R16, 0x7, RZ, 0xc0, !PT ;  /* 0x00000007100d7812 */ /* 0x000fc400078ec0ff */
[----:B----4-:R-:W-:Y:S02]  /*cbc0*/  LOP3.LUT R17, R16, 0x7, RZ, 0xc0, !PT ;  /* 0x0000000710117812 */ /* 0x010fe400078ec0ff */
[----:B------:R-:W-:Y:S01]  /*cbd0*/  ISETP.NE.AND P0, PT, RZ, c[0x0][0x178], PT ;  /* 0x00005e00ff007a0c */ /* 0x000fe20003f05270 */
[----:B------:R-:W-:Y:S02]  /*cbe0*/  IMAD.SHL.U32 R13, R13, 0x80, RZ ;  /* 0x000000800d0d7824 */ /* 0x000fe400078e00ff */
[----:B------:R-:W-:Y:S01]  /*cbf0*/  IMAD.SHL.U32 R17, R17, 0x10, RZ ;  /* 0x0000001011117824 */ /* 0x000fe200078e00ff */
[----:B0-----:R-:W-:-:S05]  /*cc00*/  LOP3.LUT R2, R2, 0x3f, RZ, 0xc0, !PT ;  /* 0x0000003f02027812 */ /* 0x001fca00078ec0ff */
[----:B------:R-:W-:-:S05]  /*cc10*/  IMAD R2, R2, c[0x0][0x18c], RZ ;  /* 0x0000630002027a24 */ /* 0x000fca00078e02ff */
[----:B------:R-:W-:Y:S01]  /*cc20*/  SHF.R.S32.HI R0, RZ, 0x1f, R2 ;  /* 0x0000001fff007819 */ /* 0x000fe20000011402 */
[----:B------:R-:W-:-:S03]  /*cc30*/  IMAD.SHL.U32 R16, R16, 0x2, RZ ;  /* 0x0000000210107824 */ /* 0x000fc600078e00ff */
[C---:B------:R-:W-:Y:S01]  /*cc40*/  SHF.L.U64.HI R0, R2.reuse, 0x1, R0 ;  /* 0x0000000102007819 */ /* 0x040fe20000010200 */
[----:B------:R-:W-:Y:S02]  /*cc50*/  IMAD.SHL.U32 R2, R2, 0x2, RZ ;  /* 0x0000000202027824 */ /* 0x000fe400078e00ff */
[----:B------:R-:W-:Y:S02]  /*cc60*/  IMAD.IADD R13, R13, 0x1, R17 ;  /* 0x000000010d0d7824 */ /* 0x000fe400078e0211 */
[----:B------:R0:W-:Y:S03]  /*cc70*/  STL [R1+0xab8], R0 ;  /* 0x000ab80001007387 */ /* 0x0001e60000100800 */
[----:B------:R-:W-:Y:S01]  /*cc80*/  LOP3.LUT R13, R13, 0x10, R16, 0x78, !PT ;  /* 0x000000100d0d7812 */ /* 0x000fe200078e7810 */
[----:B------:R2:W-:Y:S01]  /*cc90*/  STL [R1+0xac0], R2 ;  /* 0x000ac00201007387 */ /* 0x0005e20000100800 */
[----:B------:R-:W-:-:S02]  /*cca0*/  IMAD R3, R3, c[0x0][0x190], RZ ;  /* 0x0000640003037a24 */ /* 0x000fc400078e02ff */
[----:B0-----:R-:W-:Y:S02]  /*ccb0*/  LOP3.LUT R0, R13, 0x400, R14, 0xf8, !PT ;  /* 0x000004000d007812 */ /* 0x001fe400078ef80e */
[----:B--2---:R-:W-:-:S05]  /*ccc0*/  SHF.R.S32.HI R2, RZ, 0x6, R15 ;  /* 0x00000006ff027819 */ /* 0x004fca000001140f */
[----:B------:R3:W-:Y:S02]  /*ccd0*/  STL [R1+0x3a4], R2 ;  /* 0x0003a40201007387 */ /* 0x0007e40000100800 */
[----:B---3--:R-:W-:Y:S02]  /*cce0*/  IMAD R2, R12, c[0x0][0x190], RZ ;  /* 0x000064000c027a24 */ /* 0x008fe400078e02ff */
[----:B------:R-:W-:Y:S01]  /*ccf0*/  @!P1 IMAD.MOV R4, RZ, RZ, -R4 ;  /* 0x000000ffff049224 */ /* 0x000fe200078e0a04 */
[----:B------:R-:W-:-:S05]  /*cd00*/  @!P0 LOP3.LUT R4, RZ, c[0x0][0x178], RZ, 0x33, !PT ;  /* 0x00005e00ff048a12 */ /* 0x000fca00078e33ff */
[----:B------:R-:W-:Y:S04]  /*cd10*/  STL [R1+0xb8c], R4 ;  /* 0x000b8c0401007387 */ /* 0x000fe80000100800 */
[----:B------:R0:W-:Y:S04]  /*cd20*/  STL [R1+0xac4], R3 ;  /* 0x000ac40301007387 */ /* 0x0001e80000100800 */
[----:B------:R-:W-:Y:S04]  /*cd30*/  STL [R1+0x394], R0 ;  /* 0x0003940001007387 */ /* 0x000fe80000100800 */
[----:B------:R1:W-:Y:S01]  /*cd40*/  STL [R1+0xac8], R0 ;  /* 0x000ac80001007387 */ /* 0x0003e20000100800 */
[----:B0-----:R-:W-:-:S03]  /*cd50*/  IMAD R3, R11, c[0x0][0x190], RZ ;  /* 0x000064000b037a24 */ /* 0x001fc600078e02ff */
[----:B------:R0:W-:Y:S01]  /*cd60*/  STL [R1+0xa0], R2 ;  /* 0x0000a00201007387 */ /* 0x0001e20000100800 */
[----:B-1----:R-:W-:Y:S02]  /*cd70*/  IMAD R0, R9, c[0x0][0x190], RZ ;  /* 0x0000640009007a24 */ /* 0x002fe400078e02ff */
[----:B0-----:R-:W-:Y:S01]  /*cd80*/  IMAD R2, R10, c[0x0][0x190], RZ ;  /* 0x000064000a027a24 */ /* 0x001fe200078e02ff */
[----:B------:R0:W-:Y:S04]  /*cd90*/  STL [R1+0xd0], R3 ;  /* 0x0000d00301007387 */ /* 0x0001e80000100800 */
[----:B------:R1:W-:Y:S04]  /*cda0*/  STL [R1+0xe8], R2 ;  /* 0x0000e80201007387 */ /* 0x0003e80000100800 */
[----:B------:R2:W-:Y:S01]  /*cdb0*/  STL [R1+0xf8], R0 ;  /* 0x0000f80001007387 */ /* 0x0005e20000100800 */
[----:B0-----:R-:W-:-:S02]  /*cdc0*/  IMAD R3, R8, c[0x0][0x190], RZ ;  /* 0x0000640008037a24 */ /* 0x001fc400078e02ff */
[----:B-1----:R-:W-:-:S03]  /*cdd0*/  IMAD R2, R7, c[0x0][0x190], RZ ;  /* 0x0000640007027a24 */ /* 0x002fc600078e02ff */
[----:B------:R-:W-:Y:S01]  /*cde0*/  STL [R1+0x110], R3 ;  /* 0x0001100301007387 */ /* 0x000fe20000100800 */
[----:B--2---:R-:W-:-:S03]  /*cdf0*/  IMAD R0, R6, c[0x0][0x190], RZ ;  /* 0x0000640006007a24 */ /* 0x004fc600078e02ff */
[----:B------:R-:W-:Y:S04]  /*ce00*/  STL [R1+0x120], R2 ;  /* 0x0001200201007387 */ /* 0x000fe80000100800 */
[----:B------:R0:W-:Y:S04]  /*ce10*/  STL [R1+0x148], R0 ;  /* 0x0001480001007387 */ /* 0x0001e80000100800 */
[----:B0-----:R-:W2:Y:S01]  /*ce20*/  LDL.LU R0, [R1+0x1e0] ;  /* 0x0001e00001007983 */ /* 0x001ea20000300800 */
[----:B------:R-:W-:Y:S02]  /*ce30*/  IMAD R3, R5, c[0x0][0x190], RZ ;  /* 0x0000640005037a24 */ /* 0x000fe400078e02ff */
[----:B------:R-:W-:-:S03]  /*ce40*/  IMAD R2, R29, c[0x0][0x190], RZ ;  /* 0x000064001d027a24 */ /* 0x000fc600078e02ff */
[----:B------:R-:W-:Y:S04]  /*ce50*/  STL [R1+0x15c], R3 ;  /* 0x00015c0301007387 */ /* 0x000fe80000100800 */
[----:B--2---:R0:W-:Y:S04]  /*ce60*/  STL [R1+0xb9c], R0 ;  /* 0x000b9c0001007387 */ /* 0x0041e80000100800 */
[----:B------:R-:W-:Y:S04]  /*ce70*/  STL [R1+0x180], R2 ;  /* 0x0001800201007387 */ /* 0x000fe80000100800 */
        /* <DEDUP_REMOVED lines=31> */
[----:B--2---:R-:W-:-:S05]  /*d070*/  IMAD R0, R0, c[0x0][0x190], RZ ;  /* 0x0000640000007a24 */ /* 0x004fca00078e02ff */
[----:B------:R0:W-:Y:S04]  /*d080*/  STL [R1+0x1a8], R0 ;  /* 0x0001a80001007387 */ /* 0x0001e80000100800 */
[----:B0-----:R-:W2:Y:S02]  /*d090*/  LDL.LU R0, [R1+0xba0] ;  /* 0x000ba00001007983 */ /* 0x001ea40000300800 */
[----:B--2---:R-:W-:-:S05]  /*d0a0*/  IMAD R0, R0, c[0x0][0x190], RZ ;  /* 0x0000640000007a24 */ /* 0x004fca00078e02ff */
[----:B------:R0:W-:Y:S04]  /*d0b0*/  STL [R1+0x1cc], R0 ;  /* 0x0001cc0001007387 */ /* 0x0001e80000100800 */
[----:B0-----:R-:W2:Y:S01]  /*d0c0*/  LDL.LU R0, [R1+0xb9c] ;  /* 0x000b9c0001007983 */ /* 0x001ea20000300800 */
[----:B---3--:R-:W-:Y:S02]  /*d0d0*/  IMAD R3, R3, c[0x0][0x190], RZ ;  /* 0x0000640003037a24 */ /* 0x008fe400078e02ff */
[----:B--2---:R-:W-:-:S05]  /*d0e0*/  IMAD R0, R0, c[0x0][0x190], RZ ;  /* 0x0000640000007a24 */ /* 0x004fca00078e02ff */
[----:B------:R4:W-:Y:S04]  /*d0f0*/  STL [R1+0x1e0], R0 ;  /* 0x0001e00001007387 */ /* 0x0009e80000100800 */
[----:B------:R0:W-:Y:S01]  /*d100*/  STL [R1+0x1e8], R3 ;  /* 0x0001e80301007387 */ /* 0x0001e20000100800 */
[----:B----4-:R-:W-:Y:S02]  /*d110*/  IMAD R0, R4, c[0x0][0x190], RZ ;  /* 0x0000640004007a24 */ /* 0x010fe400078e02ff */
[----:B0-----:R-:W-:-:S03]  /*d120*/  IMAD R3, R2, c[0x0][0x190], RZ ;  /* 0x0000640002037a24 */ /* 0x001fc600078e02ff */
[----:B------:R0:W-:Y:S01]  /*d130*/  STL [R1+0x1f0], R0 ;  /* 0x0001f00001007387 */ /* 0x0001e20000100800 */
[----:B------:R-:W-:-:S03]  /*d140*/  IMAD R2, R28, c[0x0][0x190], RZ ;  /* 0x000064001c027a24 */ /* 0x000fc600078e02ff */
[----:B------:R1:W-:Y:S01]  /*d150*/  STL [R1+0x1ec], R3 ;  /* 0x0001ec0301007387 */ /* 0x0003e20000100800 */
[----:B0-----:R-:W-:-:S03]  /*d160*/  IMAD R0, R27, c[0x0][0x190], RZ ;  /* 0x000064001b007a24 */ /* 0x001fc600078e02ff */
[----:B------:R0:W-:Y:S01]  /*d170*/  STL [R1+0x1e4], R2 ;  /* 0x0001e40201007387 */ /* 0x0001e20000100800 */
[----:B-1----:R-:W-:-:S03]  /*d180*/  IMAD R3, R26, c[0x0][0x190], RZ ;  /* 0x000064001a037a24 */ /* 0x002fc600078e02ff */
[----:B------:R1:W-:Y:S01]  /*d190*/  STL [R1+0x1dc], R0 ;  /* 0x0001dc0001007387 */ /* 0x0003e20000100800 */
[----:B0-----:R-:W-:-:S03]  /*d1a0*/  IMAD R2, R25, c[0x0][0x190], RZ ;  /* 0x0000640019027a24 */ /* 0x001fc600078e02ff */
[----:B------:R0:W-:Y:S01]  /*d1b0*/  STL [R1+0x1d8], R3 ;  /* 0x0001d80301007387 */ /* 0x0001e20000100800 */
[----:B-1----:R-:W-:-:S03]  /*d1c0*/  IMAD R0, R24, c[0x0][0x190], RZ ;  /* 0x0000640018007a24 */ /* 0x002fc600078e02ff */
[----:B------:R1:W-:Y:S04]  /*d1d0*/  STL [R1+0x1d4], R2 ;  /* 0x0001d40201007387 */ /* 0x0003e80000100800 */
[----:B------:R2:W-:Y:S01]  /*d1e0*/  STL [R1+0x1d0], R0 ;  /* 0x0001d00001007387 */ /* 0x0005e20000100800 */
[----:B0-----:R-:W-:Y:S02]  /*d1f0*/  IMAD R3, R23, c[0x0][0x190], RZ ;  /* 0x0000640017037a24 */ /* 0x001fe400078e02ff */
[----:B-1----:R-:W-:-:S03]  /*d200*/  IMAD R2, R22, c[0x0][0x190], RZ ;  /* 0x0000640016027a24 */ /* 0x002fc600078e02ff */
[----:B------:R0:W-:Y:S01]  /*d210*/  STL [R1+0x1c8], R3 ;  /* 0x0001c80301007387 */ /* 0x0001e20000100800 */
[----:B--2---:R-:W-:-:S03]  /*d220*/  IMAD R0, R21, c[0x0][0x190], RZ ;  /* 0x0000640015007a24 */ /* 0x004fc600078e02ff */
        /* <DEDUP_REMOVED lines=75> */
[----:B----4-:R-:W-:Y:S02]  /*d6e0*/  IMAD R4, R4, c[0x0][0x190], RZ ;  /* 0x0000640004047a24 */ /* 0x010fe400078e02ff */
[----:B--2---:R-:W-:-:S05]  /*d6f0*/  IMAD R0, R0, c[0x0][0x190], RZ ;  /* 0x0000640000007a24 */ /* 0x004fca00078e02ff */
[----:B------:R3:W-:Y:S02]  /*d700*/  STL [R1+0x11c], R0 ;  /* 0x00011c0001007387 */ /* 0x0007e40000100800 */
[----:B---3--:R-:W-:Y:S02]  /*d710*/  IMAD R0, R3, c[0x0][0x190], RZ ;  /* 0x0000640003007a24 */ /* 0x008fe400078e02ff */
[----:B------:R-:W-:-:S03]  /*d720*/  IMAD R3, R2, c[0x0][0x190], RZ ;  /* 0x0000640002037a24 */ /* 0x000fc600078e02ff */
[----:B------:R0:W-:Y:S01]  /*d730*/  STL [R1+0x118], R0 ;  /* 0x0001180001007387 */ /* 0x0001e20000100800 */
[----:B------:R-:W-:-:S03]  /*d740*/  IMAD R2, R27, c[0x0][0x190], RZ ;  /* 0x000064001b027a24 */ /* 0x000fc600078e02ff */
[----:B------:R-:W-:Y:S04]  /*d750*/  STL [R1+0x114], R4 ;  /* 0x0001140401007387 */ /* 0x000fe80000100800 */
[----:B------:R1:W-:Y:S01]  /*d760*/  STL [R1+0x10c], R3 ;  /* 0x00010c0301007387 */ /* 0x0003e20000100800 */
[----:B0-----:R-:W-:-:S05]  /*d770*/  IMAD R0, R28, c[0x0][0x190], RZ ;  /* 0x000064001c007a24 */ /* 0x001fca00078e02ff */
        /* <DEDUP_REMOVED lines=44> */
[----:B------:R0:W-:Y:S04]  /*da40*/  STL [R1+0x84], R2 ;  /* 0x0000840201007387 */ /* 0x0001e80000100800 */
[----:B0-----:R-:W2:Y:S04]  /*da50*/  LDL.LU R2, [R1+0x78] ;  /* 0x0000780001027983 */ /* 0x001ea80000300800 */
[----:B------:R-:W-:Y:S04]  /*da60*/  STL [R1+0x80], R3 ;  /* 0x0000800301007387 */ /* 0x000fe80000100800 */
[----:B------:R-:W3:Y:S01]  /*da70*/  LDL.LU R4, [R1+0x70] ;  /* 0x0000700001047983 */ /* 0x000ee20000300800 */
[----:B------:R-:W-:-:S05]  /*da80*/  IMAD R0, R29, c[0x0][0x190], RZ ;  /* 0x000064001d007a24 */ /* 0x000fca00078e02ff */
[----:B------:R-:W-:Y:S04]  /*da90*/  STL [R1+0x7c], R0 ;  /* 0x00007c0001007387 */ /* 0x000fe80000100800 */
[----:B---3--:R0:W-:Y:S04]  /*daa0*/  STL [R1+0xb90], R4 ;  /* 0x000b900401007387 */ /* 0x0081e80000100800 */
[----:B0-----:R-:W3:Y:S04]  /*dab0*/  LDL.LU R4, [R1+0x74] ;  /* 0x0000740001047983 */ /* 0x001ee80000300800 */
[----:B------:R-:W4:Y:S04]  /*dac0*/  LDL.LU R28, [R1+0x6c] ;  /* 0x00006c00011c7983 */ /* 0x000f280000300800 */
        /* <DEDUP_REMOVED lines=17> */
[----:B------:R-:W4:Y:S01]  /*dbe0*/  LDL.LU R10, [R1+0x24] ;  /* 0x00002400010a7983 */ /* 0x000f220000300800 */
[----:B--2---:R-:W-:-:S03]  /*dbf0*/  IMAD R2, R2, c[0x0][0x190], RZ ;  /* 0x0000640002027a24 */ /* 0x004fc600078e02ff */
[----:B------:R-:W2:Y:S04]  /*dc00*/  LDL.LU R9, [R1+0x20] ;  /* 0x0000200001097983 */ /* 0x000ea80000300800 */
[----:B------:R-:W2:Y:S04]  /*dc10*/  LDL.LU R8, [R1+0x1c] ;  /* 0x00001c0001087983 */ /* 0x000ea80000300800 */
[----:B------:R-:W2:Y:S04]  /*dc20*/  LDL.LU R7, [R1+0x18] ;  /* 0x0000180001077983 */ /* 0x000ea80000300800 */
[----:B------:R-:W2:Y:S04]  /*dc30*/  LDL.LU R6, [R1+0x14] ;  /* 0x0000140001067983 */ /* 0x000ea80000300800 */
[----:B------:R-:W2:Y:S04]  /*dc40*/  LDL.LU R5, [R1+0x10] ;  /* 0x0000100001057983 */ /* 0x000ea80000300800 */
[----:B------:R-:W2:Y:S04]  /*dc50*/  LDL.LU R29, [R1+0xc] ;  /* 0x00000c00011d7983 */ /* 0x000ea80000300800 */
[----:B------:R-:W2:Y:S04]  /*dc60*/  LDL.LU R0, [R1+0x8] ;  /* 0x0000080001007983 */ /* 0x000ea80000300800 */
[----:B------:R-:W2:Y:S04]  /*dc70*/  LDL.LU R3, [R1+0x4] ;  /* 0x0000040001037983 */ /* 0x000ea80000300800 */
[----:B------:R0:W-:Y:S04]  /*dc80*/  STL [R1+0x78], R2 ;  /* 0x0000780201007387 */ /* 0x0001e80000100800 */
[----:B0-----:R-:W2:Y:S01]  /*dc90*/  LDL.LU R2, [R1] ;  /* 0x0000000001027983 */ /* 0x001ea20000300800 */
[----:B---3--:R-:W-:-:S05]  /*dca0*/  IMAD R4, R4, c[0x0][0x190], RZ ;  /* 0x0000640004047a24 */ /* 0x008fca00078e02ff */
[----:B------:R0:W-:Y:S04]  /*dcb0*/  STL [R1+0x74], R4 ;  /* 0x0000740401007387 */ /* 0x0001e80000100800 */
[----:B0-----:R-:W3:Y:S01]  /*dcc0*/  LDL.LU R4, [R1+0xb90] ;  /* 0x000b900001047983 */ /* 0x001ee20000300800 */
[----:B----4-:R-:W-:Y:S02]  /*dcd0*/  IMAD R28, R28, c[0x0][0x190], RZ ;  /* 0x000064001c1c7a24 */ /* 0x010fe400078e02ff */
[----:B------:R-:W-:Y:S02]  /*dce0*/  IMAD R27, R27, c[0x0][0x190], RZ ;  /* 0x000064001b1b7a24 */ /* 0x000fe400078e02ff */
[----:B------:R-:W-:Y:S02]  /*dcf0*/  IMAD R26, R26, c[0x0][0x190], RZ ;  /* 0x000064001a1a7a24 */ /* 0x000fe400078e02ff */
[----:B------:R-:W-:-:S02]  /*dd00*/  IMAD R25, R25, c[0x0][0x190], RZ ;  /* 0x0000640019197a24 */ /* 0x000fc400078e02ff */
[----:B------:R-:W-:Y:S02]  /*dd10*/  IMAD R24, R24, c[0x0][0x190], RZ ;  /* 0x0000640018187a24 */ /* 0x000fe400078e02ff */
[----:B------:R-:W-:Y:S02]  /*dd20*/  IMAD R23, R23, c[0x0][0x190], RZ ;  /* 0x0000640017177a24 */ /* 0x000fe400078e02ff */
[----:B------:R-:W-:Y:S02]  /*dd30*/  IMAD R22, R22, c[0x0][0x190], RZ ;  /* 0x0000640016167a24 */ /* 0x000fe400078e02ff */
        /* <DEDUP_REMOVED lines=12> */
[----:B--2---:R-:W-:Y:S02]  /*de00*/  IMAD R9, R9, c[0x0][0x190], RZ ;  /* 0x0000640009097a24 */ /* 0x004fe400078e02ff */
[----:B------:R-:W-:Y:S02]  /*de10*/  IMAD R8, R8, c[0x0][0x190], RZ ;  /* 0x0000640008087a24 */ /* 0x000fe400078e02ff */
[----:B------:R-:W-:-:S02]  /*de20*/  IMAD R7, R7, c[0x0][0x190], RZ ;  /* 0x0000640007077a24 */ /* 0x000fc400078e02ff */
[----:B------:R-:W-:Y:S02]  /*de30*/  IMAD R6, R6, c[0x0][0x190], RZ ;  /* 0x0000640006067a24 */ /* 0x000fe400078e02ff */
[----:B------:R-:W-:Y:S02]  /*de40*/  IMAD R5, R5, c[0x0][0x190], RZ ;  /* 0x0000640005057a24 */ /* 0x000fe400078e02ff */
[----:B------:R-:W-:Y:S02]  /*de50*/  IMAD R29, R29, c[0x0][0x190], RZ ;  /* 0x000064001d1d7a24 */ /* 0x000fe400078e02ff */
[----:B---3--:R-:W-:-:S05]  /*de60*/  IMAD R4, R4, c[0x0][0x190], RZ ;  /* 0x0000640004047a24 */ /* 0x008fca00078e02ff */
        /* <DEDUP_REMOVED lines=52> */
[----:B------:R-:W-:-:S05]  /*e1b0*/  IMAD R0, R0, c[0x0][0x190], RZ ;  /* 0x0000640000007a24 */ /* 0x000fca00078e02ff */
[----:B------:R0:W-:Y:S02]  /*e1c0*/  STL [R1+0x8], R0 ;  /* 0x0000080001007387 */ /* 0x0001e40000100800 */
[----:B0-----:R-:W-:Y:S02]  /*e1d0*/  IMAD R0, R3, c[0x0][0x190], RZ ;  /* 0x0000640003007a24 */ /* 0x001fe400078e02ff */
[----:B------:R-:W-:-:S03]  /*e1e0*/  IMAD R3, R2, c[0x0][0x190], RZ ;  /* 0x0000640002037a24 */ /* 0x000fc600078e02ff */
[----:B------:R0:W-:Y:S04]  /*e1f0*/  STL [R1+0xae8], R0 ;  /* 0x000ae80001007387 */ /* 0x0001e80000100800 */
[----:B0-----:R-:W4:Y:S04]  /*e200*/  LDL.LU R0, [R1+0xf8] ;  /* 0x0000f80001007983 */ /* 0x001f280000300800 */
[----:B------:R0:W-:Y:S04]  /*e210*/  STL [R1+0xae4], R3 ;  /* 0x000ae40301007387 */ /* 0x0001e80000100800 */
[----:B0-----:R-:W4:Y:S01]  /*e220*/  LDL.LU R3, [R1+0x110] ;  /* 0x0001100001037983 */ /* 0x001f220000300800 */
[----:B--2---:R-:W-:-:S02]  /*e230*/  IMAD R18, R18, c[0x0][0x190], RZ ;  /* 0x0000640012127a24 */ /* 0x004fc400078e02ff */
[----:B---3--:R-:W-:Y:S02]  /*e240*/  IMAD R17, R17, c[0x0][0x190], RZ ;  /* 0x0000640011117a24 */ /* 0x008fe400078e02ff */
[----:B----4-:R-:W-:Y:S02]  /*e250*/  IMAD R16, R16, c[0x0][0x190], RZ ;  /* 0x0000640010107a24 */ /* 0x010fe400078e02ff */
        /* <DEDUP_REMOVED lines=10> */
[----:B------:R-:W-:-:S05]  /*e300*/  IMAD R29, R29, c[0x0][0x190], RZ ;  /* 0x000064001d1d7a24 */ /* 0x000fca00078e02ff */
[----:B------:R0:W-:Y:S04]  /*e310*/  STL [R1+0xae0], R29 ;  /* 0x000ae01d01007387 */ /* 0x0001e80000100800 */
[----:B0-----:R-:W2:Y:S04]  /*e320*/  LDL.LU R29, [R1+0xe8] ;  /* 0x0000e800011d7983 */ /* 0x001ea80000300800 */
[----:B------:R0:W-:Y:S04]  /*e330*/  STL [R1+0xadc], R2 ;  /* 0x000adc0201007387 */ /* 0x0001e80000100800 */
[----:B0-----:R-:W3:Y:S04]  /*e340*/  LDL.LU R2, [R1+0x148] ;  /* 0x0001480001027983 */ /* 0x001ee80000300800 */
[----:B------:R0:W-:Y:S04]  /*e350*/  STL [R1+0xad8], R6 ;  /* 0x000ad80601007387 */ /* 0x0001e80000100800 */
[----:B0-----:R-:W4:Y:S04]  /*e360*/  LDL.LU R6, [R1+0xd0] ;  /* 0x0000d00001067983 */ /* 0x001f280000300800 */
[----:B------:R0:W-:Y:S04]  /*e370*/  STL [R1+0xad4], R7 ;  /* 0x000ad40701007387 */ /* 0x0001e80000100800 */
[----:B0-----:R-:W2:Y:S01]  /*e380*/  LDL.LU R7, [R1+0xa0] ;  /* 0x0000a00001077983 */ /* 0x001ea20000300800 */
[----:B------:R-:W-:-:S05]  /*e390*/  IMAD R8, R8, c[0x0][0x190], RZ ;  /* 0x0000640008087a24 */ /* 0x000fca00078e02ff */
[----:B------:R-:W-:Y:S04]  /*e3a0*/  STL [R1+0xad0], R8 ;  /* 0x000ad00801007387 */ /* 0x000fe80000100800 */
[----:B------:R0:W-:Y:S04]  /*e3b0*/  STL [R1+0xacc], R9 ;  /* 0x000acc0901007387 */ /* 0x0001e80000100800 */
[----:B0-----:R-:W3:Y:S04]  /*e3c0*/  LDL.LU R9, [R1+0x180] ;  /* 0x0001800001097983 */ /* 0x001ee80000300800 */
[----:B------:R-:W-:Y:S04]  /*e3d0*/  STL [R1+0xaec], R10 ;  /* 0x000aec0a01007387 */ /* 0x000fe80000100800 */
[----:B------:R-:W-:Y:S04]  /*e3e0*/  STL [R1+0xaf0], R11 ;  /* 0x000af00b01007387 */ /* 0x000fe80000100800 */
[----:B------:R-:W-:Y:S04]  /*e3f0*/  STL [R1+0xaf4], R12 ;  /* 0x000af40c01007387 */ /* 0x000fe80000100800 */
[----:B------:R0:W-:Y:S04]  /*e400*/  STL [R1+0xaf8], R13 ;  /* 0x000af80d01007387 */ /* 0x0001e80000100800 */
[----:B0-----:R-:W3:Y:S04]  /*e410*/  LDL.LU R13, [R1+0x1e8] ;  /* 0x0001e800010d7983 */ /* 0x001ee80000300800 */
        /* <DEDUP_REMOVED lines=9> */
[----:B0-----:R-:W3:Y:S01]  /*e4b0*/  LDL.LU R18, [R1+0x120] ;  /* 0x0001200001127983 */ /* 0x001ee20000300800 */
[----:B------:R-:W-:-:S02]  /*e4c0*/  IMAD R19, R19, c[0x0][0x190], RZ ;  /* 0x0000640013137a24 */ /* 0x000fc400078e02ff */
[----:B------:R-:W-:Y:S02]  /*e4d0*/  IMAD R20, R20, c[0x0][0x190], RZ ;  /* 0x0000640014147a24 */ /* 0x000fe400078e02ff */
[----:B------:R-:W-:Y:S02]  /*e4e0*/  IMAD R21, R21, c[0x0][0x190], RZ ;  /* 0x0000640015157a24 */ /* 0x000fe400078e02ff */
[----:B------:R-:W-:Y:S01]  /*e4f0*/  IMAD R22, R22, c[0x0][0x190], RZ ;  /* 0x0000640016167a24 */ /* 0x000fe200078e02ff */
[----:B------:R0:W-:Y:S01]  /*e500*/  STL [R1+0xb10], R19 ;  /* 0x000b101301007387 */ /* 0x0001e20000100800 */
[----:B------:R-:W-:Y:S02]  /*e510*/  IMAD R23, R23, c[0x0][0x190], RZ ;  /* 0x0000640017177a24 */ /* 0x000fe400078e02ff */
[----:B------:R-:W-:Y:S01]  /*e520*/  IMAD R24, R24, c[0x0][0x190], RZ ;  /* 0x0000640018187a24 */ /* 0x000fe200078e02ff */
[----:B------:R-:W-:Y:S04]  /*e530*/  STL [R1+0xb14], R20 ;  /* 0x000b141401007387 */ /* 0x000fe80000100800 */
[----:B------:R-:W-:Y:S04]  /*e540*/  STL [R1+0xb18], R21 ;  /* 0x000b181501007387 */ /* 0x000fe80000100800 */
[----:B------:R-:W-:Y:S04]  /*e550*/  STL [R1+0xb1c], R22 ;  /* 0x000b1c1601007387 */ /* 0x000fe80000100800 */
[----:B------:R-:W-:Y:S04]  /*e560*/  STL [R1+0xb20], R23 ;  /* 0x000b201701007387 */ /* 0x000fe80000100800 */
[----:B------:R-:W-:Y:S04]  /*e570*/  STL [R1+0xb24], R24 ;  /* 0x000b241801007387 */ /* 0x000fe80000100800 */
[----:B------:R-:W3:Y:S01]  /*e580*/  LDL.LU R12, [R1+0x1f0] ;  /* 0x0001f000010c7983 */ /* 0x000ee20000300800 */
[----:B0-----:R-:W-:Y:S01]  /*e590*/  LEA R19, P6, R0, c[0x0][0x168], 0x1 ;  /* 0x00005a0000137a11 */ /* 0x001fe200078c08ff */
[----:B------:R-:W-:-:S05]  /*e5a0*/  IMAD R5, R4, c[0x0][0x184], RZ ;  /* 0x0000610004057a24 */ /* 0x000fca00078e02ff */
[----:B------:R-:W-:-:S04]  /*e5b0*/  LEA R4, P2, R5, c[0x0][0x160], 0x1 ;  /* 0x0000580005047a11 */ /* 0x000fc800078408ff */
[----:B------:R-:W-:Y:S02]  /*e5c0*/  LEA.HI.X.SX32 R5, R5, c[0x0][0x164], 0x1, P2 ;  /* 0x0000590005057a11 */ /* 0x000fe400010f0eff */
[----:B----4-:R-:W-:Y:S02]  /*e5d0*/  LEA R10, P4, R6, c[0x0][0x168], 0x1 ;  /* 0x00005a00060a7a11 */ /* 0x010fe400078808ff */
[----:B--2---:R-:W-:-:S05]  /*e5e0*/  LEA R8, P3, R7, c[0x0][0x168], 0x1 ;  /* 0x00005a0007087a11 */ /* 0x004fca00078608ff */
[----:B------:R0:W-:Y:S04]  /*e5f0*/  STL [R1+0x7a0], R8 ;  /* 0x0007a00801007387 */ /* 0x0001e80000100800 */
[----:B------:R-:W2:Y:S01]  /*e600*/  LDL.LU R11, [R1+0x1ec] ;  /* 0x0001ec00010b7983 */ /* 0x000ea20000300800 */
[----:B0-----:R-:W-:-:S03]  /*e610*/  LEA R8, P5, R29, c[0x0][0x168], 0x1 ;  /* 0x00005a001d087a11 */ /* 0x001fc600078a08ff */
[----:B------:R0:W-:Y:S04]  /*e620*/  STL [R1+0x450], R10 ;  /* 0x0004500a01007387 */ /* 0x0001e80000100800 */
[----:B------:R1:W-:Y:S04]  /*e630*/  STL [R1+0x5a4], R8 ;  /* 0x0005a40801007387 */ /* 0x0003e80000100800 */
[----:B0-----:R-:W4:Y:S01]  /*e640*/  LDL.LU R10, [R1+0x1e4] ;  /* 0x0001e400010a7983 */ /* 0x001f220000300800 */
[----:B-1----:R-:W-:-:S03]  /*e650*/  LEA R8, P0, R3, c[0x0][0x168], 0x1 ;  /* 0x00005a0003087a11 */ /* 0x002fc600078008ff */
[----:B------:R-:W-:Y:S04]  /*e660*/  STL [R1+0x7a4], R19 ;  /* 0x0007a41301007387 */ /* 0x000fe80000100800 */
[----:B------:R0:W-:Y:S04]  /*e670*/  STL [R1+0x458], R8 ;  /* 0x0004580801007387 */ /* 0x0001e80000100800 */
[----:B0-----:R-:W4:Y:S01]  /*e680*/  LDL.LU R8, [R1+0x1dc] ;  /* 0x0001dc0001087983 */ /* 0x001f220000300800 */
[----:B---3--:R-:W-:Y:S02]  /*e690*/  LEA R20, P2, R2, c[0x0][0x168], 0x1 ;  /* 0x00005a0002147a11 */ /* 0x008fe400078408ff */
[----:B------:R-:W-:-:S05]  /*e6a0*/  LEA R19, P1, R18, c[0x0][0x168], 0x1 ;  /* 0x00005a0012137a11 */ /* 0x000fca00078208ff */
[----:B------:R0:W-:Y:S02]  /*e6b0*/  STL [R1+0x5ac], R19 ;  /* 0x0005ac1301007387 */ /* 0x0001e40000100800 */
[----:B0-----:R-:W-:Y:S02]  /*e6c0*/  LEA.HI.X.SX32 R19, R7, c[0x0][0x16c], 0x1, P3 ;  /* 0x00005b0007137a11 */ /* 0x001fe400018f0eff */
[----:B------:R-:W3:Y:S04]  /*e6d0*/  LDL.LU R7, [R1+0x1d8] ;  /* 0x0001d80001077983 */ /* 0x000ee80000300800 */
[----:B------:R0:W-:Y:S04]  /*e6e0*/  STL [R1+0x6f8], R20 ;  /* 0x0006f81401007387 */ /* 0x0001e80000100800 */
[----:B------:R1:W-:Y:S01]  /*e6f0*/  STL [R1+0x5a0], R19 ;  /* 0x0005a01301007387 */ /* 0x0003e20000100800 */
[----:B0-----:R-:W-:-:S02]  /*e700*/  LEA R20, P3, R17, c[0x0][0x168], 0x1 ;  /* 0x00005a0011147a11 */ /* 0x001fc400078608ff */
[----:B-1----:R-:W-:Y:S02]  /*e710*/  LEA.HI.X.SX32 R19, R6, c[0x0][0x16c], 0x1, P4 ;  /* 0x00005b0006137a11 */ /* 0x002fe400020f0eff */
[----:B------:R-:W3:Y:S04]  /*e720*/  LDL.LU R6, [R1+0x1d4] ;  /* 0x0001d40001067983 */ /* 0x000ee80000300800 */
[----:B------:R-:W-:Y:S04]  /*e730*/  STL [R1+0x460], R20 ;  /* 0x0004601401007387 */ /* 0x000fe80000100800 */
[----:B------:R0:W-:Y:S02]  /*e740*/  STL [R1+0x3a8], R19 ;  /* 0x0003a81301007387 */ /* 0x0001e40000100800 */
[----:B0-----:R-:W-:-:S02]  /*e750*/  LEA.HI.X.SX32 R19, R29, c[0x0][0x16c], 0x1, P5 ;  /* 0x00005b001d137a11 */ /* 0x001fc400028f0eff */
[----:B------:R-:W3:Y:S01]  /*e760*/  LDL.LU R29, [R1+0x1d0] ;  /* 0x0001d000011d7983 */ /* 0x000ee20000300800 */
[----:B------:R-:W-:-:S05]  /*e770*/  LEA R20, P4, R9, c[0x0][0x168], 0x1 ;  /* 0x00005a0009147a11 */ /* 0x000fca00078808ff */
[----:B------:R-:W-:Y:S04]  /*e780*/  STL [R1+0x5b4], R20 ;  /* 0x0005b41401007387 */ /* 0x000fe80000100800 */
[----:B------:R0:W-:Y:S02]  /*e790*/  STL [R1+0x454], R19 ;  /* 0x0004541301007387 */ /* 0x0001e40000100800 */
[----:B0-----:R-:W-:Y:S02]  /*e7a0*/  LEA.HI.X.SX32 R19, R0, c[0x0][0x16c], 0x1, P6 ;  /* 0x00005b0000137a11 */ /* 0x001fe400030f0eff */
[----:B------:R-:W3:Y:S01]  /*e7b0*/  LDL.LU R0, [R1+0x1c8] ;  /* 0x0001c80001007983 */ /* 0x000ee20000300800 */
[----:B------:R-:W-:-:S05]  /*e7c0*/  LEA R20, P5, R16, c[0x0][0x168], 0x1 ;  /* 0x00005a0010147a11 */ /* 0x000fca00078a08ff */
[----:B------:R-:W-:Y:S04]  /*e7d0*/  STL [R1+0x6fc], R20 ;  /* 0x0006fc1401007387 */ /* 0x000fe80000100800 */
[----:B------:R0:W-:Y:S02]  /*e7e0*/  STL [R1+0x5a8], R19 ;  /* 0x0005a81301007387 */ /* 0x0001e40000100800 */
[----:B0-----:R-:W-:Y:S02]  /*e7f0*/  LEA.HI.X.SX32 R19, R3, c[0x0][0x16c], 0x1, P0 ;  /* 0x00005b0003137a11 */ /* 0x001fe400000f0eff */
[----:B------:R-:W3:Y:S01]  /*e800*/  LDL.LU R3, [R1+0x1c4] ;  /* 0x0001c40001037983 */ /* 0x000ee20000300800 */
[----:B------:R-:W-:-:S05]  /*e810*/  LEA R20, P6, R15, c[0x0][0x168], 0x1 ;  /* 0x00005a000f147a11 */ /* 0x000fca00078c08ff */
[----:B------:R0:W-:Y:S04]  /*e820*/  STL [R1+0x468], R20 ;  /* 0x0004681401007387 */ /* 0x0001e80000100800 */
[----:B------:R1:W-:Y:S01]  /*e830*/  STL [R1+0x3ac], R19 ;  /* 0x0003ac1301007387 */ /* 0x0003e20000100800 */
[----:B0-----:R-:W-:Y:S02]  /*e840*/  LEA R20, P0, R14, c[0x0][0x168], 0x1 ;  /* 0x00005a000e147a11 */ /* 0x001fe400078008ff */
[----:B-1----:R-:W-:Y:S02]  /*e850*/  LEA.HI.X.SX32 R19, R18, c[0x0][0x16c], 0x1, P1 ;  /* 0x00005b0012137a11 */ /* 0x002fe400008f0eff */
        /* <DEDUP_REMOVED lines=15> */
[----:B--2---:R-:W-:-:S05]  /*e950*/  LEA R20, P3, R11, c[0x0][0x168], 0x1 ;  /* 0x00005a000b147a11 */ /* 0x004fca00078608ff */
[----:B------:R4:W-:Y:S04]  /*e960*/  STL [R1+0x5c4], R20 ;  /* 0x0005c41401007387 */ /* 0x0009e80000100800 */
[----:B------:R0:W-:Y:S01]  /*e970*/  STL [R1+0x464], R19 ;  /* 0x0004641301007387 */ /* 0x0001e20000100800 */
[----:B----4-:R-:W-:Y:S02]  /*e980*/  LEA R20, P4, R10, c[0x0][0x168], 0x1 ;  /* 0x00005a000a147a11 */ /* 0x010fe400078808ff */
[----:B0-----:R-:W-:Y:S02]  /*e990*/  LEA.HI.X.SX32 R19, R16, c[0x0][0x16c], 0x1, P5 ;  /* 0x00005b0010137a11 */ /* 0x001fe400028f0eff */
[----:B------:R-:W2:Y:S04]  /*e9a0*/  LDL.LU R16, [R1+0x18c] ;  /* 0x00018c0001107983 */ /* 0x000ea80000300800 */
[----:B------:R0:W-:Y:S04]  /*e9b0*/  STL [R1+0x704], R20 ;  /* 0x0007041401007387 */ /* 0x0001e80000100800 */
[----:B------:R1:W-:Y:S01]  /*e9c0*/  STL [R1+0x5b8], R19 ;  /* 0x0005b81301007387 */ /* 0x0003e20000100800 */
[----:B0-----:R-:W-:-:S02]  /*e9d0*/  LEA R20, P5, R8, c[0x0][0x168], 0x1 ;  /* 0x00005a0008147a11 */ /* 0x001fc400078a08ff */
[----:B-1----:R-:W-:Y:S02]  /*e9e0*/  LEA.HI.X.SX32 R19, R15, c[0x0][0x16c], 0x1, P6 ;  /* 0x00005b000f137a11 */ /* 0x002fe400030f0eff */
[----:B------:R-:W4:Y:S04]  /*e9f0*/  LDL.LU R15, [R1+0x188] ;  /* 0x00018800010f7983 */ /* 0x000f280000300800 */
[----:B------:R-:W-:Y:S04]  /*ea00*/  STL [R1+0x478], R20 ;  /* 0x0004781401007387 */ /* 0x000fe80000100800 */
[----:B------:R0:W-:Y:S02]  /*ea10*/  STL [R1+0x3b4], R19 ;  /* 0x0003b41301007387 */ /* 0x0001e40000100800 */
[----:B0-----:R-:W-:-:S02]  /*ea20*/  LEA.HI.X.SX32 R19, R14, c[0x0][0x16c], 0x1, P0 ;  /* 0x00005b000e137a11 */ /* 0x001fc400000f0eff */
[----:B------:R-:W4:Y:S01]  /*ea30*/  LDL.LU R14, [R1+0x184] ;  /* 0x00018400010e7983 */ /* 0x000f220000300800 */
[----:B---3--:R-:W-:-:S05]  /*ea40*/  LEA R20, P6, R7, c[0x0][0x168], 0x1 ;  /* 0x00005a0007147a11 */ /* 0x008fca00078c08ff */
        /* <DEDUP_REMOVED lines=45> */
[----:B------:R-:W-:Y:S04]  /*ed20*/  STL [R1+0x5e4], R20 ;  /* 0x0005e41401007387 */ /* 0x000fe80000100800 */
[----:B------:R0:W-:Y:S01]  /*ed30*/  STL [R1+0x484], R19 ;  /* 0x0004841301007387 */ /* 0x0001e20000100800 */
[----:B------:R-:W-:Y:S02]  /*ed40*/  LEA.HI.X.SX32 R18, R18, c[0x0][0x16c], 0x1, P4 ;  /* 0x00005b0012127a11 */ /* 0x000fe400020f0eff */
[----:B0-----:R-:W-:Y:S02]  /*ed50*/  LEA.HI.X.SX32 R19, R3, c[0x0][0x16c], 0x1, P3 ;  /* 0x00005b0003137a11 */ /* 0x001fe400018f0eff */
[----:B----4-:R-:W-:Y:S01]  /*ed60*/  LEA R20, P2, R15, c[0x0][0x168], 0x1 ;  /* 0x00005a000f147a11 */ /* 0x010fe200078408ff */
[----:B------:R-:W2:Y:S04]  /*ed70*/  LDL.LU R3, [R1+0x140] ;  /* 0x0001400001037983 */ /* 0x000ea80000300800 */
[----:B------:R-:W-:Y:S04]  /*ed80*/  STL [R1+0x714], R20 ;  /* 0x0007141401007387 */ /* 0x000fe80000100800 */
[----:B------:R0:W-:Y:S04]  /*ed90*/  STL [R1+0x5d8], R19 ;  /* 0x0005d81301007387 */ /* 0x0001e80000100800 */
[----:B0-----:R-:W4:Y:S01]  /*eda0*/  LDL.LU R19, [R1+0x12c] ;  /* 0x00012c0001137983 */ /* 0x001f220000300800 */
[----:B------:R-:W-:-:S05]  /*edb0*/  LEA R20, P3, R14, c[0x0][0x168], 0x1 ;  /* 0x00005a000e147a11 */ /* 0x000fca00078608ff */
[----:B------:R-:W-:Y:S04]  /*edc0*/  STL [R1+0x498], R20 ;  /* 0x0004981401007387 */ /* 0x000fe80000100800 */
[----:B------:R0:W-:Y:S02]  /*edd0*/  STL [R1+0x3c4], R18 ;  /* 0x0003c41201007387 */ /* 0x0001e40000100800 */
[----:B0-----:R-:W-:Y:S02]  /*ede0*/  LEA.HI.X.SX32 R18, R2, c[0x0][0x16c], 0x1, P5 ;  /* 0x00005b0002127a11 */ /* 0x001fe400028f0eff */
[----:B------:R-:W4:Y:S01]  /*edf0*/  LDL.LU R2, [R1+0x128] ;  /* 0x0001280001027983 */ /* 0x000f220000300800 */
[----:B------:R-:W-:Y:S02]  /*ee00*/  LEA.HI.X.SX32 R17, R17, c[0x0][0x16c], 0x1, P6 ;  /* 0x00005b0011117a11 */ /* 0x000fe400030f0eff */
[----:B------:R-:W-:-:S02]  /*ee10*/  LEA.HI.X.SX32 R16, R16, c[0x0][0x16c], 0x1, P1 ;  /* 0x00005b0010107a11 */ /* 0x000fc400008f0eff */
[----:B------:R-:W-:Y:S02]  /*ee20*/  LEA.HI.X.SX32 R15, R15, c[0x0][0x16c], 0x1, P2 ;  /* 0x00005b000f0f7a11 */ /* 0x000fe400010f0eff */
[----:B---3--:R-:W-:-:S05]  /*ee30*/  LEA R20, P4, R13, c[0x0][0x168], 0x1 ;  /* 0x00005a000d147a11 */ /* 0x008fca00078808ff */
[----:B------:R-:W-:Y:S04]  /*ee40*/  STL [R1+0x5ec], R20 ;  /* 0x0005ec1401007387 */ /* 0x000fe80000100800 */
[----:B------:R0:W-:Y:S04]  /*ee50*/  STL [R1+0x48c], R18 ;  /* 0x00048c1201007387 */ /* 0x0001e80000100800 */
[----:B0-----:R-:W3:Y:S01]  /*ee60*/  LDL.LU R18, [R1+0x124] ;  /* 0x0001240001127983 */ /* 0x001ee20000300800 */
[----:B------:R-:W-:-:S05]  /*ee70*/  LEA R20, P5, R12, c[0x0][0x168], 0x1 ;  /* 0x00005a000c147a11 */ /* 0x000fca00078a08ff */
[----:B------:R-:W-:Y:S04]  /*ee80*/  STL [R1+0x718], R20 ;  /* 0x0007181401007387 */ /* 0x000fe80000100800 */
[----:B------:R0:W-:Y:S02]  /*ee90*/  STL [R1+0x5e0], R17 ;  /* 0x0005e01101007387 */ /* 0x0001e40000100800 */
[----:B0-----:R-:W-:Y:S02]  /*eea0*/  LEA.HI.X.SX32 R17, R9, c[0x0][0x16c], 0x1, P0 ;  /* 0x00005b0009117a11 */ /* 0x001fe400000f0eff */
[----:B------:R-:W-:Y:S01]  /*eeb0*/  LEA R20, P6, R11, c[0x0][0x168], 0x1 ;  /* 0x00005a000b147a11 */ /* 0x000fe200078c08ff */
[----:B------:R-:W3:Y:S04]  /*eec0*/  LDL.LU R9, [R1+0x11c] ;  /* 0x00011c0001097983 */ /* 0x000ee80000300800 */
[----:B------:R-:W-:Y:S04]  /*eed0*/  STL [R1+0x4a0], R20 ;  /* 0x0004a01401007387 */ /* 0x000fe80000100800 */
[----:B------:R0:W-:Y:S04]  /*eee0*/  STL [R1+0x3c8], R17 ;  /* 0x0003c81101007387 */ /* 0x0001e80000100800 */
[----:B0-----:R-:W3:Y:S01]  /*eef0*/  LDL.LU R17, [R1+0x118] ;  /* 0x0001180001117983 */ /* 0x001ee20000300800 */
[----:B------:R-:W-:-:S05]  /*ef00*/  LEA R20, P0, R10, c[0x0][0x168], 0x1 ;  /* 0x00005a000a147a11 */ /* 0x000fca00078008ff */
[----:B------:R-:W-:Y:S04]  /*ef10*/  STL [R1+0x5f4], R20 ;  /* 0x0005f41401007387 */ /* 0x000fe80000100800 */
[----:B------:R0:W-:Y:S04]  /*ef20*/  STL [R1+0x494], R16 ;  /* 0x0004941001007387 */ /* 0x0001e80000100800 */
[----:B0-----:R-:W3:Y:S01]  /*ef30*/  LDL.LU R16, [R1+0x114] ;  /* 0x0001140001107983 */ /* 0x001ee20000300800 */
[----:B------:R-:W-:-:S05]  /*ef40*/  LEA R20, P1, R8, c[0x0][0x168], 0x1 ;  /* 0x00005a0008147a11 */ /* 0x000fca00078208ff */
[----:B------:R-:W-:Y:S04]  /*ef50*/  STL [R1+0x71c], R20 ;  /* 0x00071c1401007387 */ /* 0x000fe80000100800 */
[----:B------:R0:W-:Y:S01]  /*ef60*/  STL [R1+0x5e8], R15 ;  /* 0x0005e80f01007387 */ /* 0x0001e20000100800 */
[----:B------:R-:W-:-:S03]  /*ef70*/  LEA.HI.X.SX32 R14, R14, c[0x0][0x16c], 0x1, P3 ;  /* 0x00005b000e0e7a11 */ /* 0x000fc600018f0eff */
[----:B0-----:R-:W3:Y:S01]  /*ef80*/  LDL.LU R15, [R1+0x10c] ;  /* 0x00010c00010f7983 */ /* 0x001ee20000300800 */
[----:B------:R-:W-:-:S05]  /*ef90*/  LEA R20, P2, R7, c[0x0][0x168], 0x1 ;  /* 0x00005a0007147a11 */ /* 0x000fca00078408ff */
[----:B------:R-:W-:Y:S04]  /*efa0*/  STL [R1+0x4a8], R20 ;  /* 0x0004a81401007387 */ /* 0x000fe80000100800 */
[----:B------:R0:W-:Y:S01]  /*efb0*/  STL [R1+0x3cc], R14 ;  /* 0x0003cc0e01007387 */ /* 0x0001e20000100800 */
[----:B------:R-:W-:-:S03]  /*efc0*/  LEA.HI.X.SX32 R13, R13, c[0x0][0x16c], 0x1, P4 ;  /* 0x00005b000d0d7a11 */ /* 0x000fc600020f0eff */
[----:B0-----:R-:W3:Y:S01]  /*efd0*/  LDL.LU R14, [R1+0x108] ;  /* 0x00010800010e7983 */ /* 0x001ee20000300800 */
[----:B------:R-:W-:Y:S02]  /*efe0*/  LEA R20, P3, R6, c[0x0][0x168], 0x1 ;  /* 0x00005a0006147a11 */ /* 0x000fe400078608ff */
[----:B------:R-:W-:-:S03]  /*eff0*/  LEA.HI.X.SX32 R12, R12, c[0x0][0x16c], 0x1, P5 ;  /* 0x00005b000c0c7a11 */ /* 0x000fc600028f0eff */
        /* <DEDUP_REMOVED lines=10> */
[----:B------:R0:W-:Y:S04]  /*f0a0*/  STL [R1+0x3d0], R11 ;  /* 0x0003d00b01007387 */ /* 0x0001e80000100800 */
[----:B0-----:R-:W3:Y:S01]  /*f0b0*/  LDL.LU R11, [R1+0xfc] ;  /* 0x0000fc00010b7983 */ /* 0x001ee20000300800 */
[----:B------:R-:W-:Y:S02]  /*f0c0*/  LEA.HI.X.SX32 R10, R10, c[0x0][0x16c], 0x1, P0 ;  /* 0x00005b000a0a7a11 */ /* 0x000fe400000f0eff */
[----:B--2---:R-:W-:-:S02]  /*f0d0*/  LEA R20, P6, R3, c[0x0][0x168], 0x1 ;  /* 0x00005a0003147a11 */ /* 0x004fc400078c08ff */
[----:B------:R-:W-:-:S03]  /*f0e0*/  LEA.HI.X.SX32 R8, R8, c[0x0][0x16c], 0x1, P1 ;  /* 0x00005b0008087a11 */ /* 0x000fc600008f0eff */
[----:B------:R4:W-:Y:S04]  /*f0f0*/  STL [R1+0x604], R20 ;  /* 0x0006041401007387 */ /* 0x0009e80000100800 */
[----:B------:R0:W-:Y:S01]  /*f100*/  STL [R1+0x4a4], R10 ;  /* 0x0004a40a01007387 */ /* 0x0001e20000100800 */
[----:B----4-:R-:W-:-:S03]  /*f110*/  LEA R20, P0, R19, c[0x0][0x168], 0x1 ;  /* 0x00005a0013147a11 */ /* 0x010fc600078008ff */
[----:B0-----:R-:W2:Y:S04]  /*f120*/  LDL.LU R10, [R1+0xf4] ;  /* 0x0000f400010a7983 */ /* 0x001ea80000300800 */
[----:B------:R-:W-:Y:S04]  /*f130*/  STL [R1+0x724], R20 ;  /* 0x0007241401007387 */ /* 0x000fe80000100800 */
[----:B------:R0:W-:Y:S01]  /*f140*/  STL [R1+0x5f8], R8 ;  /* 0x0005f80801007387 */ /* 0x0001e20000100800 */
[----:B------:R-:W-:-:S03]  /*f150*/  LEA.HI.X.SX32 R7, R7, c[0x0][0x16c], 0x1, P2 ;  /* 0x00005b0007077a11 */ /* 0x000fc600010f0eff */
[----:B0-----:R-:W4:Y:S01]  /*f160*/  LDL.LU R8, [R1+0xf0] ;  /* 0x0000f00001087983 */ /* 0x001f220000300800 */
[----:B------:R-:W-:-:S05]  /*f170*/  LEA R20, P1, R2, c[0x0][0x168], 0x1 ;  /* 0x00005a0002147a11 */ /* 0x000fca00078208ff */
[----:B------:R-:W-:Y:S04]  /*f180*/  STL [R1+0x4b8], R20 ;  /* 0x0004b81401007387 */ /* 0x000fe80000100800 */
[----:B------:R0:W-:Y:S04]  /*f190*/  STL [R1+0x3d4], R7 ;  /* 0x0003d40701007387 */ /* 0x0001e80000100800 */
[----:B0-----:R-:W4:Y:S01]  /*f1a0*/  LDL.LU R7, [R1+0xec] ;  /* 0x0000ec0001077983 */ /* 0x001f220000300800 */
[----:B------:R-:W-:Y:S02]  /*f1b0*/  LEA.HI.X.SX32 R21, R6, c[0x0][0x16c], 0x1, P3 ;  /* 0x00005b0006157a11 */ /* 0x000fe400018f0eff */
[----:B---3--:R-:W-:-:S05]  /*f1c0*/  LEA R20, P2, R18, c[0x0][0x168], 0x1 ;  /* 0x00005a0012147a11 */ /* 0x008fca00078408ff */
[----:B------:R0:W-:Y:S04]  /*f1d0*/  STL [R1+0x60c], R20 ;  /* 0x00060c1401007387 */ /* 0x0001e80000100800 */
[----:B------:R-:W3:Y:S04]  /*f1e0*/  LDL.LU R6, [R1+0xe4] ;  /* 0x0000e40001067983 */ /* 0x000ee80000300800 */
[----:B------:R1:W-:Y:S01]  /*f1f0*/  STL [R1+0x4ac], R21 ;  /* 0x0004ac1501007387 */ /* 0x0003e20000100800 */
[----:B0-----:R-:W-:Y:S02]  /*f200*/  LEA R20, P3, R9, c[0x0][0x168], 0x1 ;  /* 0x00005a0009147a11 */ /* 0x001fe400078608ff */
[----:B-1----:R-:W-:-:S03]  /*f210*/  LEA.HI.X.SX32 R21, R29, c[0x0][0x16c], 0x1, P4 ;  /* 0x00005b001d157a11 */ /* 0x002fc600020f0eff */
        /* <DEDUP_REMOVED lines=16> */
[----:B------:R-:W-:Y:S01]  /*f320*/  STL [R1+0x608], R21 ;  /* 0x0006081501007387 */ /* 0x000fe20000100800 */
[----:B0-----:R-:W-:-:S03]  /*f330*/  LEA.HI.X.SX32 R20, R2, c[0x0][0x16c], 0x1, P1 ;  /* 0x00005b0002147a11 */ /* 0x001fc600008f0eff */
[----:B------:R-:W3:Y:S01]  /*f340*/  LDL.LU R2, [R1+0xd4] ;  /* 0x0000d40001027983 */ /* 0x000ee20000300800 */
[----:B------:R-:W-:-:S05]  /*f350*/  LEA R19, P0, R14, c[0x0][0x168], 0x1 ;  /* 0x00005a000e137a11 */ /* 0x000fca00078008ff */
[----:B------:R-:W-:Y:S04]  /*f360*/  STL [R1+0x4c8], R19 ;  /* 0x0004c81301007387 */ /* 0x000fe80000100800 */
[----:B------:R0:W-:Y:S01]  /*f370*/  STL [R1+0x3dc], R20 ;  /* 0x0003dc1401007387 */ /* 0x0001e20000100800 */
[----:B------:R-:W-:-:S03]  /*f380*/  LEA.HI.X.SX32 R18, R18, c[0x0][0x16c], 0x1, P2 ;  /* 0x00005b0012127a11 */ /* 0x000fc600010f0eff */
[----:B0-----:R-:W3:Y:S01]  /*f390*/  LDL.LU R20, [R1+0xbc] ;  /* 0x0000bc0001147983 */ /* 0x001ee20000300800 */
[----:B------:R-:W-:-:S05]  /*f3a0*/  LEA R19, P1, R13, c[0x0][0x168], 0x1 ;  /* 0x00005a000d137a11 */ /* 0x000fca00078208ff */
[----:B------:R-:W-:Y:S04]  /*f3b0*/  STL [R1+0x61c], R19 ;  /* 0x00061c1301007387 */ /* 0x000fe80000100800 */
[----:B------:R0:W-:Y:S02]  /*f3c0*/  STL [R1+0x4bc], R18 ;  /* 0x0004bc1201007387 */ /* 0x0001e40000100800 */
[----:B0-----:R-:W-:Y:S02]  /*f3d0*/  LEA.HI.X.SX32 R18, R9, c[0x0][0x16c], 0x1, P3 ;  /* 0x00005b0009127a11 */ /* 0x001fe400018f0eff */
[----:B------:R-:W-:Y:S01]  /*f3e0*/  LEA R19, P2, R12, c[0x0][0x168], 0x1 ;  /* 0x00005a000c137a11 */ /* 0x000fe200078408ff */
[----:B------:R-:W3:Y:S04]  /*f3f0*/  LDL.LU R9, [R1+0xac] ;  /* 0x0000ac0001097983 */ /* 0x000ee80000300800 */
[----:B------:R0:W-:Y:S04]  /*f400*/  STL [R1+0x730], R19 ;  /* 0x0007301301007387 */ /* 0x0001e80000100800 */
[----:B------:R1:W-:Y:S04]  /*f410*/  STL [R1+0x610], R18 ;  /* 0x0006101201007387 */ /* 0x0003e80000100800 */
[----:B0-----:R-:W3:Y:S01]  /*f420*/  LDL.LU R19, [R1+0xa8] ;  /* 0x0000a80001137983 */ /* 0x001ee20000300800 */
[----:B-1----:R-:W-:-:S02]  /*f430*/  LEA.HI.X.SX32 R18, R17, c[0x0][0x16c], 0x1, P4 ;  /* 0x00005b0011127a11 */ /* 0x002fc400020f0eff */
[----:B------:R-:W-:-:S05]  /*f440*/  LEA R21, P3, R11, c[0x0][0x168], 0x1 ;  /* 0x00005a000b157a11 */ /* 0x000fca00078608ff */
[----:B------:R-:W-:Y:S04]  /*f450*/  STL [R1+0x4d0], R21 ;  /* 0x0004d01501007387 */ /* 0x000fe80000100800 */
[----:B------:R0:W-:Y:S04]  /*f460*/  STL [R1+0x3e0], R18 ;  /* 0x0003e01201007387 */ /* 0x0001e80000100800 */
[----:B0-----:R-:W3:Y:S01]  /*f470*/  LDL.LU R18, [R1+0xa4] ;  /* 0x0000a40001127983 */ /* 0x001ee20000300800 */
[----:B------:R-:W-:Y:S02]  /*f480*/  LEA.HI.X.SX32 R16, R16, c[0x0][0x16c], 0x1, P5 ;  /* 0x00005b0010107a11 */ /* 0x000fe400028f0eff */
[----:B--2---:R-:W-:-:S05]  /*f490*/  LEA R17, P4, R10, c[0x0][0x168], 0x1 ;  /* 0x00005a000a117a11 */ /* 0x004fca00078808ff */
[----:B------:R4:W-:Y:S04]  /*f4a0*/  STL [R1+0x624], R17 ;  /* 0x0006241101007387 */ /* 0x0009e80000100800 */
[----:B------:R0:W-:Y:S01]  /*f4b0*/  STL [R1+0x4c4], R16 ;  /* 0x0004c41001007387 */ /* 0x0001e20000100800 */
[----:B----4-:R-:W-:Y:S02]  /*f4c0*/  LEA R17, P5, R8, c[0x0][0x168], 0x1 ;  /* 0x00005a0008117a11 */ /* 0x010fe400078a08ff */
[----:B0-----:R-:W-:-:S03]  /*f4d0*/  LEA.HI.X.SX32 R16, R15, c[0x0][0x16c], 0x1, P6 ;  /* 0x00005b000f107a11 */ /* 0x001fc600030f0eff */
[----:B------:R0:W-:Y:S04]  /*f4e0*/  STL [R1+0x734], R17 ;  /* 0x0007341101007387 */ /* 0x0001e80000100800 */
[----:B0-----:R-:W2:Y:S01]  /*f4f0*/  LDL.LU R17, [R1+0x9c] ;  /* 0x00009c0001117983 */ /* 0x001ea20000300800 */
[----:B------:R-:W-:-:S03]  /*f500*/  LEA R15, P6, R7, c[0x0][0x168], 0x1 ;  /* 0x00005a00070f7a11 */ /* 0x000fc600078c08ff */
[----:B------:R0:W-:Y:S04]  /*f510*/  STL [R1+0x618], R16 ;  /* 0x0006181001007387 */ /* 0x0001e80000100800 */
[----:B------:R-:W-:Y:S04]  /*f520*/  STL [R1+0x4d8], R15 ;  /* 0x0004d80f01007387 */ /* 0x000fe80000100800 */
[----:B0-----:R-:W4:Y:S01]  /*f530*/  LDL.LU R16, [R1+0x98] ;  /* 0x0000980001107983 */ /* 0x001f220000300800 */
[----:B------:R-:W-:-:S05]  /*f540*/  LEA.HI.X.SX32 R14, R14, c[0x0][0x16c], 0x1, P0 ;  /* 0x00005b000e0e7a11 */ /* 0x000fca00000f0eff */
[----:B------:R0:W-:Y:S01]  /*f550*/  STL [R1+0x3e4], R14 ;  /* 0x0003e40e01007387 */ /* 0x0001e20000100800 */
[----:B------:R-:W-:Y:S02]  /*f560*/  LEA.HI.X.SX32 R12, R12, c[0x0][0x16c], 0x1, P2 ;  /* 0x00005b000c0c7a11 */ /* 0x000fe400010f0eff */
[----:B0-----:R-:W-:Y:S02]  /*f570*/  LEA.HI.X.SX32 R14, R13, c[0x0][0x16c], 0x1, P1 ;  /* 0x00005b000d0e7a11 */ /* 0x001fe400008f0eff */
[----:B---3--:R-:W-:-:S05]  /*f580*/  LEA R15, P0, R6, c[0x0][0x168], 0x1 ;  /* 0x00005a00060f7a11 */ /* 0x008fca00078008ff */
[----:B------:R0:W-:Y:S04]  /*f590*/  STL [R1+0x62c], R15 ;  /* 0x00062c0f01007387 */ /* 0x0001e80000100800 */
[----:B0-----:R-:W3:Y:S04]  /*f5a0*/  LDL.LU R15, [R1+0x94] ;  /* 0x00009400010f7983 */ /* 0x001ee80000300800 */
[----:B------:R0:W-:Y:S01]  /*f5b0*/  STL [R1+0x4cc], R14 ;  /* 0x0004cc0e01007387 */ /* 0x0001e20000100800 */
[----:B------:R-:W-:-:S05]  /*f5c0*/  LEA R13, P1, R29, c[0x0][0x168], 0x1 ;  /* 0x00005a001d0d7a11 */ /* 0x000fca00078208ff */
[----:B------:R1:W-:Y:S04]  /*f5d0*/  STL [R1+0x738], R13 ;  /* 0x0007380d01007387 */ /* 0x0003e80000100800 */
[----:B0-----:R-:W3:Y:S04]  /*f5e0*/  LDL.LU R14, [R1+0x90] ;  /* 0x00009000010e7983 */ /* 0x001ee80000300800 */
[----:B------:R0:W-:Y:S01]  /*f5f0*/  STL [R1+0x620], R12 ;  /* 0x0006200c01007387 */ /* 0x0001e20000100800 */
[----:B-1----:R-:W-:-:S05]  /*f600*/  LEA R13, P2, R0, c[0x0][0x168], 0x1 ;  /* 0x00005a00000d7a11 */ /* 0x002fca00078408ff */
[----:B------:R1:W-:Y:S01]  /*f610*/  STL [R1+0x4e0], R13 ;  /* 0x0004e00d01007387 */ /* 0x0003e20000100800 */
[----:B0-----:R-:W-:-:S03]  /*f620*/  LEA.HI.X.SX32 R12, R11, c[0x0][0x16c], 0x1, P3 ;  /* 0x00005b000b0c7a11 */ /* 0x001fc600018f0eff */
[----:B-1----:R-:W3:Y:S01]  /*f630*/  LDL.LU R13, [R1+0x8c] ;  /* 0x00008c00010d7983 */ /* 0x002ee20000300800 */
[----:B------:R-:W-:-:S03]  /*f640*/  LEA R11, P3, R3, c[0x0][0x168], 0x1 ;  /* 0x00005a00030b7a11 */ /* 0x000fc600078608ff */
[----:B------:R0:W-:Y:S04]  /*f650*/  STL [R1+0x3e8], R12 ;  /* 0x0003e80c01007387 */ /* 0x0001e80000100800 */
[----:B------:R1:W-:Y:S01]  /*f660*/  STL [R1+0x634], R11 ;  /* 0x0006340b01007387 */ /* 0x0003e20000100800 */
[----:B------:R-:W-:-:S03]  /*f670*/  LEA.HI.X.SX32 R10, R10, c[0x0][0x16c], 0x1, P4 ;  /* 0x00005b000a0a7a11 */ /* 0x000fc600020f0eff */
[----:B0-----:R-:W3:Y:S04]  /*f680*/  LDL.LU R12, [R1+0x88] ;  /* 0x00008800010c7983 */ /* 0x001ee80000300800 */
[----:B------:R0:W-:Y:S04]  /*f690*/  STL [R1+0x4d4], R10 ;  /* 0x0004d40a01007387 */ /* 0x0001e80000100800 */
[----:B-1----:R-:W3:Y:S01]  /*f6a0*/  LDL.LU R11, [R1+0x84] ;  /* 0x00008400010b7983 */ /* 0x002ee20000300800 */
[----:B0-----:R-:W-:Y:S02]  /*f6b0*/  LEA.HI.X.SX32 R10, R8, c[0x0][0x16c], 0x1, P5 ;  /* 0x00005b00080a7a11 */ /* 0x001fe400028f0eff */
[----:B------:R-:W-:-:S05]  /*f6c0*/  LEA R21, P4, R2, c[0x0][0x168], 0x1 ;  /* 0x00005a0002157a11 */ /* 0x000fca00078808ff */
[----:B------:R-:W-:Y:S04]  /*f6d0*/  STL [R1+0x73c], R21 ;  /* 0x00073c1501007387 */ /* 0x000fe80000100800 */
[----:B------:R0:W-:Y:S01]  /*f6e0*/  STL [R1+0x628], R10 ;  /* 0x0006280a01007387 */ /* 0x0001e20000100800 */
[----:B------:R-:W-:-:S03]  /*f6f0*/  LEA.HI.X.SX32 R7, R7, c[0x0][0x16c], 0x1, P6 ;  /* 0x00005b0007077a11 */ /* 0x000fc600030f0eff */
[----:B0-----:R-:W3:Y:S01]  /*f700*/  LDL.LU R10, [R1+0x80] ;  /* 0x00008000010a7983 */ /* 0x001ee20000300800 */
[----:B------:R-:W-:-:S05]  /*f710*/  LEA R8, P5, R20, c[0x0][0x168], 0x1 ;  /* 0x00005a0014087a11 */ /* 0x000fca00078a08ff */
[----:B------:R0:W-:Y:S04]  /*f720*/  STL [R1+0x4e8], R8 ;  /* 0x0004e80801007387 */ /* 0x0001e80000100800 */
[----:B------:R1:W-:Y:S04]  /*f730*/  STL [R1+0x3ec], R7 ;  /* 0x0003ec0701007387 */ /* 0x0003e80000100800 */
[----:B0-----:R-:W3:Y:S01]  /*f740*/  LDL.LU R8, [R1+0x7c] ;  /* 0x00007c0001087983 */ /* 0x001ee20000300800 */
[----:B-1----:R-:W-:Y:S02]  /*f750*/  LEA.HI.X.SX32 R7, R6, c[0x0][0x16c], 0x1, P0 ;  /* 0x00005b0006077a11 */ /* 0x002fe400000f0eff */
[----:B------:R-:W-:-:S05]  /*f760*/  LEA R21, P6, R9, c[0x0][0x168], 0x1 ;  /* 0x00005a0009157a11 */ /* 0x000fca00078c08ff */
[----:B------:R0:W-:Y:S04]  /*f770*/  STL [R1+0x63c], R21 ;  /* 0x00063c1501007387 */ /* 0x0001e80000100800 */
[----:B------:R-:W3:Y:S01]  /*f780*/  LDL.LU R6, [R1+0x78] ;  /* 0x0000780001067983 */ /* 0x000ee20000300800 */
[----:B0-----:R-:W-:-:S03]  /*f790*/  LEA R21, P0, R19, c[0x0][0x168], 0x1 ;  /* 0x00005a0013157a11 */ /* 0x001fc600078008ff */
[----:B------:R0:W-:Y:S04]  /*f7a0*/  STL [R1+0x4dc], R7 ;  /* 0x0004dc0701007387 */ /* 0x0001e80000100800 */
[----:B------:R1:W-:Y:S01]  /*f7b0*/  STL [R1+0x740], R21 ;  /* 0x0007401501007387 */ /* 0x0003e20000100800 */
[----:B0-----:R-:W-:-:S03]  /*f7c0*/  LEA.HI.X.SX32 R7, R29, c[0x0][0x16c], 0x1, P1 ;  /* 0x00005b001d077a11 */ /* 0x001fc600008f0eff */
[----:B------:R-:W3:Y:S04]  /*f7d0*/  LDL.LU R29, [R1+0x74] ;  /* 0x00007400011d7983 */ /* 0x000ee80000300800 */
[----:B------:R0:W-:Y:S01]  /*f7e0*/  STL [R1+0x630], R7 ;  /* 0x0006300701007387 */ /* 0x0001e20000100800 */
[----:B-1----:R-:W-:Y:S02]  /*f7f0*/  LEA R21, P1, R18, c[0x0][0x168], 0x1 ;  /* 0x00005a0012157a11 */ /* 0x002fe400078208ff */
[----:B0-----:R-:W-:-:S03]  /*f800*/  LEA.HI.X.SX32 R7, R0, c[0x0][0x16c], 0x1, P2 ;  /* 0x00005b0000077a11 */ /* 0x001fc600010f0eff */
[----:B------:R-:W-:Y:S04]  /*f810*/  STL [R1+0x4f0], R21 ;  /* 0x0004f01501007387 */ /* 0x000fe80000100800 */
[----:B------:R-:W3:Y:S04]  /*f820*/  LDL.LU R0, [R1+0x70] ;  /* 0x0000700001007983 */ /* 0x000ee80000300800 */
[----:B------:R0:W-:Y:S02]  /*f830*/  STL [R1+0x3f0], R7 ;  /* 0x0003f00701007387 */ /* 0x0001e40000100800 */
[----:B0-----:R-:W-:-:S02]  /*f840*/  LEA.HI.X.SX32 R7, R3, c[0x0][0x16c], 0x1, P3 ;  /* 0x00005b0003077a11 */ /* 0x001fc400018f0eff */
[----:B------:R-:W3:Y:S01]  /*f850*/  LDL.LU R3, [R1+0x6c] ;  /* 0x00006c0001037983 */ /* 0x000ee20000300800 */
[----:B--2---:R-:W-:-:S05]  /*f860*/  LEA R21, P2, R17, c[0x0][0x168], 0x1 ;  /* 0x00005a0011157a11 */ /* 0x004fca00078408ff */
[----:B------:R-:W-:Y:S04]  /*f870*/  STL [R1+0x644], R21 ;  /* 0x0006441501007387 */ /* 0x000fe80000100800 */
[----:B------:R0:W-:Y:S02]  /*f880*/  STL [R1+0x4e4], R7 ;  /* 0x0004e40701007387 */ /* 0x0001e40000100800 */
[----:B0-----:R-:W-:Y:S02]  /*f890*/  LEA.HI.X.SX32 R7, R2, c[0x0][0x16c], 0x1, P4 ;  /* 0x00005b0002077a11 */ /* 0x001fe400020f0eff */
[----:B------:R-:W2:Y:S01]  /*f8a0*/  LDL.LU R2, [R1+0x68] ;  /* 0x0000680001027983 */ /* 0x000ea20000300800 */
[----:B----4-:R-:W-:-:S05]  /*f8b0*/  LEA R21, P3, R16, c[0x0][0x168], 0x1 ;  /* 0x00005a0010157a11 */ /* 0x010fca00078608ff */
[----:B------:R-:W-:Y:S04]  /*f8c0*/  STL [R1+0x744], R21 ;  /* 0x0007441501007387 */ /* 0x000fe80000100800 */
[----:B------:R0:W-:Y:S04]  /*f8d0*/  STL [R1+0x638], R7 ;  /* 0x0006380701007387 */ /* 0x0001e80000100800 */
[----:B0-----:R-:W4:Y:S01]  /*f8e0*/  LDL.LU R7, [R1+0x64] ;  /* 0x0000640001077983 */ /* 0x001f220000300800 */
[----:B------:R-:W-:Y:S02]  /*f8f0*/  LEA.HI.X.SX32 R22, R20, c[0x0][0x16c], 0x1, P5 ;  /* 0x00005b0014167a11 */ /* 0x000fe400028f0eff */
[----:B------:R-:W-:-:S02]  /*f900*/  LEA.HI.X.SX32 R20, R9, c[0x0][0x16c], 0x1, P6 ;  /* 0x00005b0009147a11 */ /* 0x000fc400030f0eff */
[----:B------:R-:W-:Y:S02]  /*f910*/  LEA.HI.X.SX32 R19, R19, c[0x0][0x16c], 0x1, P0 ;  /* 0x00005b0013137a11 */ /* 0x000fe400000f0eff */
[----:B---3--:R-:W-:-:S05]  /*f920*/  LEA R21, P4, R15, c[0x0][0x168], 0x1 ;  /* 0x00005a000f157a11 */ /* 0x008fca00078808ff */
[----:B------:R0:W-:Y:S04]  /*f930*/  STL [R1+0x4f8], R21 ;  /* 0x0004f81501007387 */ /* 0x0001e80000100800 */
[----:B------:R-:W-:Y:S04]  /*f940*/  STL [R1+0x3f4], R22 ;  /* 0x0003f41601007387 */ /* 0x000fe80000100800 */
[----:B------:R-:W3:Y:S01]  /*f950*/  LDL.LU R9, [R1+0x60] ;  /* 0x0000600001097983 */ /* 0x000ee20000300800 */
[----:B0-----:R-:W-:-:S05]  /*f960*/  LEA R21, P5, R14, c[0x0][0x168], 0x1 ;  /* 0x00005a000e157a11 */ /* 0x001fca00078a08ff */
[----:B------:R0:W-:Y:S04]  /*f970*/  STL [R1+0x64c], R21 ;  /* 0x00064c1501007387 */ /* 0x0001e80000100800 */
[----:B------:R1:W-:Y:S01]  /*f980*/  STL [R1+0x4ec], R20 ;  /* 0x0004ec1401007387 */ /* 0x0003e20000100800 */
[----:B0-----:R-:W-:-:S05]  /*f990*/  LEA R21, P6, R13, c[0x0][0x168], 0x1 ;  /* 0x00005a000d157a11 */ /* 0x001fca00078c08ff */
[----:B------:R-:W-:Y:S04]  /*f9a0*/  STL [R1+0x748], R21 ;  /* 0x0007481501007387 */ /* 0x000fe80000100800 */
[----:B------:R-:W3:Y:S04]  /*f9b0*/  LDL.LU R23, [R1+0x5c] ;  /* 0x00005c0001177983 */ /* 0x000ee80000300800 */
[----:B------:R0:W-:Y:S01]  /*f9c0*/  STL [R1+0x640], R19 ;  /* 0x0006401301007387 */ /* 0x0001e20000100800 */
[----:B-1----:R-:W-:Y:S02]  /*f9d0*/  LEA R20, P0, R12, c[0x0][0x168], 0x1 ;  /* 0x00005a000c147a11 */ /* 0x002fe400078008ff */
[----:B0-----:R-:W-:-:S03]  /*f9e0*/  LEA.HI.X.SX32 R19, R18, c[0x0][0x16c], 0x1, P1 ;  /* 0x00005b0012137a11 */ /* 0x001fc600008f0eff */
[----:B------:R-:W-:Y:S04]  /*f9f0*/  STL [R1+0x500], R20 ;  /* 0x0005001401007387 */ /* 0x000fe80000100800 */
[----:B------:R-:W-:Y:S04]  /*fa00*/  STL [R1+0x3f8], R19 ;  /* 0x0003f81301007387 */ /* 0x000fe80000100800 */
[----:B------:R-:W3:Y:S01]  /*fa10*/  LDL.LU R22, [R1+0x58] ;  /* 0x0000580001167983 */ /* 0x000ee20000300800 */
[----:B------:R-:W-:Y:S02]  /*fa20*/  LEA R18, P1, R11, c[0x0][0x168], 0x1 ;  /* 0x00005a000b127a11 */ /* 0x000fe400078208ff */
[----:B------:R-:W-:-:S03]  /*fa30*/  LEA.HI.X.SX32 R17, R17, c[0x0][0x16c], 0x1, P2 ;  /* 0x00005b0011117a11 */ /* 0x000fc600010f0eff */
[----:B------:R0:W-:Y:S04]  /*fa40*/  STL [R1+0x654], R18 ;  /* 0x0006541201007387 */ /* 0x0001e80000100800 */
[----:B------:R1:W-:Y:S01]  /*fa50*/  STL [R1+0x4f4], R17 ;  /* 0x0004f41101007387 */ /* 0x0003e20000100800 */
[----:B------:R-:W-:Y:S02]  /*fa60*/  LEA.HI.X.SX32 R16, R16, c[0x0][0x16c], 0x1, P3 ;  /* 0x00005b0010107a11 */ /* 0x000fe400018f0eff */
        /* <DEDUP_REMOVED lines=9> */
[----:B------:R-:W-:Y:S02]  /*fb00*/  LEA.HI.X.SX32 R14, R14, c[0x0][0x16c], 0x1, P5 ;  /* 0x00005b000e0e7a11 */ /* 0x000fe400028f0eff */
[----:B------:R-:W-:-:S05]  /*fb10*/  LEA R15, P4, R6, c[0x0][0x168], 0x1 ;  /* 0x00005a00060f7a11 */ /* 0x000fca00078808ff */
        /* <DEDUP_REMOVED lines=14> */
[----:B------:R-:W-:Y:S04]  /*fc00*/  STL [R1+0x664], R12 ;  /* 0x0006640c01007387 */ /* 0x000fe80000100800 */
[----:B------:R0:W-:Y:S01]  /*fc10*/  STL [R1+0x504], R11 ;  /* 0x0005040b01007387 */ /* 0x0001e20000100800 */
[----:B------:R-:W-:Y:S02]  /*fc20*/  LEA.HI.X.SX32 R8, R8, c[0x0][0x16c], 0x1, P3 ;  /* 0x00005b0008087a11 */ /* 0x000fe400018f0eff */
[----:B0-----:R-:W-:Y:S02]  /*fc30*/  LEA.HI.X.SX32 R11, R10, c[0x0][0x16c], 0x1, P2 ;  /* 0x00005b000a0b7a11 */ /* 0x001fe400010f0eff */
[----:B--2---:R-:W-:-:S05]  /*fc40*/  LEA R12, P1, R2, c[0x0][0x168], 0x1 ;  /* 0x00005a00020c7a11 */ /* 0x004fca00078208ff */
[----:B------:R-:W-:Y:S04]  /*fc50*/  STL [R1+0x754], R12 ;  /* 0x0007540c01007387 */ /* 0x000fe80000100800 */
[----:B------:R-:W2:Y:S04]  /*fc60*/  LDL.LU R17, [R1+0x44] ;  /* 0x0000440001117983 */ /* 0x000ea80000300800 */
[----:B------:R-:W-:Y:S01]  /*fc70*/  STL [R1+0x658], R11 ;  /* 0x0006580b01007387 */ /* 0x000fe20000100800 */
[----:B----4-:R-:W-:-:S05]  /*fc80*/  LEA R10, P2, R7, c[0x0][0x168], 0x1 ;  /* 0x00005a00070a7a11 */ /* 0x010fca00078408ff */
[----:B------:R-:W-:Y:S04]  /*fc90*/  STL [R1+0x518], R10 ;  /* 0x0005180a01007387 */ /* 0x000fe80000100800 */
[----:B------:R-:W4:Y:S04]  /*fca0*/  LDL.LU R16, [R1+0x40] ;  /* 0x0000400001107983 */ /* 0x000f280000300800 */
[----:B------:R0:W-:Y:S04]  /*fcb0*/  STL [R1+0x404], R8 ;  /* 0x0004040801007387 */ /* 0x0001e80000100800 */
[----:B------:R-:W4:Y:S01]  /*fcc0*/  LDL.LU R15, [R1+0x3c] ;  /* 0x00003c00010f7983 */ /* 0x000f220000300800 */
[----:B0-----:R-:W-:-:S02]  /*fcd0*/  LEA.HI.X.SX32 R8, R6, c[0x0][0x16c], 0x1, P4 ;  /* 0x00005b0006087a11 */ /* 0x001fc400020f0eff */
[----:B------:R-:W-:Y:S02]  /*fce0*/  LEA.HI.X.SX32 R0, R0, c[0x0][0x16c], 0x1, P6 ;  /* 0x00005b0000007a11 */ /* 0x000fe400030f0eff */
[----:B---3--:R-:W-:-:S05]  /*fcf0*/  LEA R10, P3, R9, c[0x0][0x168], 0x1 ;  /* 0x00005a00090a7a11 */ /* 0x008fca00078608ff */
[----:B------:R-:W-:Y:S04]  /*fd00*/  STL [R1+0x66c], R10 ;  /* 0x00066c0a01007387 */ /* 0x000fe80000100800 */
[----:B------:R-:W3:Y:S04]  /*fd10*/  LDL.LU R14, [R1+0x38] ;  /* 0x00003800010e7983 */ /* 0x000ee80000300800 */
[----:B------:R0:W-:Y:S04]  /*fd20*/  STL [R1+0x50c], R8 ;  /* 0x00050c0801007387 */ /* 0x0001e80000100800 */
[----:B------:R-:W3:Y:S01]  /*fd30*/  LDL.LU R13, [R1+0x34] ;  /* 0x00003400010d7983 */ /* 0x000ee20000300800 */
[----:B0-----:R-:W-:-:S02]  /*fd40*/  LEA.HI.X.SX32 R8, R29, c[0x0][0x16c], 0x1, P5 ;  /* 0x00005b001d087a11 */ /* 0x001fc400028f0eff */
[----:B------:R-:W-:-:S05]  /*fd50*/  LEA R6, P4, R23, c[0x0][0x168], 0x1 ;  /* 0x00005a0017067a11 */ /* 0x000fca00078808ff */
[----:B------:R0:W-:Y:S04]  /*fd60*/  STL [R1+0x758], R6 ;  /* 0x0007580601007387 */ /* 0x0001e80000100800 */
[----:B------:R-:W3:Y:S04]  /*fd70*/  LDL.LU R12, [R1+0x30] ;  /* 0x00003000010c7983 */ /* 0x000ee80000300800 */
[----:B------:R-:W-:Y:S04]  /*fd80*/  STL [R1+0x660], R8 ;  /* 0x0006600801007387 */ /* 0x000fe80000100800 */
[----:B------:R-:W3:Y:S01]  /*fd90*/  LDL.LU R11, [R1+0x2c] ;  /* 0x00002c00010b7983 */ /* 0x000ee20000300800 */
[----:B0-----:R-:W-:-:S05]  /*fda0*/  LEA R6, P5, R22, c[0x0][0x168], 0x1 ;  /* 0x00005a0016067a11 */ /* 0x001fca00078a08ff */
[----:B------:R0:W-:Y:S04]  /*fdb0*/  STL [R1+0x520], R6 ;  /* 0x0005200601007387 */ /* 0x0001e80000100800 */
[----:B------:R-:W3:Y:S04]  /*fdc0*/  LDL.LU R10, [R1+0x28] ;  /* 0x00002800010a7983 */ /* 0x000ee80000300800 */
[----:B------:R1:W-:Y:S01]  /*fdd0*/  STL [R1+0x408], R0 ;  /* 0x0004080001007387 */ /* 0x0003e20000100800 */
[----:B0-----:R-:W-:-:S03]  /*fde0*/  LEA.HI.X.SX32 R6, R3, c[0x0][0x16c], 0x1, P0 ;  /* 0x00005b0003067a11 */ /* 0x001fc600000f0eff */
[----:B-1----:R-:W3:Y:S01]  /*fdf0*/  LDL.LU R0, [R1+0x24] ;  /* 0x0000240001007983 */ /* 0x002ee20000300800 */
[----:B------:R-:W-:-:S05]  /*fe00*/  LEA R8, P6, R21, c[0x0][0x168], 0x1 ;  /* 0x00005a0015087a11 */ /* 0x000fca00078c08ff */
[----:B------:R0:W-:Y:S04]  /*fe10*/  STL [R1+0x674], R8 ;  /* 0x0006740801007387 */ /* 0x0001e80000100800 */
[----:B------:R-:W3:Y:S04]  /*fe20*/  LDL.LU R3, [R1+0x20] ;  /* 0x0000200001037983 */ /* 0x000ee80000300800 */
[----:B------:R1:W-:Y:S04]  /*fe30*/  STL [R1+0x514], R6 ;  /* 0x0005140601007387 */ /* 0x0003e80000100800 */
[----:B------:R-:W3:Y:S01]  /*fe40*/  LDL.LU R29, [R1+0x1c] ;  /* 0x00001c00011d7983 */ /* 0x000ee20000300800 */
[----:B0-----:R-:W-:-:S02]  /*fe50*/  LEA R8, P0, R20, c[0x0][0x168], 0x1 ;  /* 0x00005a0014087a11 */ /* 0x001fc400078008ff */
[----:B-1----:R-:W-:-:S03]  /*fe60*/  LEA.HI.X.SX32 R6, R2, c[0x0][0x16c], 0x1, P1 ;  /* 0x00005b0002067a11 */ /* 0x002fc600008f0eff */
[----:B------:R0:W-:Y:S04]  /*fe70*/  STL [R1+0x75c], R8 ;  /* 0x00075c0801007387 */ /* 0x0001e80000100800 */
[----:B------:R-:W3:Y:S04]  /*fe80*/  LDL.LU R2, [R1+0x18] ;  /* 0x0000180001027983 */ /* 0x000ee80000300800 */
[----:B------:R1:W-:Y:S01]  /*fe90*/  STL [R1+0x668], R6 ;  /* 0x0006680601007387 */ /* 0x0003e20000100800 */
[----:B0-----:R-:W-:-:S03]  /*fea0*/  LEA.HI.X.SX32 R8, R7, c[0x0][0x16c], 0x1, P2 ;  /* 0x00005b0007087a11 */ /* 0x001fc600010f0eff */
[----:B-1----:R-:W3:Y:S01]  /*feb0*/  LDL.LU R6, [R1+0x14] ;  /* 0x0000140001067983 */ /* 0x002ee20000300800 */
[----:B------:R-:W-:-:S05]  /*fec0*/  LEA R24, P1, R19, c[0x0][0x168], 0x1 ;  /* 0x00005a0013187a11 */ /* 0x000fca00078208ff */
[----:B------:R-:W-:Y:S04]  /*fed0*/  STL [R1+0x528], R24 ;  /* 0x0005281801007387 */ /* 0x000fe80000100800 */
[----:B------:R-:W3:Y:S04]  /*fee0*/  LDL.LU R7, [R1+0x10] ;  /* 0x0000100001077983 */ /* 0x000ee80000300800 */
[----:B------:R0:W-:Y:S04]  /*fef0*/  STL [R1+0x40c], R8 ;  /* 0x00040c0801007387 */ /* 0x0001e80000100800 */
[----:B0-----:R-:W3:Y:S01]  /*ff00*/  LDL.LU R8, [R1+0xc] ;  /* 0x00000c0001087983 */ /* 0x001ee20000300800 */
[----:B------:R-:W-:-:S05]  /*ff10*/  LEA R24, P2, R18, c[0x0][0x168], 0x1 ;  /* 0x00005a0012187a11 */ /* 0x000fca00078408ff */
[----:B------:R0:W-:Y:S02]  /*ff20*/  STL [R1+0x67c], R24 ;  /* 0x00067c1801007387 */ /* 0x0001e40000100800 */
[----:B0-----:R-:W-:Y:S02]  /*ff30*/  LEA.HI.X.SX32 R24, R9, c[0x0][0x16c], 0x1, P3 ;  /* 0x00005b0009187a11 */ /* 0x001fe400018f0eff */
[----:B------:R-:W3:Y:S01]  /*ff40*/  LDL.LU R9, [R1+0x8] ;  /* 0x0000080001097983 */ /* 0x000ee20000300800 */
[----:B------:R-:W-:-:S03]  /*ff50*/  LEA.HI.X.SX32 R23, R23, c[0x0][0x16c], 0x1, P4 ;  /* 0x00005b0017177a11 */ /* 0x000fc600020f0eff */
[----:B------:R2:W-:Y:S01]  /*ff60*/  STL [R1+0x51c], R24 ;  /* 0x00051c1801007387 */ /* 0x0005e20000100800 */
[----:B------:R-:W-:Y:S02]  /*ff70*/  LEA.HI.X.SX32 R22, R22, c[0x0][0x16c], 0x1, P5 ;  /* 0x00005b0016167a11 */ /* 0x000fe400028f0eff */
[----:B------:R-:W-:Y:S02]  /*ff80*/  LEA.HI.X.SX32 R21, R21, c[0x0][0x16c], 0x1, P6 ;  /* 0x00005b0015157a11 */ /* 0x000fe400030f0eff */
[----:B--2---:R-:W-:-:S05]  /*ff90*/  LEA R24, P3, R17, c[0x0][0x168], 0x1 ;  /* 0x00005a0011187a11 */ /* 0x004fca00078608ff */
[----:B------:R0:W-:Y:S04]  /*ffa0*/  STL [R1+0x760], R24 ;  /* 0x0007601801007387 */ /* 0x0001e80000100800 */
[----:B0-----:R-:W2:Y:S04]  /*ffb0*/  LDL.LU R24, [R1+0xb24] ;  /* 0x000b240001187983 */ /* 0x001ea80000300800 */
[----:B------:R4:W-:Y:S02]  /*ffc0*/  STL [R1+0x670], R23 ;  /* 0x0006701701007387 */ /* 0x0009e40000100800 */
[----:B----4-:R-:W-:-:S05]  /*ffd0*/  LEA R23, P4, R16, c[0x0][0x168], 0x1 ;  /* 0x00005a0010177a11 */ /* 0x010fca00078808ff */
[----:B------:R0:W-:Y:S04]  /*ffe0*/  STL [R1+0x530], R23 ;  /* 0x0005301701007387 */ /* 0x0001e80000100800 */
[----:B0-----:R-:W4:Y:S04]  /*fff0*/  LDL.LU R23, [R1+0xb20] ;  /* 0x000b200001177983 */ /* 0x001f280000300800 */
[----:B------:R0:W-:Y:S02]  /*10000*/  STL [R1+0x410], R22 ;  /* 0x0004101601007387 */ /* 0x0001e40000100800 */
[----:B0-----:R-:W-:-:S05]  /*10010*/  LEA R22, P5, R15, c[0x0][0x168], 0x1 ;  /* 0x00005a000f167a11 */ /* 0x001fca00078a08ff */
[----:B------:R0:W-:Y:S01]  /*10020*/  STL [R1+0x684], R22 ;  /* 0x0006841601007387 */ /* 0x0001e20000100800 */
[----:B------:R-:W-:-:S03]  /*10030*/  LEA.HI.X.SX32 R20, R20, c[0x0][0x16c], 0x1, P0 ;  /* 0x00005b0014147a11 */ /* 0x000fc600000f0eff */
[----:B0-----:R-:W2:Y:S04]  /*10040*/  LDL.LU R22, [R1+0xb1c] ;  /* 0x000b1c0001167983 */ /* 0x001ea80000300800 */
[----:B------:R3:W-:Y:S02]  /*10050*/  STL [R1+0x524], R21 ;  /* 0x0005241501007387 */ /* 0x0007e40000100800 */
[----:B---3--:R-:W-:-:S05]  /*10060*/  LEA R21, P6, R14, c[0x0][0x168], 0x1 ;  /* 0x00005a000e157a11 */ /* 0x008fca00078c08ff */
[----:B------:R0:W-:Y:S01]  /*10070*/  STL [R1+0x764], R21 ;  /* 0x0007641501007387 */ /* 0x0001e20000100800 */
[----:B------:R-:W-:-:S03]  /*10080*/  LEA.HI.X.SX32 R19, R19, c[0x0][0x16c], 0x1, P1 ;  /* 0x00005b0013137a11 */ /* 0x000fc600008f0eff */
[----:B0-----:R-:W3:Y:S04]  /*10090*/  LDL.LU R21, [R1+0xb18] ;  /* 0x000b180001157983 */ /* 0x001ee80000300800 */
[----:B------:R0:W-:Y:S02]  /*100a0*/  STL [R1+0x678], R20 ;  /* 0x0006781401007387 */ /* 0x0001e40000100800 */
[----:B0-----:R-:W-:-:S05]  /*100b0*/  LEA R20, P0, R13, c[0x0][0x168], 0x1 ;  /* 0x00005a000d147a11 */ /* 0x001fca00078008ff */
[----:B------:R0:W-:Y:S01]  /*100c0*/  STL [R1+0x538], R20 ;  /* 0x0005381401007387 */ /* 0x0001e20000100800 */
[----:B------:R-:W-:-:S03]  /*100d0*/  LEA.HI.X.SX32 R18, R18, c[0x0][0x16c], 0x1, P2 ;  /* 0x00005b0012127a11 */ /* 0x000fc600010f0eff */
[----:B0-----:R-:W2:Y:S04]  /*100e0*/  LDL.LU R20, [R1+0xb14] ;  /* 0x000b140001147983 */ /* 0x001ea80000300800 */
        /* <DEDUP_REMOVED lines=47> */
[----:B------:R0:W-:Y:S04]  /*103e0*/  STL [R1+0x6a4], R10 ;  /* 0x0006a40a01007387 */ /* 0x0001e80000100800 */
[----:B0-----:R-:W2:Y:S04]  /*103f0*/  LDL.LU R10, [R1+0xaec] ;  /* 0x000aec00010a7983 */ /* 0x001ea80000300800 */
[----:B------:R0:W-:Y:S02]  /*10400*/  STL [R1+0x544], R0 ;  /* 0x0005440001007387 */ /* 0x0001e40000100800 */
[----:B0-----:R-:W-:-:S05]  /*10410*/  LEA R0, P4, R9, c[0x0][0x168], 0x1 ;  /* 0x00005a0009007a11 */ /* 0x001fca00078808ff */
[----:B------:R0:W-:Y:S04]  /*10420*/  STL [R1+0x774], R0 ;  /* 0x0007740001007387 */ /* 0x0001e80000100800 */
[----:B0-----:R-:W2:Y:S01]  /*10430*/  LDL.LU R0, [R1+0xae8] ;  /* 0x000ae80001007983 */ /* 0x001ea20000300800 */
[----:B------:R-:W-:-:S05]  /*10440*/  LEA.HI.X.SX32 R3, R3, c[0x0][0x16c], 0x1, P5 ;  /* 0x00005b0003037a11 */ /* 0x000fca00028f0eff */
[----:B------:R2:W-:Y:S02]  /*10450*/  STL [R1+0x698], R3 ;  /* 0x0006980301007387 */ /* 0x0005e40000100800 */
[----:B--2---:R-:W-:-:S05]  /*10460*/  LEA R3, P5, R0, c[0x0][0x168], 0x1 ;  /* 0x00005a0000037a11 */ /* 0x004fca00078a08ff */
        /* <DEDUP_REMOVED lines=32> */
[----:B------:R-:W-:Y:S02]  /*10670*/  LEA.HI.X.SX32 R0, R0, c[0x0][0x16c], 0x1, P5 ;  /* 0x00005b0000007a11 */ /* 0x000fe400028f0eff */
[----:B------:R-:W-:-:S03]  /*10680*/  LEA.HI.X.SX32 R3, R3, c[0x0][0x16c], 0x1, P6 ;  /* 0x00005b0003037a11 */ /* 0x000fc600030f0eff */
[----:B------:R2:W-:Y:S01]  /*10690*/  STL [R1+0x42c], R0 ;  /* 0x00042c0001007387 */ /* 0x0005e20000100800 */
[----:B------:R-:W-:Y:S02]  /*106a0*/  LEA.HI.X.SX32 R29, R29, c[0x0][0x16c], 0x1, P0 ;  /* 0x00005b001d1d7a11 */ /* 0x000fe400000f0eff */
[----:B--2---:R-:W-:-:S05]  /*106b0*/  LEA R0, P5, R9, c[0x0][0x168], 0x1 ;  /* 0x00005a0009007a11 */ /* 0x004fca00078a08ff */
[----:B------:R0:W-:Y:S04]  /*106c0*/  STL [R1+0x6bc], R0 ;  /* 0x0006bc0001007387 */ /* 0x0001e80000100800 */
[----:B0-----:R-:W2:Y:S04]  /*106d0*/  LDL.LU R0, [R1+0xac8] ;  /* 0x000ac80001007983 */ /* 0x001ea80000300800 */
[----:B------:R0:W-:Y:S02]  /*106e0*/  STL [R1+0x55c], R3 ;  /* 0x00055c0301007387 */ /* 0x0001e40000100800 */
[----:B0-----:R-:W-:-:S05]  /*106f0*/  LEA R3, P6, R10, c[0x0][0x168], 0x1 ;  /* 0x00005a000a037a11 */ /* 0x001fca00078c08ff */
[----:B------:R0:W-:Y:S04]  /*10700*/  STL [R1+0x780], R3 ;  /* 0x0007800301007387 */ /* 0x0001e80000100800 */
[----:B0-----:R-:W2:Y:S04]  /*10710*/  LDL.LU R3, [R1+0xac4] ;  /* 0x000ac40001037983 */ /* 0x001ea80000300800 */
[----:B------:R0:W-:Y:S02]  /*10720*/  STL [R1+0x6b0], R29 ;  /* 0x0006b01d01007387 */ /* 0x0001e40000100800 */
[----:B0-----:R-:W-:-:S05]  /*10730*/  LEA R29, P0, R11, c[0x0][0x168], 0x1 ;  /* 0x00005a000b1d7a11 */ /* 0x001fca00078008ff */
[----:B------:R0:W-:Y:S02]  /*10740*/  STL [R1+0x570], R29 ;  /* 0x0005701d01007387 */ /* 0x0001e40000100800 */
[----:B0-----:R-:W-:Y:S02]  /*10750*/  LEA.HI.X.SX32 R29, R2, c[0x0][0x16c], 0x1, P1 ;  /* 0x00005b00021d7a11 */ /* 0x001fe400008f0eff */
[----:B------:R0:W5:Y:S04]  /*10760*/  LDL.LU R2, [R1+0xac0] ;  /* 0x000ac00001027983 */ /* 0x0001680000300800 */
[----:B------:R1:W-:Y:S02]  /*10770*/  STL [R1+0x430], R29 ;  /* 0x0004301d01007387 */ /* 0x0003e40000100800 */
[----:B-1----:R-:W-:-:S05]  /*10780*/  LEA R29, P1, R12, c[0x0][0x168], 0x1 ;  /* 0x00005a000c1d7a11 */ /* 0x002fca00078208ff */
[----:B------:R1:W-:Y:S02]  /*10790*/  STL [R1+0x6c4], R29 ;  /* 0x0006c41d01007387 */ /* 0x0003e40000100800 */
[----:B-1----:R-:W-:Y:S02]  /*107a0*/  LEA.HI.X.SX32 R29, R6, c[0x0][0x16c], 0x1, P2 ;  /* 0x00005b00061d7a11 */ /* 0x002fe400010f0eff */
[----:B------:R-:W-:-:S03]  /*107b0*/  LEA R6, P2, R13, c[0x0][0x168], 0x1 ;  /* 0x00005a000d067a11 */ /* 0x000fc600078408ff */
[----:B------:R1:W-:Y:S04]  /*107c0*/  STL [R1+0x564], R29 ;  /* 0x0005641d01007387 */ /* 0x0003e80000100800 */
[----:B------:R0:W-:Y:S01]  /*107d0*/  STL [R1+0x784], R6 ;  /* 0x0007840601007387 */ /* 0x0001e20000100800 */
[----:B-1----:R-:W-:Y:S02]  /*107e0*/  LEA.HI.X.SX32 R29, R7, c[0x0][0x16c], 0x1, P3 ;  /* 0x00005b00071d7a11 */ /* 0x002fe400018f0eff */
[----:B------:R-:W-:Y:S02]  /*107f0*/  LEA R7, P3, R14, c[0x0][0x168], 0x1 ;  /* 0x00005a000e077a11 */ /* 0x000fe400078608ff */
[----:B0-----:R-:W-:Y:S01]  /*10800*/  LEA.HI.X.SX32 R6, R8, c[0x0][0x16c], 0x1, P4 ;  /* 0x00005b0008067a11 */ /* 0x001fe200020f0eff */
[----:B------:R-:W-:Y:S01]  /*10810*/  STL [R1+0x6b8], R29 ;  /* 0x0006b81d01007387 */ /* 0x000fe20000100800 */
[----:B------:R-:W-:-:S03]  /*10820*/  LEA R8, P4, R15, c[0x0][0x168], 0x1 ;  /* 0x00005a000f087a11 */ /* 0x000fc600078808ff */
[----:B------:R0:W-:Y:S04]  /*10830*/  STL [R1+0x578], R7 ;  /* 0x0005780701007387 */ /* 0x0001e80000100800 */
[----:B------:R1:W-:Y:S04]  /*10840*/  STL [R1+0x434], R6 ;  /* 0x0004340601007387 */ /* 0x0003e80000100800 */
[----:B------:R3:W-:Y:S01]  /*10850*/  STL [R1+0x6cc], R8 ;  /* 0x0006cc0801007387 */ /* 0x0007e20000100800 */
[----:B0-----:R-:W-:Y:S02]  /*10860*/  LEA.HI.X.SX32 R7, R9, c[0x0][0x16c], 0x1, P5 ;  /* 0x00005b0009077a11 */ /* 0x001fe400028f0eff */
[----:B-1----:R-:W-:-:S03]  /*10870*/  LEA R6, P5, R16, c[0x0][0x168], 0x1 ;  /* 0x00005a0010067a11 */ /* 0x002fc600078a08ff */
[----:B------:R0:W-:Y:S01]  /*10880*/  STL [R1+0x56c], R7 ;  /* 0x00056c0701007387 */ /* 0x0001e20000100800 */
[----:B---3--:R-:W-:-:S03]  /*10890*/  LEA.HI.X.SX32 R8, R10, c[0x0][0x16c], 0x1, P6 ;  /* 0x00005b000a087a11 */ /* 0x008fc600030f0eff */
[----:B------:R1:W-:Y:S04]  /*108a0*/  STL [R1+0x788], R6 ;  /* 0x0007880601007387 */ /* 0x0003e80000100800 */
[----:B------:R3:W-:Y:S01]  /*108b0*/  STL [R1+0x6c0], R8 ;  /* 0x0006c00801007387 */ /* 0x0007e20000100800 */
[----:B0-----:R-:W-:Y:S02]  /*108c0*/  LEA R7, P6, R17, c[0x0][0x168], 0x1 ;  /* 0x00005a0011077a11 */ /* 0x001fe400078c08ff */
[----:B-1----:R-:W-:-:S03]  /*108d0*/  LEA.HI.X.SX32 R6, R11, c[0x0][0x16c], 0x1, P0 ;  /* 0x00005b000b067a11 */ /* 0x002fc600000f0eff */
[----:B------:R0:W-:Y:S01]  /*108e0*/  STL [R1+0x580], R7 ;  /* 0x0005800701007387 */ /* 0x0001e20000100800 */
[----:B---3--:R-:W-:-:S03]  /*108f0*/  LEA R8, P0, R18, c[0x0][0x168], 0x1 ;  /* 0x00005a0012087a11 */ /* 0x008fc600078008ff */
        /* <DEDUP_REMOVED lines=18> */
[----:B------:R0:W-:Y:S01]  /*10a20*/  STL [R1+0x790], R6 ;  /* 0x0007900601007387 */ /* 0x0001e20000100800 */
[----:B------:R-:W-:-:S03]  /*10a30*/  IMAD R25, R25, c[0x0][0x190], RZ ;  /* 0x0000640019197a24 */ /* 0x000fc600078e02ff */
[----:B------:R1:W-:Y:S01]  /*10a40*/  STL [R1+0x6d0], R8 ;  /* 0x0006d00801007387 */ /* 0x0003e20000100800 */
[----:B----4-:R-:W-:Y:S02]  /*10a50*/  LEA R7, P5, R23, c[0x0][0x168], 0x1 ;  /* 0x00005a0017077a11 */ /* 0x010fe400078a08ff */
[----:B0-----:R-:W-:-:S03]  /*10a60*/  LEA.HI.X.SX32 R6, R17, c[0x0][0x16c], 0x1, P6 ;  /* 0x00005b0011067a11 */ /* 0x001fc600030f0eff */
[----:B------:R0:W-:Y:S01]  /*10a70*/  STL [R1+0x590], R7 ;  /* 0x0005900701007387 */ /* 0x0001e20000100800 */
[----:B-1----:R-:W-:Y:S01]  /*10a80*/  LEA R8, P6, R24, c[0x0][0x168], 0x1 ;  /* 0x00005a0018087a11 */ /* 0x002fe200078c08ff */
[----:B------:R-:W-:Y:S02]  /*10a90*/  IMAD R26, R26, c[0x0][0x190], RZ ;  /* 0x000064001a1a7a24 */ /* 0x000fe400078e02ff */
[----:B------:R1:W-:Y:S01]  /*10aa0*/  STL [R1+0x440], R6 ;  /* 0x0004400601007387 */ /* 0x0003e20000100800 */
[----:B------:R-:W-:Y:S01]  /*10ab0*/  IMAD R27, R27, c[0x0][0x190], RZ ;  /* 0x000064001b1b7a24 */ /* 0x000fe200078e02ff */
[----:B0-----:R-:W-:Y:S02]  /*10ac0*/  LEA.HI.X.SX32 R7, R18, c[0x0][0x16c], 0x1, P0 ;  /* 0x00005b0012077a11 */ /* 0x001fe400000f0eff */
[----:B------:R0:W-:Y:S01]  /*10ad0*/  STL [R1+0x6e4], R8 ;  /* 0x0006e40801007387 */ /* 0x0001e20000100800 */
[----:B-1----:R-:W-:-:S03]  /*10ae0*/  LEA R6, P0, R25, c[0x0][0x168], 0x1 ;  /* 0x00005a0019067a11 */ /* 0x002fc600078008ff */
[----:B------:R1:W-:Y:S01]  /*10af0*/  STL [R1+0x584], R7 ;  /* 0x0005840701007387 */ /* 0x0003e20000100800 */
[----:B0-----:R-:W-:-:S03]  /*10b00*/  LEA.HI.X.SX32 R8, R19, c[0x0][0x16c], 0x1, P1 ;  /* 0x00005b0013087a11 */ /* 0x001fc600008f0eff */
[----:B------:R0:W-:Y:S01]  /*10b10*/  STL [R1+0x794], R6 ;  /* 0x0007940601007387 */ /* 0x0001e20000100800 */
[----:B------:R-:W-:Y:S01]  /*10b20*/  IMAD R28, R28, c[0x0][0x190], RZ ;  /* 0x000064001c1c7a24 */ /* 0x000fe200078e02ff */
[----:B-1----:R-:W-:Y:S02]  /*10b30*/  LEA R7, P1, R26, c[0x0][0x168], 0x1 ;  /* 0x00005a001a077a11 */ /* 0x002fe400078208ff */
[----:B------:R1:W-:Y:S01]  /*10b40*/  STL [R1+0x6d8], R8 ;  /* 0x0006d80801007387 */ /* 0x0003e20000100800 */
[----:B0-----:R-:W-:-:S03]  /*10b50*/  LEA.HI.X.SX32 R6, R20, c[0x0][0x16c], 0x1, P2 ;  /* 0x00005b0014067a11 */ /* 0x001fc600010f0eff */
[----:B------:R0:W-:Y:S01]  /*10b60*/  STL [R1+0x598], R7 ;  /* 0x0005980701007387 */ /* 0x0001e20000100800 */
[----:B-1----:R-:W-:-:S03]  /*10b70*/  LEA R8, P2, R27, c[0x0][0x168], 0x1 ;  /* 0x00005a001b087a11 */ /* 0x002fc600078408ff */
[----:B------:R1:W-:Y:S01]  /*10b80*/  STL [R1+0x444], R6 ;  /* 0x0004440601007387 */ /* 0x0003e20000100800 */
[----:B0-----:R-:W-:-:S03]  /*10b90*/  LEA.HI.X.SX32 R7, R21, c[0x0][0x16c], 0x1, P3 ;  /* 0x00005b0015077a11 */ /* 0x001fc600018f0eff */
[----:B------:R0:W-:Y:S01]  /*10ba0*/  STL [R1+0x6ec], R8 ;  /* 0x0006ec0801007387 */ /* 0x0001e20000100800 */
[----:B-1----:R-:W-:-:S03]  /*10bb0*/  LEA R6, P3, R28, c[0x0][0x168], 0x1 ;  /* 0x00005a001c067a11 */ /* 0x002fc600078608ff */
[----:B------:R-:W-:Y:S01]  /*10bc0*/  STL [R1+0x58c], R7 ;  /* 0x00058c0701007387 */ /* 0x000fe20000100800 */
[----:B0-----:R-:W-:-:S03]  /*10bd0*/  LEA.HI.X.SX32 R8, R22, c[0x0][0x16c], 0x1, P4 ;  /* 0x00005b0016087a11 */ /* 0x001fc600020f0eff */
[----:B------:R0:W-:Y:S04]  /*10be0*/  STL [R1+0x798], R6 ;  /* 0x0007980601007387 */ /* 0x0001e80000100800 */
[----:B------:R1:W-:Y:S01]  /*10bf0*/  STL [R1+0x6e0], R8 ;  /* 0x0006e00801007387 */ /* 0x0003e20000100800 */
[----:B0-----:R-:W-:Y:S02]  /*10c00*/  LEA.HI.X.SX32 R6, R23, c[0x0][0x16c], 0x1, P5 ;  /* 0x00005b0017067a11 */ /* 0x001fe400028f0eff */
[----:B-1----:R-:W-:Y:S02]  /*10c10*/  LEA.HI.X.SX32 R8, R24, c[0x0][0x16c], 0x1, P6 ;  /* 0x00005b0018087a11 */ /* 0x002fe400030f0eff */
[----:B--2---:R-:W-:-:S05]  /*10c20*/  LEA R7, P4, R3, c[0x0][0x168], 0x1 ;  /* 0x00005a0003077a11 */ /* 0x004fca00078808ff */
[----:B------:R0:W-:Y:S04]  /*10c30*/  STL [R1+0x79c], R7 ;  /* 0x00079c0701007387 */ /* 0x0001e80000100800 */
[----:B------:R1:W-:Y:S04]  /*10c40*/  STL [R1+0x448], R6 ;  /* 0x0004480601007387 */ /* 0x0003e80000100800 */
[----:B------:R2:W-:Y:S01]  /*10c50*/  STL [R1+0x594], R8 ;  /* 0x0005940801007387 */ /* 0x0005e20000100800 */
[----:B0-----:R-:W-:Y:S02]  /*10c60*/  LEA.HI.X.SX32 R7, R25, c[0x0][0x16c], 0x1, P0 ;  /* 0x00005b0019077a11 */ /* 0x001fe400000f0eff */
[----:B-1----:R-:W-:-:S03]  /*10c70*/  LEA.HI.X.SX32 R6, R26, c[0x0][0x16c], 0x1, P1 ;  /* 0x00005b001a067a11 */ /* 0x002fc600008f0eff */
[----:B------:R0:W-:Y:S01]  /*10c80*/  STL [R1+0x6e8], R7 ;  /* 0x0006e80701007387 */ /* 0x0001e20000100800 */
[----:B--2---:R-:W-:-:S03]  /*10c90*/  LEA.HI.X.SX32 R8, R27, c[0x0][0x16c], 0x1, P2 ;  /* 0x00005b001b087a11 */ /* 0x004fc600010f0eff */
[----:B------:R1:W-:Y:S04]  /*10ca0*/  STL [R1+0x44c], R6 ;  /* 0x00044c0601007387 */ /* 0x0003e80000100800 */
[----:B------:R2:W-:Y:S01]  /*10cb0*/  STL [R1+0x59c], R8 ;  /* 0x00059c0801007387 */ /* 0x0005e20000100800 */
[----:B0-----:R-:W-:Y:S02]  /*10cc0*/  LEA.HI.X.SX32 R7, R28, c[0x0][0x16c], 0x1, P3 ;  /* 0x00005b001c077a11 */ /* 0x001fe400018f0eff */
[----:B-1----:R-:W-:Y:S02]  /*10cd0*/  LEA.HI.X.SX32 R6, R3, c[0x0][0x16c], 0x1, P4 ;  /* 0x00005b0003067a11 */ /* 0x002fe400020f0eff */
[----:B------:R-:W2:Y:S04]  /*10ce0*/  LDL.LU R3, [R1+0xabc] ;  /* 0x000abc0001037983 */ /* 0x000ea80000300800 */
[----:B------:R-:W-:Y:S04]  /*10cf0*/  STL [R1+0x6f0], R7 ;  /* 0x0006f00701007387 */ /* 0x000fe80000100800 */
[----:B------:R-:W-:Y:S04]  /*10d00*/  STL [R1+0xbc], RZ ;  /* 0x0000bcff01007387 */ /* 0x000fe80000100800 */
[----:B------:R0:W-:Y:S04]  /*10d10*/  STL [R1+0x6f4], R6 ;  /* 0x0006f40601007387 */ /* 0x0001e80000100800 */
[----:B------:R-:W-:Y:S04]  /*10d20*/  STL [R1+0xe0], RZ ;  /* 0x0000e0ff01007387 */ /* 0x000fe80000100800 */
[----:B------:R-:W-:Y:S04]  /*10d30*/  STL [R1+0xe4], RZ ;  /* 0x0000e4ff01007387 */ /* 0x000fe80000100800 */
[----:B------:R-:W-:Y:S04]  /*10d40*/  STL [R1+0xe8], RZ ;  /* 0x0000e8ff01007387 */ /* 0x000fe80000100800 */
[----:B------:R-:W-:Y:S04]  /*10d50*/  STL [R1+0xec], RZ ;  /* 0x0000ecff01007387 */ /* 0x000fe80000100800 */
[----:B------:R-:W3:Y:S04]  /*10d60*/  LDL R29, [R1+0x388] ;  /* 0x00038800011d7983 */ /* 0x000ee80000100800 */
        /* <DEDUP_REMOVED lines=24> */
[----:B--2---:R-:W-:-:S02]  /*10ef0*/  LOP3.LUT R8, R3, 0x20, RZ, 0x3c, !PT ;  /* 0x0000002003087812 */ /* 0x004fc400078e3cff */
[C---:B------:R-:W-:Y:S02]  /*10f00*/  LOP3.LUT R8, R0.reuse, 0x20, RZ, 0x3c, !PT ;  /* 0x0000002000087812 */ /* 0x040fe400078e3cff */
[C---:B0-----:R-:W-:Y:S02]  /*10f10*/  LOP3.LUT R6, R3.reuse, 0x40, RZ, 0x3c, !PT ;  /* 0x0000004003067812 */ /* 0x041fe400078e3cff */
[C---:B------:R-:W-:Y:S01]  /*10f20*/  LOP3.LUT R6, R0.reuse, 0x40, RZ, 0x3c, !PT ;  /* 0x0000004000067812 */ /* 0x040fe200078e3cff */
[----:B------:R-:W-:Y:S01]  /*10f30*/  STL [R1+0x3a0], R8 ;  /* 0x0003a00801007387 */ /* 0x000fe20000100800 */
[----:B------:R-:W-:Y:S02]  /*10f40*/  LOP3.LUT R7, R3, 0x60, RZ, 0x3c, !PT ;  /* 0x0000006003077812 */ /* 0x000fe400078e3cff */
[----:B------:R-:W-:Y:S02]  /*10f50*/  LOP3.LUT R7, R0, 0x60, RZ, 0x3c, !PT ;  /* 0x0000006000077812 */ /* 0x000fe400078e3cff */
[----:B------:R0:W5:Y:S04]  /*10f60*/  LDL.LU R0, [R1+0xab8] ;  /* 0x000ab80001007983 */ /* 0x0001680000300800 */
[----:B------:R3:W-:Y:S02]  /*10f70*/  STL [R1+0x39c], R6 ;  /* 0x00039c0601007387 */ /* 0x0007e40000100800 */
[----:B---3--:R-:W-:-:S05]  /*10f80*/  LOP3.LUT R6, R29, 0x40, RZ, 0x3c, !PT ;  /* 0x000000401d067812 */ /* 0x008fca00078e3cff */
[----:B------:R0:W-:Y:S04]  /*10f90*/  STL [R1+0x384], R6 ;  /* 0x0003840601007387 */ /* 0x0001e80000100800 */
[----:B------:R0:W-:Y:S02]  /*10fa0*/  STL [R1+0x398], R7 ;  /* 0x0003980701007387 */ /* 0x0001e40000100800 */
.L_x_3:
[----:B------:R-:W1:Y:S01]  /*10fb0*/  S2R R15, SR_TID.X ;  /* 0x00000000000f7919 */ /* 0x000e620000002100 */
[----:B------:R-:W-:Y:S01]  /*10fc0*/  IMAD.MOV.U32 R29, RZ, RZ, R5 ;  /* 0x000000ffff1d7224 */ /* 0x000fe200078e0005 */
[----:B------:R-:W-:Y:S01]  /*10fd0*/  PRMT R13, RZ, 0x7610, R13 ;  /* 0x00007610ff0d7816 */ /* 0x000fe2000000000d */
[----:B------:R-:W-:Y:S01]  /*10fe0*/  IMAD.MOV.U32 R28, RZ, RZ, R4 ;  /* 0x000000ffff1c7224 */ /* 0x000fe200078e0004 */
[----:B------:R-:W2:Y:S04]  /*10ff0*/  S2R R9, SR_TID.X ;  /* 0x0000000000097919 */ /* 0x000ea80000002100 */
[----:B------:R-:W3:Y:S04]  /*11000*/  S2R R5, SR_TID.X ;  /* 0x0000000000057919 */ /* 0x000ee80000002100 */
[----:B------:R4:W-:Y:S01]  /*11010*/  STL [R1+0x1620], R6 ;  /* 0x0016200601007387 */ /* 0x0009e20000100800 */
[----:B-----5:R-:W-:-:S02]  /*11020*/  PRMT R20, RZ, 0x7610, R20 ;  /* 0x00007610ff147816 */ /* 0x020fc40000000014 */
[----:B------:R-:W-:Y:S01]  /*11030*/  PRMT R11, RZ, 0x7610, R11 ;  /* 0x00007610ff0b7816 */ /* 0x000fe2000000000b */
[----:B------:R0:W-:Y:S04]  /*11040*/  STL [R1+0x161c], R23 ;  /* 0x00161c1701007387 */ /* 0x0001e80000100800 */
[----:B------:R-:W-:Y:S01]  /*11050*/  STL [R1+0x160c], R24 ;  /* 0x00160c1801007387 */ /* 0x000fe20000100800 */
[----:B-1----:R-:W-:-:S03]  /*11060*/  SHF.R.U32.HI R14, RZ, 0x6, R15 ;  /* 0x00000006ff0e7819 */ /* 0x002fc6000001160f */
[----:B------:R-:W-:Y:S01]  /*11070*/  STL [R1+0x1610], R24 ;  /* 0x0016101801007387 */ /* 0x000fe20000100800 */
[----:B--2---:R-:W-:-:S03]  /*11080*/  SHF.R.U32.HI R10, RZ, 0x6, R9 ;  /* 0x00000006ff0a7819 */ /* 0x004fc60000011609 */
[----:B------:R-:W-:Y:S01]  /*11090*/  STL [R1+0x1614], R24 ;  /* 0x0016141801007387 */ /* 0x000fe20000100800 */
[----:B------:R-:W-:Y:S02]  /*110a0*/  SGXT.U32 R14, R14, 0x1 ;  /* 0x000000010e0e781a */ /* 0x000fe40000000000 */
[----:B---3--:R-:W-:Y:S01]  /*110b0*/  SHF.R.U32.HI R5, RZ, 0x6, R5 ;  /* 0x00000006ff057819 */ /* 0x008fe20000011605 */
[----:B------:R-:W-:Y:S01]  /*110c0*/  STL [R1+0x1618], R24 ;  /* 0x0016181801007387 */ /* 0x000fe20000100800 */
[----:B------:R-:W-:Y:S02]  /*110d0*/  SGXT.U32 R10, R10, 0x1 ;  /* 0x000000010a0a781a */ /* 0x000fe40000000000 */
[----:B------:R-:W-:Y:S01]  /*110e0*/  SGXT.U32 R5, R5, 0x1 ;  /* 0x000000010505781a */ /* 0x000fe20000000000 */
[----:B------:R-:W-:Y:S01]  /*110f0*/  STL [R1+0x1608], R12 ;  /* 0x0016080c01007387 */ /* 0x000fe20000100800 */
[----:B------:R-:W-:Y:S01]  /*11100*/  ISETP.GE.AND P0, PT, R14, UR4, PT ;  /* 0x000000040e007c0c */ /* 0x000fe2000bf06270 */
[----:B------:R-:W-:Y:S01]  /*11110*/  IMAD R10, R10, c[0x0][0x188], RZ ;  /* 0x000062000a0a7a24 */ /* 0x000fe200078e02ff */
[----:B------:R-:W-:Y:S01]  /*11120*/  LOP3.LUT R5, R5, 0x2, RZ, 0xfc, !PT ;  /* 0x0000000205057812 */ /* 0x000fe200078efcff */
[----:B------:R-:W-:Y:S01]  /*11130*/  STL [R1+0x1604], R22 ;  /* 0x0016041601007387 */ /* 0x000fe20000100800 */
[----:B------:R-:W-:-:S02]  /*11140*/  SHF.R.U32.HI R9, RZ, 0x6, R9 ;  /* 0x00000006ff097819 */ /* 0x000fc40000011609 */
[----:B------:R-:W-:Y:S01]  /*11150*/  ISETP.GE.AND P1, PT, R5, UR4, PT ;  /* 0x0000000405007c0c */ /* 0x000fe2000bf26270 */
[----:B------:R-:W-:Y:S01]  /*11160*/  IMAD.WIDE R4, R10, 0x2, R28 ;  /* 0x000000020a047825 */ /* 0x000fe200078e021c */
[----:B------:R-:W-:Y:S01]  /*11170*/  SGXT.U32 R9, R9, 0x1 ;  /* 0x000000010909781a */ /* 0x000fe20000000000 */
[----:B------:R-:W-:Y:S04]  /*11180*/  STL [R1+0x1600], R21 ;  /* 0x0016001501007387 */ /* 0x000fe80000100800 */
[----:B------:R1:W2:Y:S04]  /*11190*/  @!P0 LDG.E.U16 R13, [R4.64] ;  /* 0x00000006040d8981 */ /* 0x0002a8000c1e1500 */
[----:B------:R-:W3:Y:S04]  /*111a0*/  S2R R10, SR_TID.X ;  /* 0x00000000000a7919 */ /* 0x000ee80000002100 */
[----:B-----5:R-:W-:Y:S01]  /*111b0*/  STL [R1+0x15fc], R2 ;  /* 0x0015fc0201007387 */ /* 0x020fe20000100800 */
[----:B-1----:R-:W-:-:S02]  /*111c0*/  LOP3.LUT R5, R9, 0x4, RZ, 0xfc, !PT ;  /* 0x0000000409057812 */ /* 0x002fc400078efcff */
[----:B------:R-:W-:Y:S01]  /*111d0*/  LOP3.LUT R9, R9, 0x2, RZ, 0xfc, !PT ;  /* 0x0000000209097812 */ /* 0x000fe200078efcff */
[----:B------:R-:W-:Y:S01]  /*111e0*/  STL [R1+0x15f8], R0 ;  /* 0x0015f80001007387 */ /* 0x000fe20000100800 */
[----:B------:R-:W-:-:S03]  /*111f0*/  ISETP.GE.AND P0, PT, R5, UR4, PT ;  /* 0x0000000405007c0c */ /* 0x000fc6000bf06270 */
[----:B------:R-:W-:Y:S01]  /*11200*/  IMAD R9, R9, c[0x0][0x188], RZ ;  /* 0x0000620009097a24 */ /* 0x000fe200078e02ff */
[----:B------:R-:W-:Y:S03]  /*11210*/  STL [R1+0x15ec], R3 ;  /* 0x0015ec0301007387 */ /* 0x000fe60000100800 */
[----:B------:R-:W-:Y:S01]  /*11220*/  IMAD.WIDE R4, R9, 0x2, R28 ;  /* 0x0000000209047825 */ /* 0x000fe200078e021c */
[----:B------:R-:W-:Y:S04]  /*11230*/  STL [R1+0x15f0], R3 ;  /* 0x0015f00301007387 */ /* 0x000fe80000100800 */
[----:B------:R1:W2:Y:S01]  /*11240*/  @!P1 LDG.E.U16 R20, [R4.64] ;  /* 0x0000000604149981 */ /* 0x0002a2000c1e1500 */
[----:B---3--:R-:W-:-:S03]  /*11250*/  SHF.R.U32.HI R9, RZ, 0x6, R10 ;  /* 0x00000006ff097819 */ /* 0x008fc6000001160a */
[----:B------:R-:W-:Y:S04]  /*11260*/  STL [R1+0x15f4], R3 ;  /* 0x0015f40301007387 */ /* 0x000fe80000100800 */
[----:B-1----:R-:W1:Y:S01]  /*11270*/  S2R R5, SR_TID.X ;  /* 0x0000000000057919 */ /* 0x002e620000002100 */
[----:B------:R-:W-:Y:S02]  /*11280*/  SGXT.U32 R9, R9, 0x1 ;  /* 0x000000010909781a */ /* 0x000fe40000000000 */
[----:B------:R-:W-:Y:S01]  /*11290*/  SHF.R.U32.HI R10, RZ, 0x6, R10 ;  /* 0x00000006ff0a7819 */ /* 0x000fe2000001160a */
[----:B------:R-:W-:Y:S01]  /*112a0*/  STL [R1+0x15e8], R27 ;  /* 0x0015e81b01007387 */ /* 0x000fe20000100800 */
[----:B-1----:R-:W-:-:S03]  /*112b0*/  SHF.R.U32.HI R5, RZ, 0x6, R5 ;  /* 0x00000006ff057819 */ /* 0x002fc60000011605 */
[----:B------:R-:W-:Y:S01]  /*112c0*/  STL [R1+0x15e4], R26 ;  /* 0x0015e41a01007387 */ /* 0x000fe20000100800 */
[----:B------:R-:W-:-:S03]  /*112d0*/  SGXT.U32 R5, R5, 0x1 ;  /* 0x000000010505781a */ /* 0x000fc60000000000 */
[----:B------:R-:W-:Y:S01]  /*112e0*/  STL [R1+0x15e0], R25 ;  /* 0x0015e01901007387 */ /* 0x000fe20000100800 */
[----:B------:R-:W-:-:S04]  /*112f0*/  LOP3.LUT R5, R5, 0x6, RZ, 0xfc, !PT ;  /* 0x0000000605057812 */ /* 0x000fc800078efcff */
[----:B------:R-:W-:Y:S02]  /*11300*/  ISETP.GE.AND P1, PT, R5, UR4, PT ;  /* 0x0000000405007c0c */ /* 0x000fe4000bf26270 */
[----:B------:R-:W-:-:S05]  /*11310*/  LOP3.LUT R5, R9, 0x4, RZ, 0xfc, !PT ;  /* 0x0000000409057812 */ /* 0x000fca00078efcff */
[----:B------:R-:W-:-:S04]  /*11320*/  IMAD R5, R5, c[0x0][0x188], RZ ;  /* 0x0000620005057a24 */ /* 0x000fc800078e02ff */
[----:B------:R-:W-:-:S05]  /*11330*/  IMAD.WIDE R4, R5, 0x2, R28 ;  /* 0x0000000205047825 */ /* 0x000fca00078e021c */
[----:B------:R-:W3:Y:S04]  /*11340*/  @!P0 LDG.E.U16 R11, [R4.64] ;  /* 0x00000006040b8981 */ /* 0x000ee8000c1e1500 */
[----:B------:R-:W1:Y:S01]  /*11350*/  S2R R9, SR_TID.X ;  /* 0x0000000000097919 */ /* 0x000e620000002100 */
[----:B------:R-:W-:-:S04]  /*11360*/  SGXT.U32 R10, R10, 0x1 ;  /* 0x000000010a0a781a */ /* 0x000fc80000000000 */
[----:B------:R-:W-:-:S04]  /*11370*/  LOP3.LUT R10, R10, 0x8, RZ, 0xfc, !PT ;  /* 0x000000080a0a7812 */ /* 0x000fc800078efcff */
[----:B------:R-:W-:Y:S02]  /*11380*/  ISETP.GE.AND P0, PT, R10, UR4, PT ;  /* 0x000000040a007c0c */ /* 0x000fe4000bf06270 */
[----:B------:R-:W1:Y:S01]  /*11390*/  S2R R10, SR_TID.X ;  /* 0x00000000000a7919 */ /* 0x000e620000002100 */
[----:B0---4-:R-:W-:Y:S02]  /*113a0*/  PRMT R6, RZ, 0x7610, R6 ;  /* 0x00007610ff067816 */ /* 0x011fe40000000006 */
[----:B------:R-:W-:Y:S02]  /*113b0*/  PRMT R16, RZ, 0x7610, R16 ;  /* 0x00007610ff107816 */ /* 0x000fe40000000010 */
[----:B------:R-:W-:Y:S02]  /*113c0*/  PRMT R19, RZ, 0x7610, R19 ;  /* 0x00007610ff137816 */ /* 0x000fe40000000013 */
[----:B------:R-:W-:Y:S02]  /*113d0*/  PRMT R17, RZ, 0x7610, R17 ;  /* 0x00007610ff117816 */ /* 0x000fe40000000011 */
[----:B------:R-:W-:Y:S01]  /*113e0*/  PRMT R23, RZ, 0x7610, R23 ;  /* 0x00007610ff177816 */ /* 0x000fe20000000017 */
[----:B---3--:R1:W-:Y:S02]  /*113f0*/  STL [R1+0x20], R11 ;  /* 0x0000200b01007387 */ /* 0x0083e40000100800 */
[----:B-1----:R-:W-:-:S04]  /*11400*/  SHF.R.U32.HI R11, RZ, 0x6, R9 ;  /* 0x00000006ff0b7819 */ /* 0x002fc80000011609 */
[----:B------:R-:W-:-:S04]  /*11410*/  SGXT.U32 R11, R11, 0x1 ;  /* 0x000000010b0b781a */ /* 0x000fc80000000000 */
[----:B------:R-:W-:Y:S02]  /*11420*/  LOP3.LUT R5, R11, 0x6, RZ, 0xfc, !PT ;  /* 0x000000060b057812 */ /* 0x000fe400078efcff */
[----:B------:R-:W-:-:S03]  /*11430*/  SHF.R.U32.HI R9, RZ, 0x6, R9 ;  /* 0x00000006ff097819 */ /* 0x000fc60000011609 */
[----:B------:R-:W-:Y:S01]  /*11440*/  IMAD R5, R5, c[0x0][0x188], RZ ;  /* 0x0000620005057a24 */ /* 0x000fe200078e02ff */
[----:B------:R-:W-:-:S03]  /*11450*/  LOP3.LUT R11, R11, 0xa, RZ, 0xfc, !PT ;  /* 0x0000000a0b0b7812 */ /* 0x000fc600078efcff */
[----:B------:R-:W-:Y:S01]  /*11460*/  IMAD.WIDE R4, R5, 0x2, R28 ;  /* 0x0000000205047825 */ /* 0x000fe200078e021c */
[----:B------:R-:W-:-:S04]  /*11470*/  SGXT.U32 R9, R9, 0x1 ;  /* 0x000000010909781a */ /* 0x000fc80000000000 */
[----:B------:R0:W3:Y:S01]  /*11480*/  @!P1 LDG.E.U16 R6, [R4.64] ;  /* 0x0000000604069981 */ /* 0x0000e2000c1e1500 */
[----:B------:R-:W-:Y:S02]  /*11490*/  ISETP.GE.AND P1, PT, R11, UR4, PT ;  /* 0x000000040b007c0c */ /* 0x000fe4000bf26270 */
[----:B------:R-:W-:Y:S02]  /*114a0*/  LOP3.LUT R11, R9, 0x8, RZ, 0xfc, !PT ;  /* 0x00000008090b7812 */ /* 0x000fe400078efcff */
[----:B------:R-:W-:-:S03]  /*114b0*/  SHF.R.U32.HI R9, RZ, 0x6, R10 ;  /* 0x00000006ff097819 */ /* 0x000fc6000001160a */
[----:B------:R-:W-:Y:S01]  /*114c0*/  IMAD R11, R11, c[0x0][0x188], RZ ;  /* 0x000062000b0b7a24 */ /* 0x000fe200078e02ff */
[----:B------:R-:W-:Y:S02]  /*114d0*/  SGXT.U32 R9, R9, 0x1 ;  /* 0x000000010909781a */ /* 0x000fe40000000000 */
[----:B------:R-:W-:Y:S01]  /*114e0*/  SHF.R.U32.HI R10, RZ, 0x6, R10 ;  /* 0x00000006ff0a7819 */ /* 0x000fe2000001160a */
[----:B0-----:R-:W-:Y:S01]  /*114f0*/  IMAD.WIDE R4, R11, 0x2, R28 ;  /* 0x000000020b047825 */ /* 0x001fe200078e021c */
[----:B------:R-:W-:Y:S02]  /*11500*/  LOP3.LUT R11, R9, 0x10, RZ, 0xfc, !PT ;  /* 0x00000010090b7812 */ /* 0x000fe400078efcff */
[----:B------:R-:W0:Y:S01]  /*11510*/  S2R R9, SR_TID.X ;  /* 0x0000000000097919 */ /* 0x000e220000002100 */
[----:B------:R-:W-:-:S03]  /*11520*/  SGXT.U32 R10, R10, 0x1 ;  /* 0x000000010a0a781a */ /* 0x000fc60000000000 */
[----:B------:R1:W4:Y:S01]  /*11530*/  @!P0 LDG.E.U16 R16, [R4.64] ;  /* 0x0000000604108981 */ /* 0x000322000c1e1500 */
[----:B------:R-:W-:-:S05]  /*11540*/  LOP3.LUT R10, R10, 0xa, RZ, 0xfc, !PT ;  /* 0x0000000a0a0a7812 */ /* 0x000fca00078efcff */
[----:B------:R-:W-:-:S04]  /*11550*/  IMAD R10, R10, c[0x0][0x188], RZ ;  /* 0x000062000a0a7a24 */ /* 0x000fc800078e02ff */
[----:B-1----:R-:W-:Y:S02]  /*11560*/  IMAD.WIDE R4, R10, 0x2, R28 ;  /* 0x000000020a047825 */ /* 0x002fe400078e021c */
[----:B------:R-:W1:Y:S01]  /*11570*/  S2R R10, SR_TID.X ;  /* 0x00000000000a7919 */ /* 0x000e620000002100 */
[----:B------:R-:W-:-:S03]  /*11580*/  ISETP.GE.AND P2, PT, R11, UR4, PT ;  /* 0x000000040b007c0c */ /* 0x000fc6000bf46270 */
[----:B------:R1:W2:Y:S01]  /*11590*/  @!P1 LDG.E.U16 R19, [R4.64] ;  /* 0x0000000604139981 */ /* 0x0002a2000c1e1500 */
[----:B0-----:R-:W-:-:S04]  /*115a0*/  SHF.R.U32.HI R9, RZ, 0x6, R9 ;  /* 0x00000006ff097819 */ /* 0x001fc80000011609 */
[----:B------:R-:W-:-:S04]  /*115b0*/  SGXT.U32 R9, R9, 0x1 ;  /* 0x000000010909781a */ /* 0x000fc80000000000 */
[C---:B------:R-:W-:Y:S02]  /*115c0*/  LOP3.LUT R11, R9.reuse, 0xc, RZ, 0xfc, !PT ;  /* 0x0000000c090b7812 */ /* 0x040fe400078efcff */
[----:B------:R-:W-:Y:S02]  /*115d0*/  LOP3.LUT R9, R9, 0x10, RZ, 0xfc, !PT ;  /* 0x0000001009097812 */ /* 0x000fe400078efcff */
[----:B------:R-:W-:-:S03]  /*115e0*/  ISETP.GE.AND P0, PT, R11, UR4, PT ;  /* 0x000000040b007c0c */ /* 0x000fc6000bf06270 */
[----:B------:R-:W-:Y:S01]  /*115f0*/  IMAD R9, R9, c[0x0][0x188], RZ ;  /* 0x0000620009097a24 */ /* 0x000fe200078e02ff */
[----:B-1----:R-:W-:-:S03]  /*11600*/  SHF.R.U32.HI R11, RZ, 0x6, R10 ;  /* 0x00000006ff0b7819 */ /* 0x002fc6000001160a */
[----:B------:R-:W-:Y:S01]  /*11610*/  IMAD.WIDE R4, R9, 0x2, R28 ;  /* 0x0000000209047825 */ /* 0x000fe200078e021c */
[----:B------:R-:W-:-:S04]  /*11620*/  SGXT.U32 R11, R11, 0x1 ;  /* 0x000000010b0b781a */ /* 0x000fc80000000000 */
[----:B------:R0:W2:Y:S02]  /*11630*/  @!P2 LDG.E.U16 R17, [R4.64] ;  /* 0x000000060411a981 */ /* 0x0000a4000c1e1500 */
[C---:B0-----:R-:W-:Y:S02]  /*11640*/  LOP3.LUT R5, R11.reuse, 0x18, RZ, 0xfc, !PT ;  /* 0x000000180b057812 */ /* 0x041fe400078efcff */
[----:B------:R-:W-:Y:S02]  /*11650*/  LOP3.LUT R11, R11, 0xc, RZ, 0xfc, !PT ;  /* 0x0000000c0b0b7812 */ /* 0x000fe400078efcff */
[----:B------:R-:W-:-:S03]  /*11660*/  ISETP.GE.AND P1, PT, R5, UR4, PT ;  /* 0x0000000405007c0c */ /* 0x000fc6000bf26270 */
[----:B------:R-:W-:-:S04]  /*11670*/  IMAD R11, R11, c[0x0][0x188], RZ ;  /* 0x000062000b0b7a24 */ /* 0x000fc800078e02ff */
[----:B------:R-:W-:-:S05]  /*11680*/  IMAD.WIDE R4, R11, 0x2, R28 ;  /* 0x000000020b047825 */ /* 0x000fca00078e021c */
[----:B------:R0:W2:Y:S04]  /*11690*/  @!P0 LDG.E.U16 R23, [R4.64] ;  /* 0x0000000604178981 */ /* 0x0000a8000c1e1500 */
[----:B------:R-:W1:Y:S01]  /*116a0*/  S2R R9, SR_TID.X ;  /* 0x0000000000097919 */ /* 0x000e620000002100 */
[----:B------:R-:W-:-:S04]  /*116b0*/  SHF.R.U32.HI R10, RZ, 0x6, R10 ;  /* 0x00000006ff0a7819 */ /* 0x000fc8000001160a */
[----:B------:R-:W-:-:S04]  /*116c0*/  SGXT.U32 R10, R10, 0x1 ;  /* 0x000000010a0a781a */ /* 0x000fc80000000000 */
[----:B------:R-:W-:-:S04]  /*116d0*/  LOP3.LUT R11, R10, 0x20, RZ, 0xfc, !PT ;  /* 0x000000200a0b7812 */ /* 0x000fc800078efcff */
[----:B------:R-:W-:Y:S02]  /*116e0*/  ISETP.GE.AND P2, PT, R11, UR4, PT ;  /* 0x000000040b007c0c */ /* 0x000fe4000bf46270 */
[----:B-1----:R-:W-:-:S04]  /*116f0*/  SHF.R.U32.HI R10, RZ, 0x6, R9 ;  /* 0x00000006ff0a7819 */ /* 0x002fc80000011609 */
[----:B------:R-:W-:-:S04]  /*11700*/  SGXT.U32 R10, R10, 0x1 ;  /* 0x000000010a0a781a */ /* 0x000fc80000000000 */
[----:B------:R-:W-:Y:S02]  /*11710*/  LOP3.LUT R11, R10, 0x18, RZ, 0xfc, !PT ;  /* 0x000000180a0b7812 */ /* 0x000fe400078efcff */
[----:B------:R-:W1:Y:S03]  /*11720*/  S2R R10, SR_TID.X ;  /* 0x00000000000a7919 */ /* 0x000e660000002100 */
[----:B------:R-:W-:Y:S01]  /*11730*/  IMAD R11, R11, c[0x0][0x188], RZ ;  /* 0x000062000b0b7a24 */ /* 0x000fe200078e02ff */
[----:B------:R-:W-:-:S03]  /*11740*/  PRMT R18, RZ, 0x7610, R18 ;  /* 0x00007610ff127816 */ /* 0x000fc60000000012 */
[----:B0-----:R-:W-:Y:S01]  /*11750*/  IMAD.WIDE R4, R11, 0x2, R28 ;  /* 0x000000020b047825 */ /* 0x001fe200078e021c */
[----:B------:R-:W-:-:S04]  /*11760*/  SHF.R.U32.HI R9, RZ, 0x6, R9 ;  /* 0x00000006ff097819 */ /* 0x000fc80000011609 */
[----:B------:R-:W-:Y:S01]  /*11770*/  SGXT.U32 R9, R9, 0x1 ;  /* 0x000000010909781a */ /* 0x000fe20000000000 */
[----:B------:R0:W4:Y:S01]  /*11780*/  @!P1 LDG.E.U16 R18, [R4.64] ;  /* 0x0000000604129981 */ /* 0x000122000c1e1500 */
[--C-:B-1----:R-:W-:Y:S02]  /*11790*/  SHF.R.U32.HI R11, RZ, 0x6, R10.reuse ;  /* 0x00000006ff0b7819 */ /* 0x102fe4000001160a */
[----:B------:R-:W-:Y:S02]  /*117a0*/  SHF.R.U32.HI R10, RZ, 0x6, R10 ;  /* 0x00000006ff0a7819 */ /* 0x000fe4000001160a */
[----:B------:R-:W-:Y:S02]  /*117b0*/  SGXT.U32 R11, R11, 0x1 ;  /* 0x000000010b0b781a */ /* 0x000fe40000000000 */
[----:B------:R-:W-:Y:S02]  /*117c0*/  SGXT.U32 R10, R10, 0x1 ;  /* 0x000000010a0a781a */ /* 0x000fe40000000000 */
[----:B0-----:R-:W-:-:S02]  /*117d0*/  LOP3.LUT R5, R11, 0x20, RZ, 0xfc, !PT ;  /* 0x000000200b057812 */ /* 0x001fc400078efcff */
[----:B------:R-:W-:Y:S02]  /*117e0*/  LOP3.LUT R11, R11, 0x28, RZ, 0xfc, !PT ;  /* 0x000000280b0b7812 */ /* 0x000fe400078efcff */
[----:B------:R-:W-:Y:S01]  /*117f0*/  LOP3.LUT R9, R9, 0xe, RZ, 0xfc, !PT ;  /* 0x0000000e09097812 */ /* 0x000fe200078efcff */
[----:B------:R-:W-:Y:S01]  /*11800*/  IMAD R5, R5, c[0x0][0x188], RZ ;  /* 0x0000620005057a24 */ /* 0x000fe200078e02ff */
[----:B------:R-:W-:Y:S02]  /*11810*/  ISETP.GE.AND P1, PT, R11, UR4, PT ;  /* 0x000000040b007c0c */ /* 0x000fe4000bf26270 */
[----:B------:R-:W-:Y:S02]  /*11820*/  LOP3.LUT R11, R10, 0xe, RZ, 0xfc, !PT ;  /* 0x0000000e0a0b7812 */ /* 0x000fe400078efcff */
[----:B------:R-:W-:Y:S01]  /*11830*/  ISETP.GE.AND P0, PT, R9, UR4, PT ;  /* 0x0000000409007c0c */ /* 0x000fe2000bf06270 */
[----:B------:R-:W-:Y:S01]  /*11840*/  IMAD.WIDE R4, R5, 0x2, R28 ;  /* 0x0000000205047825 */ /* 0x000fe200078e021c */
[----:B------:R-:W-:-:S03]  /*11850*/  PRMT R7, RZ, 0x7610, R7 ;  /* 0x00007610ff077816 */ /* 0x000fc60000000007 */
[----:B------:R-:W-:Y:S01]  /*11860*/  IMAD R11, R11, c[0x0][0x188], RZ ;  /* 0x000062000b0b7a24 */ /* 0x000fe200078e02ff */
[----:B------:R-:W-:Y:S02]  /*11870*/  PRMT R8, RZ, 0x7610, R8 ;  /* 0x00007610ff087816 */ /* 0x000fe40000000008 */
[----:B------:R0:W4:Y:S02]  /*11880*/  @!P2 LDG.E.U16 R7, [R4.64] ;  /* 0x000000060407a981 */ /* 0x000124000c1e1500 */
[----:B0-----:R-:W-:-:S05]  /*11890*/  IMAD.WIDE R4, R11, 0x2, R28 ;  /* 0x000000020b047825 */ /* 0x001fca00078e021c */
[----:B------:R0:W4:Y:S04]  /*118a0*/  @!P0 LDG.E.U16 R8, [R4.64] ;  /* 0x0000000604088981 */ /* 0x000128000c1e1500 */
[----:B---3--:R1:W-:Y:S04]  /*118b0*/  STL [R1+0x58], R6 ;  /* 0x0000580601007387 */ /* 0x0083e80000100800 */
[----:B-1----:R-:W3:Y:S04]  /*118c0*/  LDL.LU R6, [R1+0x1620] ;  /* 0x0016200001067983 */ /* 0x002ee80000300800 */
[----:B--2---:R1:W-:Y:S04]  /*118d0*/  STL [R1+0x34], R23 ;  /* 0x0000341701007387 */ /* 0x0043e80000100800 */
[----:B-1----:R-:W2:Y:S04]  /*118e0*/  LDL.LU R23, [R1+0x161c] ;  /* 0x00161c0001177983 */ /* 0x002ea80000300800 */
[----:B------:R-:W1:Y:S04]  /*118f0*/  S2R R9, SR_TID.X ;  /* 0x0000000000097919 */ /* 0x000e680000002100 */
[----:B------:R-:W0:Y:S01]  /*11900*/  S2R R11, SR_TID.X ;  /* 0x00000000000b7919 */ /* 0x000e220000002100 */
[----:B-1----:R-:W-:-:S02]  /*11910*/  SHF.R.U32.HI R10, RZ, 0x6, R9 ;  /* 0x00000006ff0a7819 */ /* 0x002fc40000011609 */
[----:B------:R-:W-:-:S04]  /*11920*/  SHF.R.U32.HI R9, RZ, 0x6, R9 ;  /* 0x00000006ff097819 */ /* 0x000fc80000011609 */
[----:B------:R-:W-:-:S04]  /*11930*/  SGXT.U32 R9, R9, 0x1 ;  /* 0x000000010909781a */ /* 0x000fc80000000000 */
[----:B------:R-:W-:Y:S02]  /*11940*/  LOP3.LUT R9, R9, 0x28, RZ, 0xfc, !PT ;  /* 0x0000002809097812 */ /* 0x000fe400078efcff */
[----:B------:R-:W-:-:S03]  /*11950*/  SGXT.U32 R10, R10, 0x1 ;  /* 0x000000010a0a781a */ /* 0x000fc60000000000 */
[----:B------:R-:W-:Y:S01]  /*11960*/  IMAD R9, R9, c[0x0][0x188], RZ ;  /* 0x0000620009097a24 */ /* 0x000fe200078e02ff */
[----:B------:R-:W-:-:S03]  /*11970*/  LOP3.LUT R10, R10, 0x30, RZ, 0xfc, !PT ;  /* 0x000000300a0a7812 */ /* 0x000fc600078efcff */
[----:B0-----:R-:W-:Y:S01]  /*11980*/  IMAD.WIDE R4, R9, 0x2, R28 ;  /* 0x0000000209047825 */ /* 0x001fe200078e021c */
[----:B------:R-:W-:Y:S02]  /*11990*/  ISETP.GE.AND P2, PT, R10, UR4, PT ;  /* 0x000000040a007c0c */ /* 0x000fe4000bf46270 */
[----:B------:R-:W-:Y:S01]  /*119a0*/  SHF.R.U32.HI R10, RZ, 0x6, R11 ;  /* 0x00000006ff0a7819 */ /* 0x000fe2000001160b */
[----:B----4-:R0:W-:Y:S04]  /*119b0*/  STL [R1+0x5c], R8 ;  /* 0x00005c0801007387 */ /* 0x0101e80000100800 */
[----:B0-----:R-:W0:Y:S01]  /*119c0*/  S2R R8, SR_TID.X ;  /* 0x0000000000087919 */ /* 0x001e220000002100 */
[----:B------:R-:W-:Y:S02]  /*119d0*/  SGXT.U32 R10, R10, 0x1 ;  /* 0x000000010a0a781a */ /* 0x000fe40000000000 */
[----:B0-----:R-:W-:-:S04]  /*119e0*/  SHF.R.U32.HI R8, RZ, 0x6, R8 ;  /* 0x00000006ff087819 */ /* 0x001fc80000011608 */
[----:B------:R-:W-:-:S04]  /*119f0*/  SGXT.U32 R8, R8, 0x1 ;  /* 0x000000010808781a */ /* 0x000fc80000000000 */
[C---:B------:R-:W-:Y:S02]  /*11a00*/  LOP3.LUT R9, R8.reuse, 0x12, RZ, 0xfc, !PT ;  /* 0x0000001208097812 */ /* 0x040fe400078efcff */
[----:B------:R-:W-:Y:S02]  /*11a10*/  LOP3.LUT R8, R8, 0x30, RZ, 0xfc, !PT ;  /* 0x0000003008087812 */ /* 0x000fe400078efcff */
[----:B------:R-:W-:-:S03]  /*11a20*/  ISETP.GE.AND P0, PT, R9, UR4, PT ;  /* 0x0000000409007c0c */ /* 0x000fc6000bf06270 */
[----:B------:R-:W-:-:S04]  /*11a30*/  IMAD R8, R8, c[0x0][0x188], RZ ;  /* 0x0000620008087a24 */ /* 0x000fc800078e02ff */
[----:B------:R-:W-:Y:S01]  /*11a40*/  IMAD.WIDE R8, R8, 0x2, R28 ;  /* 0x0000000208087825 */ /* 0x000fe200078e021c */
[----:B------:R-:W-:-:S04]  /*11a50*/  SHF.R.U32.HI R11, RZ, 0x6, R11 ;  /* 0x00000006ff0b7819 */ /* 0x000fc8000001160b */
[----:B------:R-:W-:-:S04]  /*11a60*/  SGXT.U32 R11, R11, 0x1 ;  /* 0x000000010b0b781a */ /* 0x000fc80000000000 */
[----:B------:R-:W-:-:S05]  /*11a70*/  LOP3.LUT R11, R11, 0x12, RZ, 0xfc, !PT ;  /* 0x000000120b0b7812 */ /* 0x000fca00078efcff */
[----:B------:R-:W-:Y:S01]  /*11a80*/  IMAD R11, R11, c[0x0][0x188], RZ ;  /* 0x000062000b0b7a24 */ /* 0x000fe200078e02ff */
[----:B---3--:R-:W-:-:S06]  /*11a90*/  PRMT R6, RZ, 0x7610, R6 ;  /* 0x00007610ff067816 */ /* 0x008fcc0000000006 */
[----:B------:R0:W3:Y:S02]  /*11aa0*/  @!P1 LDG.E.U16 R6, [R4.64] ;  /* 0x0000000604069981 */ /* 0x0000e4000c1e1500 */
[----:B0-----:R-:W-:-:S06]  /*11ab0*/  PRMT R5, RZ, 0x7610, R5 ;  /* 0x00007610ff057816 */ /* 0x001fcc0000000005 */
[----:B------:R0:W4:Y:S02]  /*11ac0*/  @!P2 LDG.E.U16 R5, [R8.64] ;  /* 0x000000060805a981 */ /* 0x000124000c1e1500 */
[----:B0-----:R-:W-:Y:S02]  /*11ad0*/  LOP3.LUT R9, R10, 0x38, RZ, 0xfc, !PT ;  /* 0x000000380a097812 */ /* 0x001fe400078efcff */
[----:B------:R-:W0:Y:S02]  /*11ae0*/  S2R R10, SR_TID.X ;  /* 0x00000000000a7919 */ /* 0x000e240000002100 */
[----:B------:R-:W-:Y:S01]  /*11af0*/  ISETP.GE.AND P1, PT, R9, UR4, PT ;  /* 0x0000000409007c0c */ /* 0x000fe2000bf26270 */
[----:B------:R-:W-:Y:S01]  /*11b00*/  IMAD.WIDE R8, R11, 0x2, R28 ;  /* 0x000000020b087825 */ /* 0x000fe200078e021c */
[----:B------:R-:W-:Y:S02]  /*11b10*/  PRMT R4, RZ, 0x7610, R4 ;  /* 0x00007610ff047816 */ /* 0x000fe40000000004 */
[----:B0-----:R-:W-:-:S04]  /*11b20*/  SHF.R.U32.HI R10, RZ, 0x6, R10 ;  /* 0x00000006ff0a7819 */ /* 0x001fc8000001160a */
[----:B------:R-:W-:-:S04]  /*11b30*/  SGXT.U32 R10, R10, 0x1 ;  /* 0x000000010a0a781a */ /* 0x000fc80000000000 */
[----:B------:R-:W-:-:S05]  /*11b40*/  LOP3.LUT R11, R10, 0x38, RZ, 0xfc, !PT ;  /* 0x000000380a0b7812 */ /* 0x000fca00078efcff */
[----:B------:R-:W-:Y:S01]  /*11b50*/  IMAD R11, R11, c[0x0][0x188], RZ ;  /* 0x000062000b0b7a24 */ /* 0x000fe200078e02ff */
[----:B--2---:R-:W-:-:S06]  /*11b60*/  PRMT R23, RZ, 0x7610, R23 ;  /* 0x00007610ff177816 */ /* 0x004fcc0000000017 */
[----:B------:R0:W2:Y:S02]  /*11b70*/  @!P0 LDG.E.U16 R23, [R8.64] ;  /* 0x0000000608178981 */ /* 0x0000a4000c1e1500 */
[----:B0-----:R-:W-:-:S04]  /*11b80*/  LOP3.LUT R9, R10, 0x14, RZ, 0xfc, !PT ;  /* 0x000000140a097812 */ /* 0x001fc800078efcff */
[----:B------:R-:W-:Y:S01]  /*11b90*/  ISETP.GE.AND P0, PT, R9, UR4, PT ;  /* 0x0000000409007c0c */ /* 0x000fe2000bf06270 */
[----:B------:R-:W-:-:S05]  /*11ba0*/  IMAD.WIDE R8, R11, 0x2, R28 ;  /* 0x000000020b087825 */ /* 0x000fca00078e021c */
[----:B------:R0:W2:Y:S04]  /*11bb0*/  @!P1 LDG.E.U16 R4, [R8.64] ;  /* 0x0000000608049981 */ /* 0x0000a8000c1e1500 */
[----:B------:R-:W1:Y:S04]  /*11bc0*/  S2R R10, SR_TID.X ;  /* 0x00000000000a7919 */ /* 0x000e680000002100 */
[----:B0-----:R-:W0:Y:S01]  /*11bd0*/  S2R R9, SR_TID.X ;  /* 0x0000000000097919 */ /* 0x001e220000002100 */
[----:B------:R-:W-:Y:S02]  /*11be0*/  PRMT R24, RZ, 0x7610, R24 ;  /* 0x00007610ff187816 */ /* 0x000fe40000000018 */
[----:B-1----:R-:W-:-:S02]  /*11bf0*/  SHF.R.U32.HI R11, RZ, 0x6, R10 ;  /* 0x00000006ff0b7819 */ /* 0x002fc4000001160a */
[----:B0-----:R-:W-:-:S04]  /*11c00*/  SHF.R.U32.HI R9, RZ, 0x6, R9 ;  /* 0x00000006ff097819 */ /* 0x001fc80000011609 */
[----:B------:R-:W-:Y:S02]  /*11c10*/  SGXT.U32 R9, R9, 0x1 ;  /* 0x000000010909781a */ /* 0x000fe40000000000 */
[----:B------:R-:W-:Y:S02]  /*11c20*/  SGXT.U32 R11, R11, 0x1 ;  /* 0x000000010b0b781a */ /* 0x000fe40000000000 */
[----:B------:R-:W-:-:S04]  /*11c30*/  LOP3.LUT R9, R9, 0x16, RZ, 0xfc, !PT ;  /* 0x0000001609097812 */ /* 0x000fc800078efcff */
[----:B------:R-:W-:Y:S02]  /*11c40*/  ISETP.GE.AND P1, PT, R9, UR4, PT ;  /* 0x0000000409007c0c */ /* 0x000fe4000bf26270 */
[----:B------:R-:W-:-:S05]  /*11c50*/  LOP3.LUT R9, R11, 0x14, RZ, 0xfc, !PT ;  /* 0x000000140b097812 */ /* 0x000fca00078efcff */
[----:B------:R-:W-:-:S04]  /*11c60*/  IMAD R9, R9, c[0x0][0x188], RZ ;  /* 0x0000620009097a24 */ /* 0x000fc800078e02ff */
[----:B------:R-:W-:-:S05]  /*11c70*/  IMAD.WIDE R8, R9, 0x2, R28 ;  /* 0x0000000209087825 */ /* 0x000fca00078e021c */
[----:B------:R-:W2:Y:S01]  /*11c80*/  @!P0 LDG.E.U16 R24, [R8.64] ;  /* 0x0000000608188981 */ /* 0x000ea2000c1e1500 */
[----:B------:R-:W-:-:S04]  /*11c90*/  SHF.R.U32.HI R11, RZ, 0x6, R10 ;  /* 0x00000006ff0b7819 */ /* 0x000fc8000001160a */
[----:B------:R-:W-:Y:S01]  /*11ca0*/  SGXT.U32 R11, R11, 0x1 ;  /* 0x000000010b0b781a */ /* 0x000fe20000000000 */
[----:B--2---:R0:W-:Y:S04]  /*11cb0*/  STL [R1+0x30], R24 ;  /* 0x0000301801007387 */ /* 0x0041e80000100800 */
[----:B0-----:R-:W2:Y:S01]  /*11cc0*/  LDL.LU R24, [R1+0x1618] ;  /* 0x0016180001187983 */ /* 0x001ea20000300800 */
[C---:B------:R-:W-:Y:S02]  /*11cd0*/  LOP3.LUT R9, R11.reuse, 0x1a, RZ, 0xfc, !PT ;  /* 0x0000001a0b097812 */ /* 0x040fe400078efcff */
[----:B------:R-:W-:Y:S02]  /*11ce0*/  LOP3.LUT R11, R11, 0x16, RZ, 0xfc, !PT ;  /* 0x000000160b0b7812 */ /* 0x000fe400078efcff */
[----:B------:R-:W-:-:S03]  /*11cf0*/  ISETP.GE.AND P0, PT, R9, UR4, PT ;  /* 0x0000000409007c0c */ /* 0x000fc6000bf06270 */
[----:B------:R-:W-:-:S04]  /*11d00*/  IMAD R11, R11, c[0x0][0x188], RZ ;  /* 0x000062000b0b7a24 */ /* 0x000fc800078e02ff */
[----:B------:R-:W-:Y:S01]  /*11d10*/  IMAD.WIDE R8, R11, 0x2, R28 ;  /* 0x000000020b087825 */ /* 0x000fe200078e021c */
[----:B--2---:R-:W-:-:S06]  /*11d20*/  PRMT R24, RZ, 0x7610, R24 ;  /* 0x00007610ff187816 */ /* 0x004fcc0000000018 */
[----:B------:R0:W2:Y:S01]  /*11d30*/  @!P1 LDG.E.U16 R24, [R8.64] ;  /* 0x0000000608189981 */ /* 0x0000a2000c1e1500 */
[----:B------:R-:W-:-:S04]  /*11d40*/  SHF.R.U32.HI R10, RZ, 0x6, R10 ;  /* 0x00000006ff0a7819 */ /* 0x000fc8000001160a */
[----:B------:R-:W-:-:S04]  /*11d50*/  SGXT.U32 R10, R10, 0x1 ;  /* 0x000000010a0a781a */ /* 0x000fc80000000000 */
[C---:B------:R-:W-:Y:S02]  /*11d60*/  LOP3.LUT R11, R10.reuse, 0x1c, RZ, 0xfc, !PT ;  /* 0x0000001c0a0b7812 */ /* 0x040fe400078efcff */
[----:B------:R-:W-:Y:S02]  /*11d70*/  LOP3.LUT R10, R10, 0x1a, RZ, 0xfc, !PT ;  /* 0x0000001a0a0a7812 */ /* 0x000fe400078efcff */
[----:B------:R-:W-:-:S03]  /*11d80*/  ISETP.GE.AND P1, PT, R11, UR4, PT ;  /* 0x000000040b007c0c */ /* 0x000fc6000bf26270 */
[----:B------:R-:W-:Y:S01]  /*11d90*/  IMAD R10, R10, c[0x0][0x188], RZ ;  /* 0x000062000a0a7a24 */ /* 0x000fe200078e02ff */
[----:B0-----:R-:W-:-:S03]  /*11da0*/  PRMT R8, RZ, 0x7610, R8 ;  /* 0x00007610ff087816 */ /* 0x001fc60000000008 */
[----:B------:R-:W-:-:S05]  /*11db0*/  IMAD.WIDE R10, R10, 0x2, R28 ;  /* 0x000000020a0a7825 */ /* 0x000fca00078e021c */
[----:B------:R0:W3:Y:S04]  /*11dc0*/  @!P0 LDG.E.U16 R8, [R10.64] ;  /* 0x000000060a088981 */ /* 0x0000e8000c1e1500 */
[----:B0-----:R-:W0:Y:S04]  /*11dd0*/  S2R R11, SR_TID.X ;  /* 0x00000000000b7919 */ /* 0x001e280000002100 */
[----:B--2---:R1:W-:Y:S04]  /*11de0*/  STL [R1+0x4c], R24 ;  /* 0x00004c1801007387 */ /* 0x0043e80000100800 */
[----:B-1----:R-:W2:Y:S01]  /*11df0*/  LDL.LU R24, [R1+0x1614] ;  /* 0x0016140001187983 */ /* 0x002ea20000300800 */
[----:B0-----:R-:W-:-:S04]  /*11e00*/  SHF.R.U32.HI R11, RZ, 0x6, R11 ;  /* 0x00000006ff0b7819 */ /* 0x001fc8000001160b */
[----:B------:R-:W-:-:S04]  /*11e10*/  SGXT.U32 R11, R11, 0x1 ;  /* 0x000000010b0b781a */ /* 0x000fc80000000000 */
[C---:B------:R-:W-:Y:S02]  /*11e20*/  LOP3.LUT R10, R11.reuse, 0x1e, RZ, 0xfc, !PT ;  /* 0x0000001e0b0a7812 */ /* 0x040fe400078efcff */
[----:B------:R-:W-:Y:S02]  /*11e30*/  LOP3.LUT R11, R11, 0x1c, RZ, 0xfc, !PT ;  /* 0x0000001c0b0b7812 */ /* 0x000fe400078efcff */
[----:B------:R-:W-:-:S03]  /*11e40*/  ISETP.GE.AND P0, PT, R10, UR4, PT ;  /* 0x000000040a007c0c */ /* 0x000fc6000bf06270 */
[----:B------:R-:W-:-:S04]  /*11e50*/  IMAD R11, R11, c[0x0][0x188], RZ ;  /* 0x000062000b0b7a24 */ /* 0x000fc800078e02ff */
[----:B------:R-:W-:Y:S01]  /*11e60*/  IMAD.WIDE R10, R11, 0x2, R28 ;  /* 0x000000020b0a7825 */ /* 0x000fe200078e021c */
[----:B--2---:R-:W-:-:S06]  /*11e70*/  PRMT R24, RZ, 0x7610, R24 ;  /* 0x00007610ff187816 */ /* 0x004fcc0000000018 */
[----:B------:R0:W2:Y:S04]  /*11e80*/  @!P1 LDG.E.U16 R24, [R10.64] ;  /* 0x000000060a189981 */ /* 0x0000a8000c1e1500 */
        /* <DEDUP_REMOVED lines=10> */
[----:B------:R-:W-:Y:S02]  /*11f30*/  PRMT R9, RZ, 0x7610, R9 ;  /* 0x00007610ff097816 */ /* 0x000fe40000000009 */
[----:B------:R-:W-:Y:S02]  /*11f40*/  PRMT R12, RZ, 0x7610, R12 ;  /* 0x00007610ff0c7816 */ /* 0x000fe4000000000c */
[----:B--2---:R-:W-:-:S06]  /*11f50*/  PRMT R24, RZ, 0x7610, R24 ;  /* 0x00007610ff187816 */ /* 0x004fcc0000000018 */
[----:B------:R0:W2:Y:S04]  /*11f60*/  @!P0 LDG.E.U16 R24, [R10.64] ;  /* 0x000000060a188981 */ /* 0x0000a8000c1e1500 */
[----:B0-----:R-:W0:Y:S02]  /*11f70*/  S2R R11, SR_TID.X ;  /* 0x00000000000b7919 */ /* 0x001e240000002100 */
[----:B0-----:R-:W-:-:S04]  /*11f80*/  SHF.R.U32.HI R11, RZ, 0x6, R11 ;  /* 0x00000006ff0b7819 */ /* 0x001fc8000001160b */
[----:B------:R-:W-:-:S04]  /*11f90*/  SGXT.U32 R11, R11, 0x1 ;  /* 0x000000010b0b781a */ /* 0x000fc80000000000 */
[C---:B------:R-:W-:Y:S02]  /*11fa0*/  LOP3.LUT R10, R11.reuse, 0x24, RZ, 0xfc, !PT ;  /* 0x000000240b0a7812 */ /* 0x040fe400078efcff */
[----:B------:R-:W-:Y:S02]  /*11fb0*/  LOP3.LUT R11, R11, 0x22, RZ, 0xfc, !PT ;  /* 0x000000220b0b7812 */ /* 0x000fe400078efcff */
[----:B------:R-:W-:-:S03]  /*11fc0*/  ISETP.GE.AND P0, PT, R10, UR4, PT ;  /* 0x000000040a007c0c */ /* 0x000fc6000bf06270 */
[----:B------:R-:W-:-:S04]  /*11fd0*/  IMAD R11, R11, c[0x0][0x188], RZ ;  /* 0x000062000b0b7a24 */ /* 0x000fc800078e02ff */
[----:B------:R-:W-:-:S05]  /*11fe0*/  IMAD.WIDE R10, R11, 0x2, R28 ;  /* 0x000000020b0a7825 */ /* 0x000fca00078e021c */
[----:B------:R0:W3:Y:S02]  /*11ff0*/  @!P1 LDG.E.U16 R9, [R10.64] ;  /* 0x000000060a099981 */ /* 0x0000e4000c1e1500 */
[----:B0-----:R-:W-:-:S04]  /*12000*/  SHF.R.U32.HI R11, RZ, 0x6, R15 ;  /* 0x00000006ff0b7819 */ /* 0x001fc8000001160f */
[----:B------:R-:W-:-:S04]  /*12010*/  SGXT.U32 R11, R11, 0x1 ;  /* 0x000000010b0b781a */ /* 0x000fc80000000000 */
[C---:B------:R-:W-:Y:S02]  /*12020*/  LOP3.LUT R10, R11.reuse, 0x26, RZ, 0xfc, !PT ;  /* 0x000000260b0a7812 */ /* 0x040fe400078efcff */
[----:B------:R-:W-:Y:S02]  /*12030*/  LOP3.LUT R11, R11, 0x24, RZ, 0xfc, !PT ;  /* 0x000000240b0b7812 */ /* 0x000fe400078efcff */
[----:B------:R-:W-:-:S03]  /*12040*/  ISETP.GE.AND P1, PT, R10, UR4, PT ;  /* 0x000000040a007c0c */ /* 0x000fc6000bf26270 */
[----:B------:R-:W-:-:S04]  /*12050*/  IMAD R11, R11, c[0x0][0x188], RZ ;  /* 0x000062000b0b7a24 */ /* 0x000fc800078e02ff */
[----:B------:R-:W-:-:S05]  /*12060*/  IMAD.WIDE R10, R11, 0x2, R28 ;  /* 0x000000020b0a7825 */ /* 0x000fca00078e021c */
[----:B------:R0:W3:Y:S04]  /*12070*/  @!P0 LDG.E.U16 R12, [R10.64] ;  /* 0x000000060a0c8981 */ /* 0x0000e8000c1e1500 */
[----:B0-----:R-:W0:Y:S01]  /*12080*/  S2R R11, SR_TID.X ;  /* 0x00000000000b7919 */ /* 0x001e220000002100 */
[----:B------:R-:W-:-:S04]  /*12090*/  SHF.R.U32.HI R15, RZ, 0x6, R15 ;  /* 0x00000006ff0f7819 */ /* 0x000fc8000001160f */
[----:B------:R-:W-:-:S04]  /*120a0*/  SGXT.U32 R15, R15, 0x1 ;  /* 0x000000010f0f781a */ /* 0x000fc80000000000 */
[----:B------:R-:W-:Y:S01]  /*120b0*/  LOP3.LUT R15, R15, 0x26, RZ, 0xfc, !PT ;  /* 0x000000260f0f7812 */ /* 0x000fe200078efcff */
[----:B--2---:R1:W-:Y:S04]  /*120c0*/  STL [R1+0x54], R24 ;  /* 0x0000541801007387 */ /* 0x0043e80000100800 */
[----:B-1----:R-:W2:Y:S04]  /*120d0*/  LDL.LU R24, [R1+0x160c] ;  /* 0x00160c0001187983 */ /* 0x002ea80000300800 */
[----:B---3--:R1:W-:Y:S04]  /*120e0*/  STL [R1+0x1c], R12 ;  /* 0x00001c0c01007387 */ /* 0x0083e80000100800 */
[----:B-1----:R-:W3:Y:S01]  /*120f0*/  LDL.LU R12, [R1+0x1608] ;  /* 0x00160800010c7983 */ /* 0x002ee20000300800 */
[----:B0-----:R-:W-:-:S04]  /*12100*/  SHF.R.U32.HI R11, RZ, 0x6, R11 ;  /* 0x00000006ff0b7819 */ /* 0x001fc8000001160b */
[----:B------:R-:W-:Y:S01]  /*12110*/  SGXT.U32 R11, R11, 0x1 ;  /* 0x000000010b0b781a */ /* 0x000fe20000000000 */
[----:B------:R-:W-:-:S03]  /*12120*/  IMAD R15, R15, c[0x0][0x188], RZ ;  /* 0x000062000f0f7a24 */ /* 0x000fc600078e02ff */
[----:B------:R-:W-:-:S04]  /*12130*/  LOP3.LUT R11, R11, 0x2a, RZ, 0xfc, !PT ;  /* 0x0000002a0b0b7812 */ /* 0x000fc800078efcff */
[----:B------:R-:W-:Y:S01]  /*12140*/  ISETP.GE.AND P0, PT, R11, UR4, PT ;  /* 0x000000040b007c0c */ /* 0x000fe2000bf06270 */
[----:B------:R-:W-:Y:S01]  /*12150*/  IMAD.WIDE R10, R15, 0x2, R28 ;  /* 0x000000020f0a7825 */ /* 0x000fe200078e021c */
[C---:B------:R-:W-:Y:S02]  /*12160*/  LOP3.LUT R15, R14.reuse, 0x32, RZ, 0xfc, !PT ;  /* 0x000000320e0f7812 */ /* 0x040fe400078efcff */
[----:B------:R-:W-:Y:S02]  /*12170*/  LOP3.LUT R14, R14, 0x2a, RZ, 0xfc, !PT ;  /* 0x0000002a0e0e7812 */ /* 0x000fe400078efcff */
[----:B------:R-:W-:-:S03]  /*12180*/  PRMT R22, RZ, 0x7610, R22 ;  /* 0x00007610ff167816 */ /* 0x000fc60000000016 */
[----:B------:R-:W-:-:S03]  /*12190*/  IMAD R14, R14, c[0x0][0x188], RZ ;  /* 0x000062000e0e7a24 */ /* 0x000fc600078e02ff */
[----:B------:R0:W4:Y:S01]  /*121a0*/  @!P1 LDG.E.U16 R22, [R10.64] ;  /* 0x000000060a169981 */ /* 0x000122000c1e1500 */
[----:B------:R-:W-:Y:S01]  /*121b0*/  ISETP.GE.AND P1, PT, R15, UR4, PT ;  /* 0x000000040f007c0c */ /* 0x000fe2000bf26270 */
[----:B------:R-:W-:Y:S01]  /*121c0*/  IMAD.WIDE R14, R14, 0x2, R28 ;  /* 0x000000020e0e7825 */ /* 0x000fe200078e021c */
[----:B0-----:R-:W-:-:S06]  /*121d0*/  PRMT R10, RZ, 0x7610, R10 ;  /* 0x00007610ff0a7816 */ /* 0x001fcc000000000a */
[----:B------:R0:W4:Y:S04]  /*121e0*/  @!P0 LDG.E.U16 R10, [R14.64] ;  /* 0x000000060e0a8981 */ /* 0x000128000c1e1500 */
[----:B0-----:R-:W0:Y:S01]  /*121f0*/  S2R R15, SR_TID.X ;  /* 0x00000000000f7919 */ /* 0x001e220000002100 */
[----:B------:R-:W-:Y:S02]  /*12200*/  PRMT R11, RZ, 0x7610, R11 ;  /* 0x00007610ff0b7816 */ /* 0x000fe4000000000b */
[----:B0-----:R-:W-:-:S04]  /*12210*/  SHF.R.U32.HI R15, RZ, 0x6, R15 ;  /* 0x00000006ff0f7819 */ /* 0x001fc8000001160f */
[----:B------:R-:W-:-:S04]  /*12220*/  SGXT.U32 R15, R15, 0x1 ;  /* 0x000000010f0f781a */ /* 0x000fc80000000000 */
[C---:B------:R-:W-:Y:S02]  /*12230*/  LOP3.LUT R14, R15.reuse, 0x2c, RZ, 0xfc, !PT ;  /* 0x0000002c0f0e7812 */ /* 0x040fe400078efcff */
[----:B------:R-:W-:Y:S02]  /*12240*/  LOP3.LUT R15, R15, 0x32, RZ, 0xfc, !PT ;  /* 0x000000320f0f7812 */ /* 0x000fe400078efcff */
[----:B------:R-:W-:-:S03]  /*12250*/  ISETP.GE.AND P0, PT, R14, UR4, PT ;  /* 0x000000040e007c0c */ /* 0x000fc6000bf06270 */
[----:B------:R-:W-:-:S04]  /*12260*/  IMAD R15, R15, c[0x0][0x188], RZ ;  /* 0x000062000f0f7a24 */ /* 0x000fc800078e02ff */
[----:B------:R-:W-:-:S05]  /*12270*/  IMAD.WIDE R14, R15, 0x2, R28 ;  /* 0x000000020f0e7825 */ /* 0x000fca00078e021c */
[----:B------:R0:W4:Y:S04]  /*12280*/  @!P1 LDG.E.U16 R11, [R14.64] ;  /* 0x000000060e0b9981 */ /* 0x000128000c1e1500 */
[----:B0-----:R-:W0:Y:S02]  /*12290*/  S2R R15, SR_TID.X ;  /* 0x00000000000f7919 */ /* 0x001e240000002100 */
        /* <DEDUP_REMOVED lines=17> */
[----:B---3--:R-:W-:-:S06]  /*123b0*/  PRMT R12, RZ, 0x7610, R12 ;  /* 0x00007610ff0c7816 */ /* 0x008fcc000000000c */
[----:B------:R0:W3:Y:S04]  /*123c0*/  @!P1 LDG.E.U16 R12, [R14.64] ;  /* 0x000000060e0c9981 */ /* 0x0000e8000c1e1500 */
        /* <DEDUP_REMOVED lines=9> */
[----:B------:R-:W3:Y:S04]  /*12460*/  @!P0 LDG.E.U16 R21, [R14.64] ;  /* 0x000000060e158981 */ /* 0x000ee8000c1e1500 */
[----:B----4-:R0:W-:Y:S04]  /*12470*/  STL [R1+0x50], R22 ;  /* 0x0000501601007387 */ /* 0x0101e80000100800 */
[----:B0-----:R-:W4:Y:S04]  /*12480*/  LDL.LU R22, [R1+0x1604] ;  /* 0x0016040001167983 */ /* 0x001f280000300800 */
[----:B--2---:R-:W-:Y:S04]  /*12490*/  STL [R1+0x15cc], R24 ;  /* 0x0015cc1801007387 */ /* 0x004fe80000100800 */
[----:B------:R-:W-:Y:S04]  /*124a0*/  STL [R1+0x15d0], R24 ;  /* 0x0015d01801007387 */ /* 0x000fe80000100800 */
[----:B------:R-:W-:Y:S04]  /*124b0*/  STL [R1+0x15d4], R24 ;  /* 0x0015d41801007387 */ /* 0x000fe80000100800 */
[----:B------:R-:W-:Y:S04]  /*124c0*/  STL [R1+0x15d8], R24 ;  /* 0x0015d81801007387 */ /* 0x000fe80000100800 */
[----:B------:R-:W-:Y:S04]  /*124d0*/  STL [R1+0x15dc], R24 ;  /* 0x0015dc1801007387 */ /* 0x000fe80000100800 */
[----:B---3--:R0:W-:Y:S04]  /*124e0*/  STL [R1+0x48], R21 ;  /* 0x0000481501007387 */ /* 0x0081e80000100800 */
[----:B0-----:R-:W2:Y:S04]  /*124f0*/  LDL.LU R21, [R1+0x1600] ;  /* 0x0016000001157983 */ /* 0x001ea80000300800 */
[----:B------:R-:W0:Y:S01]  /*12500*/  S2R R15, SR_TID.X ;  /* 0x00000000000f7919 */ /* 0x000e220000002100 */
[----:B----4-:R-:W-:-:S02]  /*12510*/  PRMT R22, RZ, 0x7610, R22 ;  /* 0x00007610ff167816 */ /* 0x010fc40000000016 */
        /* <DEDUP_REMOVED lines=27> */
[----:B--2---:R-:W-:-:S06]  /*126d0*/  PRMT R21, RZ, 0x7610, R21 ;  /* 0x00007610ff157816 */ /* 0x004fcc0000000015 */
[----:B------:R0:W2:Y:S04]  /*126e0*/  @!P1 LDG.E.U16 R21, [R14.64] ;  /* 0x000000060e159981 */ /* 0x0000a8000c1e1500 */
[----:B0-----:R-:W0:Y:S02]  /*126f0*/  S2R R15, SR_TID.X ;  /* 0x00000000000f7919 */ /* 0x001e240000002100 */
[----:B0-----:R-:W-:-:S04]  /*12700*/  SHF.R.U32.HI R15, RZ, 0x6, R15 ;  /* 0x00000006ff0f7819 */ /* 0x001fc8000001160f */
[----:B------:R-:W-:-:S04]  /*12710*/  SGXT.U32 R15, R15, 0x1 ;  /* 0x000000010f0f781a */ /* 0x000fc80000000000 */
[----:B------:R-:W-:-:S05]  /*12720*/  LOP3.LUT R15, R15, 0x3e, RZ, 0xfc, !PT ;  /* 0x0000003e0f0f7812 */ /* 0x000fca00078efcff */
[----:B------:R-:W-:-:S04]  /*12730*/  IMAD R15, R15, c[0x0][0x188], RZ ;  /* 0x000062000f0f7a24 */ /* 0x000fc800078e02ff */
[----:B------:R-:W-:-:S05]  /*12740*/  IMAD.WIDE R14, R15, 0x2, R28 ;  /* 0x000000020f0e7825 */ /* 0x000fca00078e021c */
[----:B------:R0:W2:Y:S04]  /*12750*/  @!P0 LDG.E.U16 R0, [R14.64] ;  /* 0x000000060e008981 */ /* 0x0000a8000c1e1500 */
[----:B0-----:R-:W0:Y:S04]  /*12760*/  S2R R15, SR_TID.X ;  /* 0x00000000000f7919 */ /* 0x001e280000002100 */
[----:B---3--:R-:W-:Y:S01]  /*12770*/  STL [R1+0x15c8], R22 ;  /* 0x0015c81601007387 */ /* 0x008fe20000100800 */
[----:B0-----:R-:W-:-:S03]  /*12780*/  LOP3.LUT R14, R15, 0x3f, RZ, 0xc0, !PT ;  /* 0x0000003f0f0e7812 */ /* 0x001fc600078ec0ff */
[----:B----4-:R0:W-:Y:S04]  /*12790*/  STL [R1+0x2c], R2 ;  /* 0x00002c0201007387 */ /* 0x0101e80000100800 */
[----:B0-----:R-:W3:Y:S04]  /*127a0*/  LDL.LU R2, [R1+0x15fc] ;  /* 0x0015fc0001027983 */ /* 0x001ee80000300800 */
[----:B--2---:R-:W-:Y:S04]  /*127b0*/  STL [R1+0x15c4], R21 ;  /* 0x0015c41501007387 */ /* 0x004fe80000100800 */
[----:B------:R-:W-:Y:S04]  /*127c0*/  STL [R1+0xabc], R28 ;  /* 0x000abc1c01007387 */ /* 0x000fe80000100800 */
[----:B------:R-:W-:Y:S04]  /*127d0*/  STL [R1+0xab8], R29 ;  /* 0x000ab81d01007387 */ /* 0x000fe80000100800 */
[----:B------:R0:W-:Y:S04]  /*127e0*/  STL [R1+0x24], R0 ;  /* 0x0000240001007387 */ /* 0x0001e80000100800 */
[----:B0-----:R-:W2:Y:S04]  /*127f0*/  LDL.LU R0, [R1+0x15f8] ;  /* 0x0015f80001007983 */ /* 0x001ea80000300800 */
[----:B------:R-:W3:Y:S01]  /*12800*/  LDL R15, [R1+0x7a0] ;  /* 0x0007a000010f7983 */ /* 0x000ee20000100800 */
[----:B------:R-:W-:-:S02]  /*12810*/  ISETP.GE.AND P0, PT, R14, UR4, PT ;  /* 0x000000040e007c0c */ /* 0x000fc4000bf06270 */
[----:B------:R-:W-:Y:S01]  /*12820*/  PRMT R3, RZ, 0x7610, R3 ;  /* 0x00007610ff037816 */ /* 0x000fe20000000003 */
[----:B------:R-:W-:Y:S01]  /*12830*/  BAR.SYNC.DEFER_BLOCKING 0x0 ;  /* 0x0000000000007b1d */ /* 0x000fe20000010000 */
[----:B---3--:R-:W-:-:S05]  /*12840*/  IADD3 R14, P1, R15, R2, RZ ;  /* 0x000000020f0e7210 */ /* 0x008fca0007f3e0ff */
[----:B------:R-:W2:Y:S02]  /*12850*/  LDL R15, [R1+0x5a0] ;  /* 0x0005a000010f7983 */ /* 0x000ea40000100800 */
[----:B--2---:R-:W-:-:S05]  /*12860*/  IMAD.X R15, R15, 0x1, R0, P1 ;  /* 0x000000010f0f7824 */ /* 0x004fca00008e0600 */
[----:B------:R-:W2:Y:S04]  /*12870*/  @!P0 LDG.E.U16 R3, [R14.64] ;  /* 0x000000060e038981 */ /* 0x000ea8000c1e1500 */
[----:B--2---:R0:W-:Y:S04]  /*12880*/  STL [R1+0x8c], R3 ;  /* 0x00008c0301007387 */ /* 0x0041e80000100800 */
[----:B0-----:R-:W2:Y:S04]  /*12890*/  LDL.LU R3, [R1+0x15f4] ;  /* 0x0015f40001037983 */ /* 0x001ea80000300800 */
[----:B------:R-:W3:Y:S02]  /*128a0*/  LDL R15, [R1+0x79c] ;  /* 0x00079c00010f7983 */ /* 0x000ee40000100800 */
[----:B---3--:R-:W-:-:S02]  /*128b0*/  IADD3 R14, P1, R15, R2, RZ ;  /* 0x000000020f0e7210 */ /* 0x008fc40007f3e0ff */
[----:B------:R-:W3:Y:S01]  /*128c0*/  LDL R15, [R1+0x6f4] ;  /* 0x0006f400010f7983 */ /* 0x000ee20000100800 */
[----:B--2---:R-:W-:Y:S02]  /*128d0*/  PRMT R3, RZ, 0x7610, R3 ;  /* 0x00007610ff037816 */ /* 0x004fe40000000003 */
[----:B---3--:R-:W-:-:S05]  /*128e0*/  IMAD.X R15, R15, 0x1, R0, P1 ;  /* 0x000000010f0f7824 */ /* 0x008fca00008e0600 */
        /* <DEDUP_REMOVED lines=14> */
[----:B------:R-:W-:Y:S02]  /*129d0*/  PRMT R27, RZ, 0x7610, R27 ;  /* 0x00007610ff1b7816 */ /* 0x000fe4000000001b */
[----:B---3--:R-:W-:-:S05]  /*129e0*/  IMAD.X R15, R15, 0x1, R0, P1 ;  /* 0x000000010f0f7824 */ /* 0x008fca00008e0600 */
[----:B------:R-:W3:Y:S04]  /*129f0*/  @!P0 LDG.E.U16 R27, [R14.64] ;  /* 0x000000060e1b8981 */ /* 0x000ee8000c1e1500 */
[----:B---3--:R0:W-:Y:S04]  /*12a00*/  STL [R1+0x10], R27 ;  /* 0x0000101b01007387 */ /* 0x0081e80000100800 */
[----:B0-----:R-:W3:Y:S04]  /*12a10*/  LDL.LU R27, [R1+0x15e8] ;  /* 0x0015e800011b7983 */ /* 0x001ee80000300800 */
[----:B------:R-:W4:Y:S02]  /*12a20*/  LDL R15, [R1+0x580] ;  /* 0x00058000010f7983 */ /* 0x000f240000100800 */
[----:B----4-:R-:W-:-:S02]  /*12a30*/  IADD3 R14, P1, R15, R2, RZ ;  /* 0x000000020f0e7210 */ /* 0x010fc40007f3e0ff */
[----:B------:R-:W4:Y:S01]  /*12a40*/  LDL R15, [R1+0x440] ;  /* 0x00044000010f7983 */ /* 0x000f220000100800 */
[----:B------:R-:W-:Y:S02]  /*12a50*/  PRMT R28, RZ, 0x7610, R28 ;  /* 0x00007610ff1c7816 */ /* 0x000fe4000000001c */
[----:B----4-:R-:W-:-:S05]  /*12a60*/  IMAD.X R15, R15, 0x1, R0, P1 ;  /* 0x000000010f0f7824 */ /* 0x010fca00008e0600 */
[----:B------:R0:W4:Y:S04]  /*12a70*/  @!P0 LDG.E.U16 R28, [R14.64] ;  /* 0x000000060e1c8981 */ /* 0x000128000c1e1500 */
[----:B0-----:R-:W2:Y:S04]  /*12a80*/  LDL R15, [R1+0x784] ;  /* 0x00078400010f7983 */ /* 0x001ea80000100800 */
[----:B----4-:R0:W-:Y:S01]  /*12a90*/  STL [R1+0xc], R28 ;  /* 0x00000c1c01007387 */ /* 0x0101e20000100800 */
[----:B--2---:R-:W-:-:S03]  /*12aa0*/  IADD3 R14, P1, R15, R2, RZ ;  /* 0x000000020f0e7210 */ /* 0x004fc60007f3e0ff */
[----:B0-----:R-:W2:Y:S04]  /*12ab0*/  LDL R28, [R1+0x6a8] ;  /* 0x0006a800011c7983 */ /* 0x001ea80000100800 */
[----:B------:R-:W4:Y:S01]  /*12ac0*/  LDL R15, [R1+0x6c8] ;  /* 0x0006c800010f7983 */ /* 0x000f220000100800 */
[----:B------:R-:W-:Y:S01]  /*12ad0*/  PRMT R26, RZ, 0x7610, R26 ;  /* 0x00007610ff1a7816 */ /* 0x000fe2000000001a */
[----:B----4-:R-:W-:-:S05]  /*12ae0*/  IMAD.X R15, R15, 0x1, R0, P1 ;  /* 0x000000010f0f7824 */ /* 0x010fca00008e0600 */
[----:B------:R-:W4:Y:S04]  /*12af0*/  @!P0 LDG.E.U16 R26, [R14.64] ;  /* 0x000000060e1a8981 */ /* 0x000f28000c1e1500 */
[----:B----4-:R0:W-:Y:S04]  /*12b00*/  STL [R1+0x8], R26 ;  /* 0x0000081a01007387 */ /* 0x0101e80000100800 */
[----:B0-----:R-:W4:Y:S04]  /*12b10*/  LDL.LU R26, [R1+0x15e4] ;  /* 0x0015e400011a7983 */ /* 0x001f280000300800 */
[----:B------:R-:W2:Y:S02]  /*12b20*/  LDL R15, [R1+0x6bc] ;  /* 0x0006bc00010f7983 */ /* 0x000ea40000100800 */
[----:B--2---:R-:W-:-:S02]  /*12b30*/  IADD3 R14, P1, R15, R2, RZ ;  /* 0x000000020f0e7210 */ /* 0x004fc40007f3e0ff */
[----:B------:R-:W2:Y:S01]  /*12b40*/  LDL R15, [R1+0x56c] ;  /* 0x00056c00010f7983 */ /* 0x000ea20000100800 */
[----:B------:R-:W-:Y:S02]  /*12b50*/  PRMT R25, RZ, 0x7610, R25 ;  /* 0x00007610ff197816 */ /* 0x000fe40000000019 */
[----:B--2---:R-:W-:-:S05]  /*12b60*/  IMAD.X R15, R15, 0x1, R0, P1 ;  /* 0x000000010f0f7824 */ /* 0x004fca00008e0600 */
[----:B------:R-:W2:Y:S04]  /*12b70*/  @!P0 LDG.E.U16 R25, [R14.64] ;  /* 0x000000060e198981 */ /* 0x000ea8000c1e1500 */
[----:B--2---:R0:W-:Y:S04]  /*12b80*/  STL [R1+0x4], R25 ;  /* 0x0000041901007387 */ /* 0x0041e80000100800 */
[----:B0-----:R-:W2:Y:S04]  /*12b90*/  LDL.LU R25, [R1+0x15e0] ;  /* 0x0015e00001197983 */ /* 0x001ea80000300800 */
[----:B------:R-:W2:Y:S02]  /*12ba0*/  LDL R15, [R1+0x560] ;  /* 0x00056000010f7983 */ /* 0x000ea40000100800 */
[----:B--2---:R-:W-:-:S02]  /*12bb0*/  IADD3 R14, P1, R15, R2, RZ ;  /* 0x000000020f0e7210 */ /* 0x004fc40007f3e0ff */
[----:B------:R-:W2:Y:S01]  /*12bc0*/  LDL R15, [R1+0x430] ;  /* 0x00043000010f7983 */ /* 0x000ea20000100800 */
[----:B------:R-:W-:Y:S02]  /*12bd0*/  PRMT R24, RZ, 0x7610, R24 ;  /* 0x00007610ff187816 */ /* 0x000fe40000000018 */
[----:B--2---:R-:W-:-:S05]  /*12be0*/  IMAD.X R15, R15, 0x1, R0, P1 ;  /* 0x000000010f0f7824 */ /* 0x004fca00008e0600 */
[----:B------:R0:W2:Y:S04]  /*12bf0*/  @!P0 LDG.E.U16 R24, [R14.64] ;  /* 0x000000060e188981 */ /* 0x0000a8000c1e1500 */
[----:B0-----:R-:W4:Y:S01]  /*12c00*/  LDL R15, [R1+0x774] ;  /* 0x00077400010f7983 */ /* 0x001f220000100800 */
[----:B---3--:R-:W-:-:S03]  /*12c10*/  PRMT R27, RZ, 0x7610, R27 ;  /* 0x00007610ff1b7816 */ /* 0x008fc6000000001b */
[----:B--2---:R0:W-:Y:S01]  /*12c20*/  STL [R1], R24 ;  /* 0x0000001801007387 */ /* 0x0041e20000100800 */
[----:B----4-:R-:W-:-:S03]  /*12c30*/  IADD3 R14, P1, R15, R2, RZ ;  /* 0x000000020f0e7210 */ /* 0x010fc60007f3e0ff */
[----:B0-----:R-:W2:Y:S02]  /*12c40*/  LDL R24, [R1+0x54c] ;  /* 0x00054c0001187983 */ /* 0x001ea40000100800 */
[----:B------:R-:W-:Y:S02]  /*12c50*/  IMAD.X R15, R28, 0x1, R0, P1 ;  /* 0x000000011c0f7824 */ /* 0x000fe400008e0600 */
[----:B------:R-:W3:Y:S04]  /*12c60*/  LDL R28, [R1+0x420] ;  /* 0x00042000011c7983 */ /* 0x000ee80000100800 */
[----:B------:R0:W4:Y:S04]  /*12c70*/  @!P0 LDG.E.U16 R27, [R14.64] ;  /* 0x000000060e1b8981 */ /* 0x000128000c1e1500 */
[----:B0-----:R-:W2:Y:S01]  /*12c80*/  LDL R15, [R1+0x69c] ;  /* 0x00069c00010f7983 */ /* 0x001ea20000100800 */
[----:B------:R-:W-:-:S03]  /*12c90*/  PRMT R26, RZ, 0x7610, R26 ;  /* 0x00007610ff1a7816 */ /* 0x000fc6000000001a */
[----:B----4-:R-:W-:Y:S04]  /*12ca0*/  STL [R1+0x1588], R27 ;  /* 0x0015881b01007387 */ /* 0x010fe80000100800 */
[----:B------:R-:W-:Y:S01]  /*12cb0*/  STL [R1+0x158c], R27 ;  /* 0x00158c1b01007387 */ /* 0x000fe20000100800 */
[----:B--2---:R-:W-:-:S03]  /*12cc0*/  IADD3 R14, P1, R15, R2, RZ ;  /* 0x000000020f0e7210 */ /* 0x004fc60007f3e0ff */
[----:B------:R-:W-:Y:S02]  /*12cd0*/  STL [R1+0x1590], R27 ;  /* 0x0015901b01007387 */ /* 0x000fe40000100800 */
[----:B------:R-:W-:Y:S02]  /*12ce0*/  IMAD.X R15, R24, 0x1, R0, P1 ;  /* 0x00000001180f7824 */ /* 0x000fe400008e0600 */
[----:B------:R-:W-:Y:S04]  /*12cf0*/  STL [R1+0x1594], R27 ;  /* 0x0015941b01007387 */ /* 0x000fe80000100800 */
[----:B------:R-:W-:Y:S04]  /*12d00*/  STL [R1+0x1598], R27 ;  /* 0x0015981b01007387 */ /* 0x000fe80000100800 */
[----:B------:R-:W-:Y:S04]  /*12d10*/  STL [R1+0x159c], R27 ;  /* 0x00159c1b01007387 */ /* 0x000fe80000100800 */
[----:B------:R-:W-:Y:S04]  /*12d20*/  STL [R1+0x15a0], R27 ;  /* 0x0015a01b01007387 */ /* 0x000fe80000100800 */
[----:B------:R0:W-:Y:S04]  /*12d30*/  STL [R1+0x15a4], R27 ;  /* 0x0015a41b01007387 */ /* 0x0001e80000100800 */
[----:B------:R1:W2:Y:S01]  /*12d40*/  @!P0 LDG.E.U16 R26, [R14.64] ;  /* 0x000000060e1a8981 */ /* 0x0002a2000c1e1500 */
[----:B------:R-:W-:-:S03]  /*12d50*/  PRMT R25, RZ, 0x7610, R25 ;  /* 0x00007610ff197816 */ /* 0x000fc60000000019 */
[----:B------:R-:W4:Y:S04]  /*12d60*/  LDL R24, [R1+0x764] ;  /* 0x0007640001187983 */ /* 0x000f280000100800 */
[----:B0-----:R-:W3:Y:S04]  /*12d70*/  LDL R27, [R1+0x52c] ;  /* 0x00052c00011b7983 */ /* 0x001ee80000100800 */
[----:B-1----:R-:W3:Y:S04]  /*12d80*/  LDL R15, [R1+0x540] ;  /* 0x00054000010f7983 */ /* 0x002ee80000100800 */
[----:B--2---:R-:W-:Y:S04]  /*12d90*/  STL [R1+0x15a8], R26 ;  /* 0x0015a81a01007387 */ /* 0x004fe80000100800 */
[----:B------:R-:W-:Y:S01]  /*12da0*/  STL [R1+0x15ac], R26 ;  /* 0x0015ac1a01007387 */ /* 0x000fe20000100800 */
[----:B---3--:R-:W-:-:S03]  /*12db0*/  IADD3 R14, P1, R15, R2, RZ ;  /* 0x000000020f0e7210 */ /* 0x008fc60007f3e0ff */
[----:B------:R-:W-:Y:S02]  /*12dc0*/  STL [R1+0x15b0], R26 ;  /* 0x0015b01a01007387 */ /* 0x000fe40000100800 */
[----:B------:R-:W-:Y:S02]  /*12dd0*/  IMAD.X R15, R28, 0x1, R0, P1 ;  /* 0x000000011c0f7824 */ /* 0x000fe400008e0600 */
[----:B------:R-:W-:Y:S04]  /*12de0*/  STL [R1+0x15b4], R26 ;  /* 0x0015b41a01007387 */ /* 0x000fe80000100800 */
[----:B------:R-:W-:Y:S04]  /*12df0*/  STL [R1+0x15b8], R26 ;  /* 0x0015b81a01007387 */ /* 0x000fe80000100800 */
[----:B------:R-:W-:Y:S04]  /*12e00*/  STL [R1+0x15bc], R26 ;  /* 0x0015bc1a01007387 */ /* 0x000fe80000100800 */
[----:B------:R-:W-:Y:S04]  /*12e10*/  STL [R1+0x15c0], R26 ;  /* 0x0015c01a01007387 */ /* 0x000fe80000100800 */
[----:B------:R0:W2:Y:S04]  /*12e20*/  @!P0 LDG.E.U16 R25, [R14.64] ;  /* 0x000000060e198981 */ /* 0x0000a8000c1e1500 */
[----:B------:R1:W-:Y:S04]  /*12e30*/  STS.U16 [R3+0x9000], R7 ;  /* 0x0090000703007388 */ /* 0x0003e80000000400 */
[----:B------:R3:W-:Y:S04]  /*12e40*/  STS.U16 [R3+0x8c00], R18 ;  /* 0x008c001203007388 */ /* 0x0007e80000000400 */
[----:B0-----:R-:W2:Y:S01]  /*12e50*/  LDL R15, [R1+0x688] ;  /* 0x00068800010f7983 */ /* 0x001ea20000100800 */
[----:B----4-:R-:W-:-:S03]  /*12e60*/  IADD3 R14, P1, R24, R2, RZ ;  /* 0x00000002180e7210 */ /* 0x010fc60007f3e0ff */
[----:B-1----:R-:W4:Y:S01]  /*12e70*/  LDL R7, [R1+0x67c] ;  /* 0x00067c0001077983 */ /* 0x002f220000100800 */
[----:B---3--:R-:W-:-:S03]  /*12e80*/  PRMT R18, RZ, 0x7610, R18 ;  /* 0x00007610ff127816 */ /* 0x008fc60000000012 */
[----:B------:R-:W3:Y:S04]  /*12e90*/  LDL R28, [R1+0x410] ;  /* 0x00041000011c7983 */ /* 0x000ee80000100800 */
[----:B------:R4:W-:Y:S04]  /*12ea0*/  STS.U16 [R3+0x9400], R6 ;  /* 0x0094000603007388 */ /* 0x0009e80000000400 */
[----:B------:R0:W-:Y:S04]  /*12eb0*/  STS.U16 [R3+0x8800], R17 ;  /* 0x0088001103007388 */ /* 0x0001e80000000400 */
[----:B------:R1:W-:Y:S04]  /*12ec0*/  STS.U16 [R3+0x8400], R16 ;  /* 0x0084001003007388 */ /* 0x0003e80000000400 */
[----:B------:R-:W3:Y:S01]  /*12ed0*/  LDL R24, [R1+0x754] ;  /* 0x0007540001187983 */ /* 0x000ee20000100800 */
[----:B--2---:R-:W-:-:S05]  /*12ee0*/  IMAD.X R15, R15, 0x1, R0, P1 ;  /* 0x000000010f0f7824 */ /* 0x004fca00008e0600 */
[----:B------:R2:W3:Y:S04]  /*12ef0*/  @!P0 LDG.E.U16 R18, [R14.64] ;  /* 0x000000060e128981 */ /* 0x0004e8000c1e1500 */
[----:B--2---:R-:W2:Y:S01]  /*12f00*/  LDL R15, [R1+0x520] ;  /* 0x00052000010f7983 */ /* 0x004ea20000100800 */
[-C--:B----4-:R-:W-:Y:S02]  /*12f10*/  IADD3 R6, P1, R7, R2.reuse, RZ ;  /* 0x0000000207067210 */ /* 0x090fe40007f3e0ff */
[----:B0-----:R-:W-:Y:S01]  /*12f20*/  PRMT R17, RZ, 0x7610, R17 ;  /* 0x00007610ff117816 */ /* 0x001fe20000000011 */
[----:B------:R0:W-:Y:S02]  /*12f30*/  STS.U16 [R3+0x9800], R5 ;  /* 0x0098000503007388 */ /* 0x0001e40000000400 */
[----:B------:R-:W-:Y:S01]  /*12f40*/  IMAD.X R7, R27, 0x1, R0, P1 ;  /* 0x000000011b077824 */ /* 0x000fe200008e0600 */
[----:B-1----:R-:W-:Y:S01]  /*12f50*/  PRMT R16, RZ, 0x7610, R16 ;  /* 0x00007610ff107816 */ /* 0x002fe20000000010 */
[----:B------:R-:W4:Y:S04]  /*12f60*/  LDL R27, [R1+0x65c] ;  /* 0x00065c00011b7983 */ /* 0x000f280000100800 */
[----:B------:R2:W4:Y:S04]  /*12f70*/  @!P0 LDG.E.U16 R17, [R6.64] ;  /* 0x0000000606118981 */ /* 0x000528000c1e1500 */
[----:B------:R1:W-:Y:S04]  /*12f80*/  STS.U16 [R3+0x9c00], R4 ;  /* 0x009c000403007388 */ /* 0x0003e80000000400 */
[----:B------:R-:W4:Y:S01]  /*12f90*/  LDL R14, [R1+0x744] ;  /* 0x00074400010e7983 */ /* 0x000f220000100800 */
[----:B--2---:R-:W-:-:S02]  /*12fa0*/  IADD3 R6, P1, R15, R2, RZ ;  /* 0x000000020f067210 */ /* 0x004fc40007f3e0ff */
[----:B0-----:R-:W-:Y:S01]  /*12fb0*/  PRMT R5, RZ, 0x7610, R5 ;  /* 0x00007610ff057816 */ /* 0x001fe20000000005 */
[----:B------:R-:W2:Y:S02]  /*12fc0*/  LDL R15, [R1+0x400] ;  /* 0x00040000010f7983 */ /* 0x000ea40000100800 */
[----:B---3--:R-:W-:Y:S01]  /*12fd0*/  IMAD.X R7, R28, 0x1, R0, P1 ;  /* 0x000000011c077824 */ /* 0x008fe200008e0600 */
[----:B-1----:R-:W-:Y:S01]  /*12fe0*/  PRMT R4, RZ, 0x7610, R4 ;  /* 0x00007610ff047816 */ /* 0x002fe20000000004 */
[----:B------:R-:W3:Y:S04]  /*12ff0*/  LDL R28, [R1+0x648] ;  /* 0x00064800011c7983 */ /* 0x000ee80000100800 */
[----:B------:R0:W2:Y:S04]  /*13000*/  @!P0 LDG.E.U16 R16, [R6.64] ;  /* 0x0000000606108981 */ /* 0x0000a8000c1e1500 */
[----:B0-----:R-:W2:Y:S01]  /*13010*/  LDL R7, [R1+0x668] ;  /* 0x0006680001077983 */ /* 0x001ea20000100800 */
[----:B------:R-:W-:-:S05]  /*13020*/  IADD3 R6, P1, R24, R2, RZ ;  /* 0x0000000218067210 */ /* 0x000fca0007f3e0ff */
[----:B--2---:R-:W-:-:S05]  /*13030*/  IMAD.X R7, R7, 0x1, R0, P1 ;  /* 0x0000000107077824 */ /* 0x004fca00008e0600 */
[----:B------:R0:W2:Y:S04]  /*13040*/  @!P0 LDG.E.U16 R5, [R6.64] ;  /* 0x0000000606058981 */ /* 0x0000a8000c1e1500 */
[----:B0-----:R-:W2:Y:S01]  /*13050*/  LDL R7, [R1+0x50c] ;  /* 0x00050c0001077983 */ /* 0x001ea20000100800 */
[----:B----4-:R-:W-:-:S03]  /*13060*/  IADD3 R6, P1, R27, R2, RZ ;  /* 0x000000021b067210 */ /* 0x010fc60007f3e0ff */
[----:B------:R0:W-:Y:S04]  /*13070*/  STS.U16 [R3+0x8000], R13 ;  /* 0x0080000d03007388 */ /* 0x0001e80000000400 */
[----:B------:R-:W4:Y:S01]  /*13080*/  LDL R27, [R1+0x4ec] ;  /* 0x0004ec00011b7983 */ /* 0x000f220000100800 */
[----:B--2---:R-:W-:-:S05]  /*13090*/  IMAD.X R7, R7, 0x1, R0, P1 ;  /* 0x0000000107077824 */ /* 0x004fca00008e0600 */
[----:B------:R1:W2:Y:S04]  /*130a0*/  @!P0 LDG.E.U16 R4, [R6.64] ;  /* 0x0000000606048981 */ /* 0x0002a8000c1e1500 */
[----:B-1----:R-:W2:Y:S01]  /*130b0*/  LDL R7, [R1+0x500] ;  /* 0x0005000001077983 */ /* 0x002ea20000100800 */
[----:B0-----:R-:W-:Y:S02]  /*130c0*/  PRMT R13, RZ, 0x7610, R13 ;  /* 0x00007610ff0d7816 */ /* 0x001fe4000000000d */
[----:B--2---:R-:W-:-:S05]  /*130d0*/  IADD3 R6, P1, R7, R2, RZ ;  /* 0x0000000207067210 */ /* 0x004fca0007f3e0ff */
[----:B------:R-:W-:Y:S01]  /*130e0*/  IMAD.X R7, R15, 0x1, R0, P1 ;  /* 0x000000010f077824 */ /* 0x000fe200008e0600 */
[----:B------:R-:W-:-:S04]  /*130f0*/  IADD3 R14, P1, R14, R2, RZ ;  /* 0x000000020e0e7210 */ /* 0x000fc80007f3e0ff */
[----:B------:R0:W2:Y:S01]  /*13100*/  @!P0 LDG.E.U16 R13, [R6.64] ;  /* 0x00000006060d8981 */ /* 0x0000a2000c1e1500 */
[----:B---3--:R-:W-:Y:S01]  /*13110*/  IMAD.X R15, R28, 0x1, R0, P1 ;  /* 0x000000011c0f7824 */ /* 0x008fe200008e0600 */
[----:B------:R-:W-:Y:S02]  /*13120*/  LOP3.LUT R24, R3, 0x20, RZ, 0x3c, !PT ;  /* 0x0000002003187812 */ /* 0x000fe400078e3cff */
[----:B------:R-:W3:Y:S01]  /*13130*/  LDL R28, [R1+0x628] ;  /* 0x00062800011c7983 */ /* 0x000ee20000100800 */
[----:B0-----:R-:W-:-:S06]  /*13140*/  PRMT R6, RZ, 0x7610, R6 ;  /* 0x00007610ff067816 */ /* 0x001fcc0000000006 */
[----:B------:R0:W2:Y:S04]  /*13150*/  @!P0 LDG.E.U16 R6, [R14.64] ;  /* 0x000000060e068981 */ /* 0x0000a8000c1e1500 */
[----:B0-----:R-:W2:Y:S01]  /*13160*/  LDL R15, [R1+0x63c] ;  /* 0x00063c00010f7983 */ /* 0x001ea20000100800 */
[----:B------:R-:W-:Y:S02]  /*13170*/  PRMT R7, RZ, 0x7610, R7 ;  /* 0x00007610ff077816 */ /* 0x000fe40000000007 */
[----:B--2---:R-:W-:-:S05]  /*13180*/  IADD3 R14, P1, R15, R2, RZ ;  /* 0x000000020f0e7210 */ /* 0x004fca0007f3e0ff */
[----:B----4-:R-:W-:Y:S01]  /*13190*/  IMAD.X R15, R27, 0x1, R0, P1 ;  /* 0x000000011b0f7824 */ /* 0x010fe200008e0600 */
[----:B------:R-:W-:Y:S04]  /*131a0*/  STS.U16 [R24+0x8100], R20 ;  /* 0x0081001418007388 */ /* 0x000fe80000000400 */
[----:B------:R0:W2:Y:S04]  /*131b0*/  @!P0 LDG.E.U16 R7, [R14.64] ;  /* 0x000000060e078981 */ /* 0x0000a8000c1e1500 */
[----:B------:R-:W4:Y:S04]  /*131c0*/  LDL R27, [R1+0x4c0] ;  /* 0x0004c000011b7983 */ /* 0x000f280000100800 */
[----:B0-----:R-:W2:Y:S02]  /*131d0*/  LDL R15, [R1+0x4e0] ;  /* 0x0004e000010f7983 */ /* 0x001ea40000100800 */
[----:B--2---:R-:W-:-:S02]  /*131e0*/  IADD3 R14, P1, R15, R2, RZ ;  /* 0x000000020f0e7210 */ /* 0x004fc40007f3e0ff */
[----:B------:R-:W2:Y:S04]  /*131f0*/  LDL R15, [R1+0x3f0] ;  /* 0x0003f000010f7983 */ /* 0x000ea80000100800 */
[----:B------:R-:W-:Y:S04]  /*13200*/  STS.U16 [R24+0x8500], R19 ;  /* 0x0085001318007388 */ /* 0x000fe80000000400 */
[----:B------:R-:W-:Y:S04]  /*13210*/  STS.U16 [R24+0x8900], R23 ;  /* 0x0089001718007388 */ /* 0x000fe80000000400 */
[----:B------:R0:W-:Y:S02]  /*13220*/  STS.U16 [R24+0x8d00], R8 ;  /* 0x008d000818007388 */ /* 0x0001e40000000400 */
[----:B0-----:R-:W-:Y:S01]  /*13230*/  PRMT R8, RZ, 0x7610, R8 ;  /* 0x00007610ff087816 */ /* 0x001fe20000000008 */
[----:B--2---:R-:W-:-:S05]  /*13240*/  IMAD.X R15, R15, 0x1, R0, P1 ;  /* 0x000000010f0f7824 */ /* 0x004fca00008e0600 */
[----:B------:R0:W2:Y:S04]  /*13250*/  @!P0 LDG.E.U16 R8, [R14.64] ;  /* 0x000000060e088981 */ /* 0x0000a8000c1e1500 */
[----:B0-----:R-:W2:Y:S04]  /*13260*/  LDL R15, [R1+0x734] ;  /* 0x00073400010f7983 */ /* 0x001ea80000100800 */
[----:B------:R-:W-:Y:S04]  /*13270*/  STS.U16 [R24+0x9100], R9 ;  /* 0x0091000918007388 */ /* 0x000fe80000000400 */
[----:B------:R0:W-:Y:S04]  /*13280*/  STS.U16 [R24+0x9500], R10 ;  /* 0x0095000a18007388 */ /* 0x0001e80000000400 */
[----:B------:R1:W-:Y:S04]  /*13290*/  STS.U16 [R24+0x9900], R11 ;  /* 0x0099000b18007388 */ /* 0x0003e80000000400 */
[----:B0-----:R-:W4:Y:S01]  /*132a0*/  LDL R10, [R1+0x61c] ;  /* 0x00061c00010a7983 */ /* 0x001f220000100800 */
[----:B--2---:R-:W-:-:S05]  /*132b0*/  IADD3 R14, P1, R15, R2, RZ ;  /* 0x000000020f0e7210 */ /* 0x004fca0007f3e0ff */
[----:B---3--:R-:W-:Y:S02]  /*132c0*/  IMAD.X R15, R28, 0x1, R0, P1 ;  /* 0x000000011c0f7824 */ /* 0x008fe400008e0600 */
[----:B------:R-:W2:Y:S04]  /*132d0*/  LDL.LU R28, [R1+0x1c] ;  /* 0x00001c00011c7983 */ /* 0x000ea80000300800 */
[----:B-1----:R-:W3:Y:S04]  /*132e0*/  LDL.LU R24, [R1+0x15dc] ;  /* 0x0015dc0001187983 */ /* 0x002ee80000300800 */
[----:B------:R-:W2:Y:S01]  /*132f0*/  LDL R11, [R1+0x4cc] ;  /* 0x0004cc00010b7983 */ /* 0x000ea20000100800 */
[----:B------:R-:W-:-:S02]  /*13300*/  PRMT R9, RZ, 0x7610, R9 ;  /* 0x00007610ff097816 */ /* 0x000fc40000000009 */
[----:B----4-:R-:W-:-:S04]  /*13310*/  IADD3 R10, P1, R10, R2, RZ ;  /* 0x000000020a0a7210 */ /* 0x010fc80007f3e0ff */
[----:B------:R0:W4:Y:S02]  /*13320*/  @!P0 LDG.E.U16 R9, [R14.64] ;  /* 0x000000060e098981 */ /* 0x000124000c1e1500 */
[----:B0-----:R-:W-:Y:S01]  /*13330*/  PRMT R14, RZ, 0x7610, R14 ;  /* 0x00007610ff0e7816 */ /* 0x001fe2000000000e */
[----:B--2---:R-:W-:-:S05]  /*13340*/  IMAD.X R11, R11, 0x1, R0, P1 ;  /* 0x000000010b0b7824 */ /* 0x004fca00008e0600 */
[----:B------:R0:W2:Y:S02]  /*13350*/  @!P0 LDG.E.U16 R14, [R10.64] ;  /* 0x000000060a0e8981 */ /* 0x0000a4000c1e1500 */
[----:B0-----:R-:W-:-:S05]  /*13360*/  LOP3.LUT R11, R3, 0x20, RZ, 0x3c, !PT ;  /* 0x00000020030b7812 */ /* 0x001fca00078e3cff */
[----:B------:R0:W-:Y:S04]  /*13370*/  STS.U16 [R11+0x9d00], R12 ;  /* 0x009d000c0b007388 */ /* 0x0001e80000000400 */
[----:B0-----:R-:W2:Y:S01]  /*13380*/  LDL R11, [R1+0x3e0] ;  /* 0x0003e000010b7983 */ /* 0x001ea20000100800 */
[----:B------:R-:W-:Y:S02]  /*13390*/  IADD3 R10, P1, R27, R2, RZ ;  /* 0x000000021b0a7210 */ /* 0x000fe40007f3e0ff */
[----:B------:R-:W-:-:S03]  /*133a0*/  PRMT R15, RZ, 0x7610, R15 ;  /* 0x00007610ff0f7816 */ /* 0x000fc6000000000f */
[----:B--2---:R-:W-:-:S05]  /*133b0*/  IMAD.X R11, R11, 0x1, R0, P1 ;  /* 0x000000010b0b7824 */ /* 0x004fca00008e0600 */
[----:B------:R0:W2:Y:S04]  /*133c0*/  @!P0 LDG.E.U16 R15, [R10.64] ;  /* 0x000000060a0f8981 */ /* 0x0000a8000c1e1500 */
[----:B0-----:R-:W2:Y:S04]  /*133d0*/  LDL.LU R10, [R1+0x20] ;  /* 0x00002000010a7983 */ /* 0x001ea80000300800 */
[----:B------:R-:W3:Y:S01]  /*133e0*/  LDL R11, [R1+0x724] ;  /* 0x00072400010b7983 */ /* 0x000ee20000100800 */
[----:B------:R-:W-:-:S05]  /*133f0*/  LOP3.LUT R27, R3, 0x40, RZ, 0x3c, !PT ;  /* 0x00000040031b7812 */ /* 0x000fca00078e3cff */
[----:B--2---:R3:W-:Y:S02]  /*13400*/  STS.U16 [R27+0x8200], R10 ;  /* 0x0082000a1b007388 */ /* 0x0047e40000000400 */
[----:B---3--:R-:W-:Y:S02]  /*13410*/  IADD3 R10, P1, R11, R2, RZ ;  /* 0x000000020b0a7210 */ /* 0x008fe40007f3e0ff */
[----:B------:R-:W2:Y:S01]  /*13420*/  LDL R11, [R1+0x608] ;  /* 0x00060800010b7983 */ /* 0x000ea20000100800 */
[----:B------:R-:W-:Y:S02]  /*13430*/  PRMT R24, RZ, 0x7610, R24 ;  /* 0x00007610ff187816 */ /* 0x000fe40000000018 */
[----:B--2---:R-:W-:-:S05]  /*13440*/  IMAD.X R11, R11, 0x1, R0, P1 ;  /* 0x000000010b0b7824 */ /* 0x004fca00008e0600 */
[----:B------:R-:W2:Y:S04]  /*13450*/  @!P0 LDG.E.U16 R24, [R10.64] ;  /* 0x000000060a188981 */ /* 0x000ea8000c1e1500 */
[----:B--2---:R0:W-:Y:S04]  /*13460*/  STL [R1+0x20], R24 ;  /* 0x0000201801007387 */ /* 0x0041e80000100800 */
[----:B0-----:R-:W2:Y:S04]  /*13470*/  LDL.LU R24, [R1+0x15d8] ;  /* 0x0015d80001187983 */ /* 0x001ea80000300800 */
[----:B------:R-:W3:Y:S04]  /*13480*/  LDL.LU R10, [R1+0x34] ;  /* 0x00003400010a7983 */ /* 0x000ee80000300800 */
[----:B------:R-:W2:Y:S04]  /*13490*/  LDL R11, [R1+0x5fc] ;  /* 0x0005fc00010b7983 */ /* 0x000ea80000100800 */
[----:B---3--:R2:W-:Y:S02]  /*134a0*/  STS.U16 [R27+0x8600], R10 ;  /* 0x0086000a1b007388 */ /* 0x0085e40000000400 */
[----:B--2---:R-:W-:-:S02]  /*134b0*/  IADD3 R10, P1, R11, R2, RZ ;  /* 0x000000020b0a7210 */ /* 0x004fc40007f3e0ff */
        /* <DEDUP_REMOVED lines=23> */
[----:B------:R0:W2:Y:S04]  /*13630*/  @!P0 LDG.E.U16 R29, [R10.64] ;  /* 0x000000060a1d8981 */ /* 0x0000a8000c1e1500 */
[----:B0-----:R-:W3:Y:S04]  /*13640*/  LDL R11, [R1+0x5dc] ;  /* 0x0005dc00010b7983 */ /* 0x001ee80000100800 */
[----:B------:R0:W-:Y:S04]  /*13650*/  STS.U16 [R27+0x9200], R28 ;  /* 0x0092001c1b007388 */ /* 0x0001e80000000400 */
[----:B0-----:R-:W4:Y:S04]  /*13660*/  LDL R27, [R1+0x46c] ;  /* 0x00046c00011b7983 */ /* 0x001f280000100800 */
[----:B------:R-:W4:Y:S04]  /*13670*/  LDL.LU R28, [R1+0x6f0] ;  /* 0x0006f000011c7983 */ /* 0x000f280000300800 */
[----:B--2---:R0:W-:Y:S04]  /*13680*/  STL [R1+0x3c], R29 ;  /* 0x00003c1d01007387 */ /* 0x0041e80000100800 */
[----:B0-----:R-:W2:Y:S01]  /*13690*/  LDL.LU R29, [R1+0x798] ;  /* 0x00079800011d7983 */ /* 0x001ea20000300800 */
[----:B---3--:R-:W-:-:S03]  /*136a0*/  IADD3 R10, P1, R11, R2, RZ ;  /* 0x000000020b0a7210 */ /* 0x008fc60007f3e0ff */
[----:B------:R-:W3:Y:S01]  /*136b0*/  LDL R11, [R1+0x48c] ;  /* 0x00048c00010b7983 */ /* 0x000ee20000100800 */
[----:B------:R-:W-:Y:S01]  /*136c0*/  PRMT R24, RZ, 0x7610, R24 ;  /* 0x00007610ff187816 */ /* 0x000fe20000000018 */
[----:B---3--:R-:W-:-:S05]  /*136d0*/  IMAD.X R11, R11, 0x1, R0, P1 ;  /* 0x000000010b0b7824 */ /* 0x008fca00008e0600 */
[----:B------:R-:W3:Y:S04]  /*136e0*/  @!P0 LDG.E.U16 R24, [R10.64] ;  /* 0x000000060a188981 */ /* 0x000ee8000c1e1500 */
[----:B---3--:R0:W-:Y:S04]  /*136f0*/  STL [R1+0x38], R24 ;  /* 0x0000381801007387 */ /* 0x0081e80000100800 */
[----:B0-----:R-:W3:Y:S04]  /*13700*/  LDL.LU R24, [R1+0x15cc] ;  /* 0x0015cc0001187983 */ /* 0x001ee80000300800 */
[----:B------:R-:W2:Y:S01]  /*13710*/  LDL R11, [R1+0x480] ;  /* 0x00048000010b7983 */ /* 0x000ea20000100800 */
[----:B------:R-:W-:-:S05]  /*13720*/  LOP3.LUT R10, R3, 0x40, RZ, 0x3c, !PT ;  /* 0x00000040030a7812 */ /* 0x000fca00078e3cff */
[----:B---3--:R2:W-:Y:S02]  /*13730*/  STS.U16 [R10+0x9600], R24 ;  /* 0x009600180a007388 */ /* 0x0085e40000000400 */
[----:B--2---:R-:W-:Y:S02]  /*13740*/  IADD3 R10, P1, R11, R2, RZ ;  /* 0x000000020b0a7210 */ /* 0x004fe40007f3e0ff */
[----:B------:R-:W2:Y:S01]  /*13750*/  LDL R11, [R1+0x3c0] ;  /* 0x0003c000010b7983 */ /* 0x000ea20000100800 */
[----:B------:R-:W-:Y:S02]  /*13760*/  PRMT R22, RZ, 0x7610, R22 ;  /* 0x00007610ff167816 */ /* 0x000fe40000000016 */
[----:B--2---:R-:W-:-:S05]  /*13770*/  IMAD.X R11, R11, 0x1, R0, P1 ;  /* 0x000000010b0b7824 */ /* 0x004fca00008e0600 */
[----:B------:R-:W2:Y:S04]  /*13780*/  @!P0 LDG.E.U16 R22, [R10.64] ;  /* 0x000000060a168981 */ /* 0x000ea8000c1e1500 */
[----:B--2---:R0:W-:Y:S04]  /*13790*/  STL [R1+0x30], R22 ;  /* 0x0000301601007387 */ /* 0x0041e80000100800 */
        /* <DEDUP_REMOVED lines=11> */
[----:B------:R-:W3:Y:S01]  /*13850*/  LDL R11, [R1+0x5bc] ;  /* 0x0005bc00010b7983 */ /* 0x000ee20000100800 */
[----:B------:R-:W-:-:S02]  /*13860*/  LOP3.LUT R10, R3, 0x40, RZ, 0x3c, !PT ;  /* 0x00000040030a7812 */ /* 0x000fc400078e3cff */
[----:B------:R-:W-:-:S03]  /*13870*/  PRMT R24, RZ, 0x7610, R24 ;  /* 0x00007610ff187816 */ /* 0x000fc60000000018 */
[----:B--2---:R3:W-:Y:S02]  /*13880*/  STS.U16 [R10+0x9e00], R21 ;  /* 0x009e00150a007388 */ /* 0x0047e40000000400 */
[----:B---3--:R-:W-:-:S05]  /*13890*/  IADD3 R10, P1, R11, R2, RZ ;  /* 0x000000020b0a7210 */ /* 0x008fca0007f3e0ff */
[----:B----4-:R-:W-:-:S05]  /*138a0*/  IMAD.X R11, R27, 0x1, R0, P1 ;  /* 0x000000011b0b7824 */ /* 0x010fca00008e0600 */
[----:B------:R0:W2:Y:S04]  /*138b0*/  @!P0 LDG.E.U16 R24, [R10.64] ;  /* 0x000000060a188981 */ /* 0x0000a8000c1e1500 */
[----:B0-----:R-:W3:Y:S04]  /*138c0*/  LDL.LU R10, [R1+0x58] ;  /* 0x00005800010a7983 */ /* 0x001ee80000300800 */
[----:B------:R-:W4:Y:S01]  /*138d0*/  LDL R11, [R1+0x460] ;  /* 0x00046000010b7983 */ /* 0x000f220000100800 */
[----:B------:R-:W-:-:S03]  /*138e0*/  LOP3.LUT R27, R3, 0x60, RZ, 0x3c, !PT ;  /* 0x00000060031b7812 */ /* 0x000fc600078e3cff */
[----:B--2---:R-:W-:Y:S04]  /*138f0*/  STL [R1+0x1580], R24 ;  /* 0x0015801801007387 */ /* 0x004fe80000100800 */
[----:B------:R-:W-:Y:S04]  /*13900*/  STL [R1+0x1584], R24 ;  /* 0x0015841801007387 */ /* 0x000fe80000100800 */
[----:B---3--:R4:W-:Y:S02]  /*13910*/  STS.U16 [R27+0x8300], R10 ;  /* 0x0083000a1b007388 */ /* 0x0089e40000000400 */
[----:B----4-:R-:W-:-:S02]  /*13920*/  IADD3 R10, P1, R11, R2, RZ ;  /* 0x000000020b0a7210 */ /* 0x010fc40007f3e0ff */
[----:B------:R-:W2:Y:S01]  /*13930*/  LDL R11, [R1+0x3b0] ;  /* 0x0003b000010b7983 */ /* 0x000ea20000100800 */
[----:B------:R-:W-:Y:S02]  /*13940*/  PRMT R26, RZ, 0x7610, R26 ;  /* 0x00007610ff1a7816 */ /* 0x000fe4000000001a */
[----:B--2---:R-:W-:-:S05]  /*13950*/  IMAD.X R11, R11, 0x1, R0, P1 ;  /* 0x000000010b0b7824 */ /* 0x004fca00008e0600 */
[----:B------:R-:W2:Y:S04]  /*13960*/  @!P0 LDG.E.U16 R26, [R10.64] ;  /* 0x000000060a1a8981 */ /* 0x000ea8000c1e1500 */
[----:B--2---:R0:W-:Y:S04]  /*13970*/  STL [R1+0x28], R26 ;  /* 0x0000281a01007387 */ /* 0x0041e80000100800 */
[----:B0-----:R-:W2:Y:S04]  /*13980*/  LDL.LU R26, [R1+0x15c0] ;  /* 0x0015c000011a7983 */ /* 0x001ea80000300800 */
[----:B------:R-:W3:Y:S04]  /*13990*/  LDL.LU R10, [R1+0x5c] ;  /* 0x00005c00010a7983 */ /* 0x000ee80000300800 */
[----:B------:R-:W4:Y:S04]  /*139a0*/  LDL R11, [R1+0x7a4] ;  /* 0x0007a400010b7983 */ /* 0x000f280000100800 */
[----:B---3--:R4:W-:Y:S02]  /*139b0*/  STS.U16 [R27+0x8700], R10 ;  /* 0x0087000a1b007388 */ /* 0x0089e40000000400 */
[----:B----4-:R-:W-:-:S02]  /*139c0*/  IADD3 R10, P1, R11, R2, RZ ;  /* 0x000000020b0a7210 */ /* 0x010fc40007f3e0ff */
[----:B------:R-:W3:Y:S01]  /*139d0*/  LDL R11, [R1+0x5a8] ;  /* 0x0005a800010b7983 */ /* 0x000ee20000100800 */
[----:B--2---:R-:W-:Y:S02]  /*139e0*/  PRMT R26, RZ, 0x7610, R26 ;  /* 0x00007610ff1a7816 */ /* 0x004fe4000000001a */
[----:B---3--:R-:W-:-:S05]  /*139f0*/  IMAD.X R11, R11, 0x1, R0, P1 ;  /* 0x000000010b0b7824 */ /* 0x008fca00008e0600 */
[----:B------:R-:W2:Y:S04]  /*13a00*/  @!P0 LDG.E.U16 R26, [R10.64] ;  /* 0x000000060a1a8981 */ /* 0x000ea8000c1e1500 */
[----:B--2---:R0:W-:Y:S04]  /*13a10*/  STL [R1+0x34], R26 ;  /* 0x0000341a01007387 */ /* 0x0041e80000100800 */
[----:B0-----:R-:W2:Y:S04]  /*13a20*/  LDL.LU R26, [R1+0x15bc] ;  /* 0x0015bc00011a7983 */ /* 0x001ea80000300800 */
[----:B------:R-:W3:Y:S01]  /*13a30*/  LDL.LU R11, [R1+0x4c] ;  /* 0x00004c00010b7983 */ /* 0x000ee20000300800 */
[----:B------:R-:W-:-:S02]  /*13a40*/  IADD3 R10, P1, R29, R2, RZ ;  /* 0x000000021d0a7210 */ /* 0x000fc40007f3e0ff */
[----:B--2---:R-:W-:Y:S01]  /*13a50*/  PRMT R26, RZ, 0x7610, R26 ;  /* 0x00007610ff1a7816 */ /* 0x004fe2000000001a */
[----:B---3--:R0:W-:Y:S02]  /*13a60*/  STS.U16 [R27+0x8b00], R11 ;  /* 0x008b000b1b007388 */ /* 0x0081e40000000400 */
[----:B0-----:R-:W-:-:S05]  /*13a70*/  IMAD.X R11, R28, 0x1, R0, P1 ;  /* 0x000000011c0b7824 */ /* 0x001fca00008e0600 */
[----:B------:R-:W2:Y:S04]  /*13a80*/  @!P0 LDG.E.U16 R26, [R10.64] ;  /* 0x000000060a1a8981 */ /* 0x000ea8000c1e1500 */
[----:B------:R0:W-:Y:S04]  /*13a90*/  STL [R1+0xac4], R29 ;  /* 0x000ac41d01007387 */ /* 0x0001e80000100800 */
[----:B0-----:R-:W3:Y:S04]  /*13aa0*/  LDL.LU R29, [R1+0x6e4] ;  /* 0x0006e400011d7983 */ /* 0x001ee80000300800 */
[----:B------:R0:W-:Y:S04]  /*13ab0*/  STL [R1+0xac8], R28 ;  /* 0x000ac81c01007387 */ /* 0x0001e80000100800 */
[----:B0-----:R-:W4:Y:S04]  /*13ac0*/  LDL.LU R28, [R1+0x594] ;  /* 0x00059400011c7983 */ /* 0x001f280000300800 */
[----:B--2---:R0:W-:Y:S04]  /*13ad0*/  STL [R1+0x4c], R26 ;  /* 0x00004c1a01007387 */ /* 0x0041e80000100800 */
[----:B0-----:R-:W2:Y:S04]  /*13ae0*/  LDL.LU R26, [R1+0x15b8] ;  /* 0x0015b800011a7983 */ /* 0x001ea80000300800 */
[----:B------:R-:W4:Y:S01]  /*13af0*/  LDL.LU R11, [R1+0x54] ;  /* 0x00005400010b7983 */ /* 0x000f220000300800 */
[----:B---3--:R-:W-:-:S02]  /*13b00*/  IADD3 R10, P1, R29, R2, RZ ;  /* 0x000000021d0a7210 */ /* 0x008fc40007f3e0ff */
[----:B--2---:R-:W-:Y:S01]  /*13b10*/  PRMT R26, RZ, 0x7610, R26 ;  /* 0x00007610ff1a7816 */ /* 0x004fe2000000001a */
[----:B----4-:R0:W-:Y:S02]  /*13b20*/  STS.U16 [R27+0x8f00], R11 ;  /* 0x008f000b1b007388 */ /* 0x0101e40000000400 */
[----:B0-----:R-:W-:-:S05]  /*13b30*/  IMAD.X R11, R28, 0x1, R0, P1 ;  /* 0x000000011c0b7824 */ /* 0x001fca00008e0600 */
[----:B------:R-:W2:Y:S04]  /*13b40*/  @!P0 LDG.E.U16 R26, [R10.64] ;  /* 0x000000060a1a8981 */ /* 0x000ea8000c1e1500 */
[----:B------:R-:W-:Y:S04]  /*13b50*/  STL [R1+0xacc], R29 ;  /* 0x000acc1d01007387 */ /* 0x000fe80000100800 */
[----:B------:R-:W-:Y:S04]  /*13b60*/  STL [R1+0xad0], R28 ;  /* 0x000ad01c01007387 */ /* 0x000fe80000100800 */
        /* <DEDUP_REMOVED lines=34> */
[----:B---3--:R0:W-:Y:S04]  /*13d90*/  STS.U16 [R27+0x9f00], R10 ;  /* 0x009f000a1b007388 */ /* 0x0081e80000000400 */
[----:B0-----:R-:W3:Y:S01]  /*13da0*/  LDL.LU R27, [R1+0x15a4] ;  /* 0x0015a400011b7983 */ /* 0x001ee20000300800 */
[----:B----4-:R-:W-:-:S03]  /*13db0*/  IADD3 R10, P1, R11, R2, RZ ;  /* 0x000000020b0a7210 */ /* 0x010fc60007f3e0ff */
[----:B------:R-:W4:Y:S01]  /*13dc0*/  LDL R11, [R1+0x434] ;  /* 0x00043400010b7983 */ /* 0x000f220000100800 */
[----:B---3--:R-:W-:Y:S01]  /*13dd0*/  PRMT R27, RZ, 0x7610, R27 ;  /* 0x00007610ff1b7816 */ /* 0x008fe2000000001b */
[----:B----4-:R-:W-:-:S05]  /*13de0*/  IMAD.X R11, R11, 0x1, R0, P1 ;  /* 0x000000010b0b7824 */ /* 0x010fca00008e0600 */
[----:B------:R-:W3:Y:S04]  /*13df0*/  @!P0 LDG.E.U16 R27, [R10.64] ;  /* 0x000000060a1b8981 */ /* 0x000ee8000c1e1500 */
[----:B---3--:R0:W-:Y:S04]  /*13e00*/  STL [R1+0x2c], R27 ;  /* 0x00002c1b01007387 */ /* 0x0081e80000100800 */
[----:B0-----:R-:W3:Y:S04]  /*13e10*/  LDL.LU R27, [R1+0x15a0] ;  /* 0x0015a000011b7983 */ /* 0x001ee80000300800 */
[----:B------:R-:W4:Y:S04]  /*13e20*/  LDL.LU R10, [R1+0x18] ;  /* 0x00001800010a7983 */ /* 0x000f280000300800 */
[----:B------:R-:W2:Y:S04]  /*13e30*/  LDL R11, [R1+0x778] ;  /* 0x00077800010b7983 */ /* 0x000ea80000100800 */
[----:B----4-:R2:W-:Y:S02]  /*13e40*/  STS.U16 [R3], R10 ;  /* 0x0000000a03007388 */ /* 0x0105e40000000400 */
[----:B--2---:R-:W-:-:S02]  /*13e50*/  IADD3 R10, P1, R11, R2, RZ ;  /* 0x000000020b0a7210 */ /* 0x004fc40007f3e0ff */
[----:B------:R-:W2:Y:S01]  /*13e60*/  LDL R11, [R1+0x6b0] ;  /* 0x0006b000010b7983 */ /* 0x000ea20000100800 */
[----:B------:R-:W-:Y:S02]  /*13e70*/  PRMT R29, RZ, 0x7610, R29 ;  /* 0x00007610ff1d7816 */ /* 0x000fe4000000001d */
[----:B--2---:R-:W-:-:S05]  /*13e80*/  IMAD.X R11, R11, 0x1, R0, P1 ;  /* 0x000000010b0b7824 */ /* 0x004fca00008e0600 */
[----:B------:R0:W2:Y:S04]  /*13e90*/  @!P0 LDG.E.U16 R29, [R10.64] ;  /* 0x000000060a1d8981 */ /* 0x0000a8000c1e1500 */
[----:B0-----:R-:W4:Y:S04]  /*13ea0*/  LDL.LU R10, [R1+0x14] ;  /* 0x00001400010a7983 */ /* 0x001f280000300800 */
[----:B------:R-:W3:Y:S04]  /*13eb0*/  LDL R11, [R1+0x6a4] ;  /* 0x0006a400010b7983 */ /* 0x000ee80000100800 */
[----:B--2---:R0:W-:Y:S04]  /*13ec0*/  STL [R1+0x24], R29 ;  /* 0x0000241d01007387 */ /* 0x0041e80000100800 */
[----:B----4-:R1:W-:Y:S01]  /*13ed0*/  STS.U16 [R3+0x400], R10 ;  /* 0x0004000a03007388 */ /* 0x0103e20000000400 */
[----:B---3--:R-:W-:-:S03]  /*13ee0*/  PRMT R27, RZ, 0x7610, R27 ;  /* 0x00007610ff1b7816 */ /* 0x008fc6000000001b */
[----:B0-----:R-:W2:Y:S01]  /*13ef0*/  LDL R29, [R1+0x684] ;  /* 0x00068400011d7983 */ /* 0x001ea20000100800 */
[----:B-1----:R-:W-:-:S03]  /*13f00*/  IADD3 R10, P1, R11, R2, RZ ;  /* 0x000000020b0a7210 */ /* 0x002fc60007f3e0ff */
[----:B------:R-:W3:Y:S02]  /*13f10*/  LDL R11, [R1+0x554] ;  /* 0x00055400010b7983 */ /* 0x000ee40000100800 */
[----:B---3--:R-:W-:-:S05]  /*13f20*/  IMAD.X R11, R11, 0x1, R0, P1 ;  /* 0x000000010b0b7824 */ /* 0x008fca00008e0600 */
[----:B------:R-:W3:Y:S04]  /*13f30*/  @!P0 LDG.E.U16 R27, [R10.64] ;  /* 0x000000060a1b8981 */ /* 0x000ee8000c1e1500 */
[----:B---3--:R0:W-:Y:S04]  /*13f40*/  STL [R1+0x18], R27 ;  /* 0x0000181b01007387 */ /* 0x0081e80000100800 */
[----:B0-----:R-:W3:Y:S04]  /*13f50*/  LDL.LU R27, [R1+0x159c] ;  /* 0x00159c00011b7983 */ /* 0x001ee80000300800 */
[----:B------:R-:W4:Y:S04]  /*13f60*/  LDL.LU R10, [R1+0x10] ;  /* 0x00001000010a7983 */ /* 0x000f280000300800 */
[----:B------:R-:W2:Y:S04]  /*13f70*/  LDL R11, [R1+0x548] ;  /* 0x00054800010b7983 */ /* 0x000ea80000100800 */
[----:B----4-:R2:W-:Y:S02]  /*13f80*/  STS.U16 [R3+0x800], R10 ;  /* 0x0008000a03007388 */ /* 0x0105e40000000400 */
[----:B--2---:R-:W-:-:S02]  /*13f90*/  IADD3 R10, P1, R11, R2, RZ ;  /* 0x000000020b0a7210 */ /* 0x004fc40007f3e0ff */
[----:B------:R-:W2:Y:S01]  /*13fa0*/  LDL R11, [R1+0x424] ;  /* 0x00042400010b7983 */ /* 0x000ea20000100800 */
[----:B---3--:R-:W-:Y:S02]  /*13fb0*/  PRMT R27, RZ, 0x7610, R27 ;  /* 0x00007610ff1b7816 */ /* 0x008fe4000000001b */
        /* <DEDUP_REMOVED lines=15> */
[----:B------:R-:W-:-:S03]  /*140b0*/  IADD3 R10, P1, R29, R2, RZ ;  /* 0x000000021d0a7210 */ /* 0x000fc60007f3e0ff */
[----:B------:R-:W4:Y:S04]  /*140c0*/  LDL R29, [R1+0x514] ;  /* 0x00051400011d7983 */ /* 0x000f280000100800 */
[----:B---3--:R0:W-:Y:S04]  /*140d0*/  STS.U16 [R3+0x1000], R11 ;  /* 0x0010000b03007388 */ /* 0x0081e80000000400 */
[----:B0-----:R-:W3:Y:S01]  /*140e0*/  LDL R11, [R1+0x534] ;  /* 0x00053400010b7983 */ /* 0x001ee20000100800 */
[----:B--2---:R-:W-:Y:S01]  /*140f0*/  PRMT R27, RZ, 0x7610, R27 ;  /* 0x00007610ff1b7816 */ /* 0x004fe2000000001b */
[----:B---3--:R-:W-:-:S05]  /*14100*/  IMAD.X R11, R11, 0x1, R0, P1 ;  /* 0x000000010b0b7824 */ /* 0x008fca00008e0600 */
        /* <DEDUP_REMOVED lines=13> */
[----:B------:R-:W3:Y:S04]  /*141e0*/  LDL.LU R10, [R1] ;  /* 0x00000000010a7983 */ /* 0x000ee80000300800 */
        /* <DEDUP_REMOVED lines=9> */
[----:B------:R-:W3:Y:S01]  /*14280*/  LDL R11, [R1+0x664] ;  /* 0x00066400010b7983 */ /* 0x000ee20000100800 */
[----:B------:R-:W-:-:S02]  /*14290*/  PRMT R28, RZ, 0x7610, R28 ;  /* 0x00007610ff1c7816 */ /* 0x000fc4000000001c */
[----:B---3--:R-:W-:-:S05]  /*142a0*/  IADD3 R10, P1, R11, R2, RZ ;  /* 0x000000020b0a7210 */ /* 0x008fca0007f3e0ff */
[----:B----4-:R-:W-:-:S05]  /*142b0*/  IMAD.X R11, R29, 0x1, R0, P1 ;  /* 0x000000011d0b7824 */ /* 0x010fca00008e0600 */
[----:B------:R0:W3:Y:S04]  /*142c0*/  @!P0 LDG.E.U16 R28, [R10.64] ;  /* 0x000000060a1c8981 */ /* 0x0000e8000c1e1500 */
[----:B--2---:R-:W-:Y:S04]  /*142d0*/  STL [R1+0x157c], R27 ;  /* 0x00157c1b01007387 */ /* 0x004fe80000100800 */
[----:B------:R1:W-:Y:S04]  /*142e0*/  STS.U16 [R3+0x1c00], R27 ;  /* 0x001c001b03007388 */ /* 0x0003e80000000400 */
[----:B0-----:R-:W2:Y:S04]  /*142f0*/  LDL R11, [R1+0x508] ;  /* 0x00050800010b7983 */ /* 0x001ea80000100800 */
[----:B------:R-:W4:Y:S04]  /*14300*/  LDL R29, [R1+0x650] ;  /* 0x00065000011d7983 */ /* 0x000f280000100800 */
[----:B-1----:R-:W2:Y:S04]  /*14310*/  LDL R27, [R1+0x4f4] ;  /* 0x0004f400011b7983 */ /* 0x002ea80000100800 */
[----:B---3--:R-:W-:Y:S04]  /*14320*/  STL [R1+0x1550], R28 ;  /* 0x0015501c01007387 */ /* 0x008fe80000100800 */
[----:B------:R-:W-:Y:S04]  /*14330*/  STL [R1+0x1554], R28 ;  /* 0x0015541c01007387 */ /* 0x000fe80000100800 */
[----:B------:R-:W-:Y:S04]  /*14340*/  STL [R1+0x1558], R28 ;  /* 0x0015581c01007387 */ /* 0x000fe80000100800 */
[----:B------:R-:W-:Y:S04]  /*14350*/  STL [R1+0x155c], R28 ;  /* 0x00155c1c01007387 */ /* 0x000fe80000100800 */
[----:B------:R-:W-:Y:S04]  /*14360*/  STL [R1+0x1560], R28 ;  /* 0x0015601c01007387 */ /* 0x000fe80000100800 */
[----:B------:R-:W-:Y:S04]  /*14370*/  STL [R1+0x1564], R28 ;  /* 0x0015641c01007387 */ /* 0x000fe80000100800 */
[----:B------:R-:W-:Y:S01]  /*14380*/  STL [R1+0x1568], R28 ;  /* 0x0015681c01007387 */ /* 0x000fe20000100800 */
[----:B--2---:R-:W-:-:S03]  /*14390*/  IADD3 R10, P1, R11, R2, RZ ;  /* 0x000000020b0a7210 */ /* 0x004fc60007f3e0ff */
[----:B------:R-:W-:Y:S04]  /*143a0*/  STL [R1+0x156c], R28 ;  /* 0x00156c1c01007387 */ /* 0x000fe80000100800 */
[----:B------:R-:W-:Y:S04]  /*143b0*/  STL [R1+0x1570], R28 ;  /* 0x0015701c01007387 */ /* 0x000fe80000100800 */
[----:B------:R-:W-:Y:S04]  /*143c0*/  STL [R1+0x1574], R28 ;  /* 0x0015741c01007387 */ /* 0x000fe80000100800 */
[----:B------:R-:W-:Y:S04]  /*143d0*/  STL [R1+0x1578], R28 ;  /* 0x0015781c01007387 */ /* 0x000fe80000100800 */
[----:B------:R-:W2:Y:S04]  /*143e0*/  LDL R11, [R1+0x404] ;  /* 0x00040400010b7983 */ /* 0x000ea80000100800 */
[----:B------:R0:W-:Y:S02]  /*143f0*/  STS.U16 [R3+0x2000], R26 ;  /* 0x0020001a03007388 */ /* 0x0001e40000000400 */
[----:B0-----:R-:W-:Y:S01]  /*14400*/  PRMT R26, RZ, 0x7610, R26 ;  /* 0x00007610ff1a7816 */ /* 0x001fe2000000001a */
[----:B--2---:R-:W-:-:S05]  /*14410*/  IMAD.X R11, R11, 0x1, R0, P1 ;  /* 0x000000010b0b7824 */ /* 0x004fca00008e0600 */
[----:B------:R0:W2:Y:S04]  /*14420*/  @!P0 LDG.E.U16 R26, [R10.64] ;  /* 0x000000060a1a8981 */ /* 0x0000a8000c1e1500 */
[----:B0-----:R-:W3:Y:S04]  /*14430*/  LDL R11, [R1+0x748] ;  /* 0x00074800010b7983 */ /* 0x001ee80000100800 */
[----:B------:R0:W-:Y:S02]  /*14440*/  STS.U16 [R3+0x2400], R25 ;  /* 0x0024001903007388 */ /* 0x0001e40000000400 */
[----:B0-----:R-:W-:-:S02]  /*14450*/  PRMT R25, RZ, 0x7610, R25 ;  /* 0x00007610ff197816 */ /* 0x001fc40000000019 */
[----:B--2---:R-:W-:Y:S01]  /*14460*/  STL [R1+0x154c], R26 ;  /* 0x00154c1a01007387 */ /* 0x004fe20000100800 */
[----:B---3--:R-:W-:-:S05]  /*14470*/  IADD3 R10, P1, R11, R2, RZ ;  /* 0x000000020b0a7210 */ /* 0x008fca0007f3e0ff */
[----:B----4-:R-:W-:Y:S01]  /*14480*/  IMAD.X R11, R29, 0x1, R0, P1 ;  /* 0x000000011d0b7824 */ /* 0x010fe200008e0600 */
[----:B------:R-:W-:Y:S01]  /*14490*/  PRMT R23, RZ, 0x7610, R23 ;  /* 0x00007610ff177816 */ /* 0x000fe20000000017 */
[----:B------:R-:W2:Y:S04]  /*144a0*/  LDL R29, [R1+0x630] ;  /* 0x00063000011d7983 */ /* 0x000ea80000100800 */
[----:B------:R0:W3:Y:S04]  /*144b0*/  @!P0 LDG.E.U16 R25, [R10.64] ;  /* 0x000000060a198981 */ /* 0x0000e8000c1e1500 */
[----:B0-----:R-:W4:Y:S04]  /*144c0*/  LDL R11, [R1+0x644] ;  /* 0x00064400010b7983 */ /* 0x001f280000100800 */
[----:B---3--:R-:W-:Y:S01]  /*144d0*/  STL [R1+0x1548], R25 ;  /* 0x0015481901007387 */ /* 0x008fe20000100800 */
[----:B----4-:R-:W-:-:S05]  /*144e0*/  IADD3 R10, P1, R11, R2, RZ ;  /* 0x000000020b0a7210 */ /* 0x010fca0007f3e0ff */
[----:B------:R-:W-:Y:S02]  /*144f0*/  IMAD.X R11, R27, 0x1, R0, P1 ;  /* 0x000000011b0b7824 */ /* 0x000fe400008e0600 */
[----:B------:R-:W3:Y:S04]  /*14500*/  LDL R27, [R1+0x4d4] ;  /* 0x0004d400011b7983 */ /* 0x000ee80000100800 */
[----:B------:R0:W4:Y:S04]  /*14510*/  @!P0 LDG.E.U16 R23, [R10.64] ;  /* 0x000000060a178981 */ /* 0x000128000c1e1500 */
[----:B0-----:R-:W2:Y:S04]  /*14520*/  LDL R11, [R1+0x4e8] ;  /* 0x0004e800010b7983 */ /* 0x001ea80000100800 */
[----:B------:R0:W-:Y:S04]  /*14530*/  STS.U16 [R3+0x2c00], R17 ;  /* 0x002c001103007388 */ /* 0x0001e80000000400 */
[----:B------:R1:W-:Y:S04]  /*14540*/  STS.U16 [R3+0x3000], R16 ;  /* 0x0030001003007388 */ /* 0x0003e80000000400 */
[----:B----4-:R-:W-:Y:S04]  /*14550*/  STL [R1+0x1544], R23 ;  /* 0x0015441701007387 */ /* 0x010fe80000100800 */
[----:B0-----:R-:W4:Y:S04]  /*14560*/  LDL R17, [R1+0x738] ;  /* 0x0007380001117983 */ /* 0x001f280000100800 */
[----:B-1----:R-:W3:Y:S01]  /*14570*/  LDL R16, [R1+0x624] ;  /* 0x0006240001107983 */ /* 0x002ee20000100800 */
[----:B--2---:R-:W-:-:S03]  /*14580*/  IADD3 R10, P1, R11, R2, RZ ;  /* 0x000000020b0a7210 */ /* 0x004fc60007f3e0ff */
[----:B------:R-:W2:Y:S01]  /*14590*/  LDL R11, [R1+0x3f4] ;  /* 0x0003f400010b7983 */ /* 0x000ea20000100800 */
[----:B------:R-:W-:Y:S02]  /*145a0*/  PRMT R22, RZ, 0x7610, R22 ;  /* 0x00007610ff167816 */ /* 0x000fe40000000016 */
[----:B------:R-:W-:Y:S01]  /*145b0*/  PRMT R21, RZ, 0x7610, R21 ;  /* 0x00007610ff157816 */ /* 0x000fe20000000015 */
[----:B------:R0:W-:Y:S02]  /*145c0*/  STS.U16 [R3+0x3400], R5 ;  /* 0x0034000503007388 */ /* 0x0001e40000000400 */
[----:B0-----:R-:W-:Y:S01]  /*145d0*/  PRMT R5, RZ, 0x7610, R5 ;  /* 0x00007610ff057816 */ /* 0x001fe20000000005 */
[----:B--2---:R-:W-:-:S05]  /*145e0*/  IMAD.X R11, R11, 0x1, R0, P1 ;  /* 0x000000010b0b7824 */ /* 0x004fca00008e0600 */
[----:B------:R4:W2:Y:S02]  /*145f0*/  @!P0 LDG.E.U16 R22, [R10.64] ;  /* 0x000000060a168981 */ /* 0x0008a4000c1e1500 */
[-C--:B----4-:R-:W-:Y:S02]  /*14600*/  IADD3 R10, P1, R17, R2.reuse, RZ ;  /* 0x00000002110a7210 */ /* 0x090fe40007f3e0ff */
[----:B------:R-:W4:Y:S03]  /*14610*/  LDL R17, [R1+0x610] ;  /* 0x0006100001117983 */ /* 0x000f260000100800 */
[----:B------:R-:W-:Y:S02]  /*14620*/  IMAD.X R11, R29, 0x1, R0, P1 ;  /* 0x000000011d0b7824 */ /* 0x000fe400008e0600 */
[----:B------:R-:W2:Y:S04]  /*14630*/  LDL R29, [R1+0x728] ;  /* 0x00072800011d7983 */ /* 0x000ea80000100800 */
[----:B------:R3:W2:Y:S02]  /*14640*/  @!P0 LDG.E.U16 R21, [R10.64] ;  /* 0x000000060a158981 */ /* 0x0006a4000c1e1500 */
[----:B---3--:R-:W-:-:S02]  /*14650*/  IADD3 R10, P1, R16, R2, RZ ;  /* 0x00000002100a7210 */ /* 0x008fc40007f3e0ff */
[----:B------:R-:W3:Y:S03]  /*14660*/  LDL R16, [R1+0x604] ;  /* 0x0006040001107983 */ /* 0x000ee60000100800 */
[----:B------:R-:W-:Y:S02]  /*14670*/  IMAD.X R11, R27, 0x1, R0, P1 ;  /* 0x000000011b0b7824 */ /* 0x000fe400008e0600 */
[----:B------:R-:W2:Y:S04]  /*14680*/  LDL R27, [R1+0x4b4] ;  /* 0x0004b400011b7983 */ /* 0x000ea80000100800 */
[----:B------:R0:W2:Y:S04]  /*14690*/  @!P0 LDG.E.U16 R5, [R10.64] ;  /* 0x000000060a058981 */ /* 0x0000a8000c1e1500 */
[----:B0-----:R-:W3:Y:S04]  /*146a0*/  LDL R11, [R1+0x4c8] ;  /* 0x0004c800010b7983 */ /* 0x001ee80000100800 */
[----:B--2---:R-:W-:Y:S01]  /*146b0*/  STL [R1+0x1540], R5 ;  /* 0x0015400501007387 */ /* 0x004fe20000100800 */
[----:B---3--:R-:W-:-:S03]  /*146c0*/  IADD3 R10, P1, R11, R2, RZ ;  /* 0x000000020b0a7210 */ /* 0x008fc60007f3e0ff */
[----:B------:R-:W2:Y:S04]  /*146d0*/  LDL R11, [R1+0x3e4] ;  /* 0x0003e400010b7983 */ /* 0x000ea80000100800 */
[----:B------:R0:W-:Y:S02]  /*146e0*/  STS.U16 [R3+0x3800], R4 ;  /* 0x0038000403007388 */ /* 0x0001e40000000400 */
[----:B0-----:R-:W-:Y:S02]  /*146f0*/  PRMT R4, RZ, 0x7610, R4 ;  /* 0x00007610ff047816 */ /* 0x001fe40000000004 */
[----:B------:R-:W-:Y:S01]  /*14700*/  PRMT R12, RZ, 0x7610, R12 ;  /* 0x00007610ff0c7816 */ /* 0x000fe2000000000c */
[----:B--2---:R-:W-:-:S05]  /*14710*/  IMAD.X R11, R11, 0x1, R0, P1 ;  /* 0x000000010b0b7824 */ /* 0x004fca00008e0600 */
[----:B------:R0:W2:Y:S02]  /*14720*/  @!P0 LDG.E.U16 R4, [R10.64] ;  /* 0x000000060a048981 */ /* 0x0000a4000c1e1500 */
[----:B0-----:R-:W-:-:S05]  /*14730*/  IADD3 R10, P1, R29, R2, RZ ;  /* 0x000000021d0a7210 */ /* 0x001fca0007f3e0ff */
[----:B----4-:R-:W-:Y:S01]  /*14740*/  IMAD.X R11, R17, 0x1, R0, P1 ;  /* 0x00000001110b7824 */ /* 0x010fe200008e0600 */
[----:B------:R-:W-:-:S04]  /*14750*/  IADD3 R16, P1, R16, R2, RZ ;  /* 0x0000000210107210 */ /* 0x000fc80007f3e0ff */
[----:B------:R0:W3:Y:S01]  /*14760*/  @!P0 LDG.E.U16 R12, [R10.64] ;  /* 0x000000060a0c8981 */ /* 0x0000e2000c1e1500 */
[----:B------:R-:W-:Y:S01]  /*14770*/  IMAD.X R17, R27, 0x1, R0, P1 ;  /* 0x000000011b117824 */ /* 0x000fe200008e0600 */
[----:B0-----:R-:W-:-:S06]  /*14780*/  PRMT R11, RZ, 0x7610, R11 ;  /* 0x00007610ff0b7816 */ /* 0x001fcc000000000b */
[----:B------:R-:W4:Y:S04]  /*14790*/  @!P0 LDG.E.U16 R11, [R16.64] ;  /* 0x00000006100b8981 */ /* 0x000f28000c1e1500 */
[----:B------:R0:W-:Y:S04]  /*147a0*/  STS.U16 [R3+0x4000], R6 ;  /* 0x0040000603007388 */ /* 0x0001e80000000400 */
[----:B------:R1:W-:Y:S04]  /*147b0*/  STS.U16 [R3+0x4400], R7 ;  /* 0x0044000703007388 */ /* 0x0003e80000000400 */
[----:B--2---:R-:W-:Y:S04]  /*147c0*/  STL [R1+0x1538], R4 ;  /* 0x0015380401007387 */ /* 0x004fe80000100800 */
[----:B------:R-:W-:Y:S04]  /*147d0*/  STL [R1+0x153c], R4 ;  /* 0x00153c0401007387 */ /* 0x000fe80000100800 */
[----:B------:R-:W2:Y:S04]  /*147e0*/  LDL R29, [R1+0x5f0] ;  /* 0x0005f000011d7983 */ /* 0x000ea80000100800 */
[----:B---3--:R-:W-:Y:S04]  /*147f0*/  STL [R1+0x1534], R12 ;  /* 0x0015340c01007387 */ /* 0x008fe80000100800 */
[----:B0-----:R-:W3:Y:S04]  /*14800*/  LDL R6, [R1+0x4a8] ;  /* 0x0004a80001067983 */ /* 0x001ee80000100800 */
[----:B------:R-:W2:Y:S04]  /*14810*/  LDL R27, [R1+0x494] ;  /* 0x00049400011b7983 */ /* 0x000ea80000100800 */
[----:B----4-:R-:W-:Y:S04]  /*14820*/  STL [R1+0x152c], R11 ;  /* 0x00152c0b01007387 */ /* 0x010fe80000100800 */
[----:B------:R0:W-:Y:S04]  /*14830*/  STL [R1+0x1530], R11 ;  /* 0x0015300b01007387 */ /* 0x0001e80000100800 */
[----:B-1----:R-:W4:Y:S01]  /*14840*/  LDL R7, [R1+0x3d4] ;  /* 0x0003d40001077983 */ /* 0x002f220000100800 */
[----:B------:R-:W-:-:S03]  /*14850*/  PRMT R19, RZ, 0x7610, R19 ;  /* 0x00007610ff137816 */ /* 0x000fc60000000013 */
[----:B0-----:R-:W2:Y:S01]  /*14860*/  LDL R11, [R1+0x5e4] ;  /* 0x0005e400010b7983 */ /* 0x001ea20000100800 */
[----:B---3--:R-:W-:-:S05]  /*14870*/  IADD3 R6, P1, R6, R2, RZ ;  /* 0x0000000206067210 */ /* 0x008fca0007f3e0ff */
[----:B----4-:R-:W-:-:S05]  /*14880*/  IMAD.X R7, R7, 0x1, R0, P1 ;  /* 0x0000000107077824 */ /* 0x010fca00008e0600 */
[----:B------:R0:W3:Y:S04]  /*14890*/  @!P0 LDG.E.U16 R19, [R6.64] ;  /* 0x0000000606138981 */ /* 0x0000e8000c1e1500 */
[----:B0-----:R-:W4:Y:S01]  /*148a0*/  LDL R7, [R1+0x718] ;  /* 0x0007180001077983 */ /* 0x001f220000100800 */
[----:B------:R-:W-:Y:S02]  /*148b0*/  PRMT R20, RZ, 0x7610, R20 ;  /* 0x00007610ff147816 */ /* 0x000fe40000000014 */
[----:B----4-:R-:W-:-:S05]  /*148c0*/  IADD3 R6, P1, R7, R2, RZ ;  /* 0x0000000207067210 */ /* 0x010fca0007f3e0ff */
[----:B--2---:R-:W-:-:S05]  /*148d0*/  IMAD.X R7, R29, 0x1, R0, P1 ;  /* 0x000000011d077824 */ /* 0x004fca00008e0600 */
[----:B------:R0:W2:Y:S01]  /*148e0*/  @!P0 LDG.E.U16 R20, [R6.64] ;  /* 0x0000000606148981 */ /* 0x0000a2000c1e1500 */
[----:B------:R-:W-:Y:S02]  /*148f0*/  PRMT R10, RZ, 0x7610, R10 ;  /* 0x00007610ff0a7816 */ /* 0x000fe4000000000a */
[-C--:B0-----:R-:W-:Y:S01]  /*14900*/  IADD3 R6, P1, R11, R2.reuse, RZ ;  /* 0x000000020b067210 */ /* 0x081fe20007f3e0ff */
[----:B---3--:R-:W-:Y:S04]  /*14910*/  STL [R1+0x1528], R19 ;  /* 0x0015281301007387 */ /* 0x008fe80000100800 */
[----:B------:R-:W-:Y:S01]  /*14920*/  IMAD.X R7, R27, 0x1, R0, P1 ;  /* 0x000000011b077824 */ /* 0x000fe200008e0600 */
[----:B------:R-:W3:Y:S04]  /*14930*/  LDL R29, [R1+0x5d0] ;  /* 0x0005d000011d7983 */ /* 0x000ee80000100800 */
[----:B------:R0:W4:Y:S04]  /*14940*/  @!P0 LDG.E.U16 R10, [R6.64] ;  /* 0x00000006060a8981 */ /* 0x000128000c1e1500 */
[----:B--2---:R-:W-:Y:S04]  /*14950*/  STL [R1+0x1524], R20 ;  /* 0x0015241401007387 */ /* 0x004fe80000100800 */
[----:B0-----:R-:W2:Y:S04]  /*14960*/  LDL R7, [R1+0x488] ;  /* 0x0004880001077983 */ /* 0x001ea80000100800 */
[----:B------:R-:W3:Y:S04]  /*14970*/  LDL R27, [R1+0x5c4] ;  /* 0x0005c400011b7983 */ /* 0x000ee80000100800 */
[----:B------:R-:W3:Y:S04]  /*14980*/  LDL R11, [R1+0x474] ;  /* 0x00047400010b7983 */ /* 0x000ee80000100800 */
[----:B------:R0:W-:Y:S04]  /*14990*/  STS.U16 [R3+0x5000], R14 ;  /* 0x0050000e03007388 */ /* 0x0001e80000000400 */
[----:B----4-:R-:W-:Y:S04]  /*149a0*/  STL [R1+0x1520], R10 ;  /* 0x0015200a01007387 */ /* 0x010fe80000100800 */
[----:B0-----:R-:W4:Y:S01]  /*149b0*/  LDL.LU R14, [R1+0x20] ;  /* 0x00002000010e7983 */ /* 0x001f220000300800 */
[----:B--2---:R-:W-:-:S03]  /*149c0*/  IADD3 R6, P1, R7, R2, RZ ;  /* 0x0000000207067210 */ /* 0x004fc60007f3e0ff */
[----:B------:R-:W2:Y:S04]  /*149d0*/  LDL R7, [R1+0x3c4] ;  /* 0x0003c40001077983 */ /* 0x000ea80000100800 */
[----:B------:R0:W-:Y:S02]  /*149e0*/  STS.U16 [R3+0x4c00], R9 ;  /* 0x004c000903007388 */ /* 0x0001e40000000400 */
[----:B0-----:R-:W-:Y:S01]  /*149f0*/  PRMT R9, RZ, 0x7610, R9 ;  /* 0x00007610ff097816 */ /* 0x001fe20000000009 */
[----:B--2---:R-:W-:-:S05]  /*14a00*/  IMAD.X R7, R7, 0x1, R0, P1 ;  /* 0x0000000107077824 */ /* 0x004fca00008e0600 */
[----:B------:R0:W2:Y:S04]  /*14a10*/  @!P0 LDG.E.U16 R9, [R6.64] ;  /* 0x0000000606098981 */ /* 0x0000a8000c1e1500 */
[----:B0-----:R-:W2:Y:S04]  /*14a20*/  LDL R7, [R1+0x708] ;  /* 0x0007080001077983 */ /* 0x001ea80000100800 */
[----:B------:R0:W-:Y:S02]  /*14a30*/  STS.U16 [R3+0x4800], R8 ;  /* 0x0048000803007388 */ /* 0x0001e40000000400 */
[----:B0-----:R-:W-:-:S02]  /*14a40*/  PRMT R8, RZ, 0x7610, R8 ;  /* 0x00007610ff087816 */ /* 0x001fc40000000008 */
[----:B--2---:R-:W-:-:S05]  /*14a50*/  IADD3 R6, P1, R7, R2, RZ ;  /* 0x0000000207067210 */ /* 0x004fca0007f3e0ff */
[----:B---3--:R-:W-:-:S05]  /*14a60*/  IMAD.X R7, R29, 0x1, R0, P1 ;  /* 0x000000011d077824 */ /* 0x008fca00008e0600 */
[----:B------:R0:W2:Y:S04]  /*14a70*/  @!P0 LDG.E.U16 R8, [R6.64] ;  /* 0x0000000606088981 */ /* 0x0000a8000c1e1500 */
[----:B----4-:R1:W-:Y:S04]  /*14a80*/  STS.U16 [R3+0x5800], R14 ;  /* 0x0058000e03007388 */ /* 0x0103e80000000400 */
[----:B------:R3:W-:Y:S01]  /*14a90*/  STS.U16 [R3+0x5400], R15 ;  /* 0x0054000f03007388 */ /* 0x0007e20000000400 */
[----:B0-----:R-:W-:Y:S02]  /*14aa0*/  PRMT R7, RZ, 0x7610, R7 ;  /* 0x00007610ff077816 */ /* 0x001fe40000000007 */
[-C--:B-1----:R-:W-:Y:S01]  /*14ab0*/  IADD3 R14, P1, R27, R2.reuse, RZ ;  /* 0x000000021b0e7210 */ /* 0x082fe20007f3e0ff */
[----:B------:R-:W-:Y:S04]  /*14ac0*/  STL [R1+0x151c], R9 ;  /* 0x00151c0901007387 */ /* 0x000fe80000100800 */
[----:B---3--:R-:W-:Y:S01]  /*14ad0*/  IMAD.X R15, R11, 0x1, R0, P1 ;  /* 0x000000010b0f7824 */ /* 0x008fe200008e0600 */
[----:B------:R-:W3:Y:S04]  /*14ae0*/  LDL R29, [R1+0x5b0] ;  /* 0x0005b000011d7983 */ /* 0x000ee80000100800 */
[----:B------:R0:W4:Y:S04]  /*14af0*/  @!P0 LDG.E.U16 R7, [R14.64] ;  /* 0x000000060e078981 */ /* 0x000128000c1e1500 */
[----:B--2---:R-:W-:Y:S04]  /*14b00*/  STL [R1+0x1518], R8 ;  /* 0x0015180801007387 */ /* 0x004fe80000100800 */
[----:B------:R-:W2:Y:S04]  /*14b10*/  LDL R27, [R1+0x5a4] ;  /* 0x0005a400011b7983 */ /* 0x000ea80000100800 */
[----:B------:R-:W2:Y:S04]  /*14b20*/  LDL R11, [R1+0x454] ;  /* 0x00045400010b7983 */ /* 0x000ea80000100800 */
[----:B0-----:R-:W2:Y:S04]  /*14b30*/  LDL.LU R14, [R1+0x44] ;  /* 0x00004400010e7983 */ /* 0x001ea80000300800 */
[----:B------:R-:W3:Y:S04]  /*14b40*/  LDL R15, [R1+0x468] ;  /* 0x00046800010f7983 */ /* 0x000ee80000100800 */
[----:B----4-:R-:W-:Y:S04]  /*14b50*/  STL [R1+0x1514], R7 ;  /* 0x0015140701007387 */ /* 0x010fe80000100800 */
[----:B--2---:R3:W-:Y:S02]  /*14b60*/  STS.U16 [R3+0x5c00], R14 ;  /* 0x005c000e03007388 */ /* 0x0047e40000000400 */
[----:B---3--:R-:W-:-:S02]  /*14b70*/  IADD3 R14, P1, R15, R2, RZ ;  /* 0x000000020f0e7210 */ /* 0x008fc40007f3e0ff */
[----:B------:R-:W2:Y:S01]  /*14b80*/  LDL R15, [R1+0x3b4] ;  /* 0x0003b400010f7983 */ /* 0x000ea20000100800 */
[----:B------:R-:W-:Y:S02]  /*14b90*/  PRMT R6, RZ, 0x7610, R6 ;  /* 0x00007610ff067816 */ /* 0x000fe40000000006 */
[----:B--2---:R-:W-:-:S05]  /*14ba0*/  IMAD.X R15, R15, 0x1, R0, P1 ;  /* 0x000000010f0f7824 */ /* 0x004fca00008e0600 */
[----:B------:R0:W2:Y:S04]  /*14bb0*/  @!P0 LDG.E.U16 R6, [R14.64] ;  /* 0x000000060e068981 */ /* 0x0000a8000c1e1500 */
[----:B0-----:R-:W3:Y:S04]  /*14bc0*/  LDL.LU R14, [R1+0x40] ;  /* 0x00004000010e7983 */ /* 0x001ee80000300800 */
[----:B------:R-:W4:Y:S04]  /*14bd0*/  LDL R15, [R1+0x6f8] ;  /* 0x0006f800010f7983 */ /* 0x000f280000100800 */
[----:B------:R0:W-:Y:S02]  /*14be0*/  STS.U16 [R3+0x2800], R18 ;  /* 0x0028001203007388 */ /* 0x0001e40000000400 */
[----:B0-----:R-:W-:-:S02]  /*14bf0*/  PRMT R18, RZ, 0x7610, R18 ;  /* 0x00007610ff127816 */ /* 0x001fc40000000012 */
[----:B--2---:R-:W-:Y:S04]  /*14c00*/  STL [R1+0x1510], R6 ;  /* 0x0015100601007387 */ /* 0x004fe80000100800 */
[----:B---3--:R4:W-:Y:S02]  /*14c10*/  STS.U16 [R3+0x6000], R14 ;  /* 0x0060000e03007388 */ /* 0x0089e40000000400 */
[----:B----4-:R-:W-:-:S05]  /*14c20*/  IADD3 R14, P1, R15, R2, RZ ;  /* 0x000000020f0e7210 */ /* 0x010fca0007f3e0ff */
[----:B------:R-:W-:Y:S02]  /*14c30*/  IMAD.X R15, R29, 0x1, R0, P1 ;  /* 0x000000011d0f7824 */ /* 0x000fe400008e0600 */
[----:B------:R-:W2:Y:S04]  /*14c40*/  LDL R29, [R1+0x448] ;  /* 0x00044800011d7983 */ /* 0x000ea80000100800 */
[----:B------:R0:W3:Y:S04]  /*14c50*/  @!P0 LDG.E.U16 R18, [R14.64] ;  /* 0x000000060e128981 */ /* 0x0000e8000c1e1500 */
[----:B0-----:R-:W4:Y:S01]  /*14c60*/  LDL.LU R15, [R1+0x3c] ;  /* 0x00003c00010f7983 */ /* 0x001f220000300800 */
[----:B------:R-:W-:-:S02]  /*14c70*/  IADD3 R14, P1, R27, R2, RZ ;  /* 0x000000021b0e7210 */ /* 0x000fc40007f3e0ff */
[----:B------:R-:W-:Y:S01]  /*14c80*/  PRMT R17, RZ, 0x7610, R17 ;  /* 0x00007610ff117816 */ /* 0x000fe20000000011 */
[----:B---3--:R-:W-:Y:S04]  /*14c90*/  STL [R1+0x150c], R18 ;  /* 0x00150c1201007387 */ /* 0x008fe80000100800 */
[----:B----4-:R0:W-:Y:S02]  /*14ca0*/  STS.U16 [R3+0x6400], R15 ;  /* 0x0064000f03007388 */ /* 0x0101e40000000400 */
[----:B0-----:R-:W-:Y:S02]  /*14cb0*/  IMAD.X R15, R11, 0x1, R0, P1 ;  /* 0x000000010b0f7824 */ /* 0x001fe400008e0600 */
[----:B------:R-:W3:Y:S04]  /*14cc0*/  LDL R11, [R1+0x6d8] ;  /* 0x0006d800010b7983 */ /* 0x000ee80000100800 */
[----:B------:R-:W4:Y:S04]  /*14cd0*/  LDL.LU R27, [R1+0x34] ;  /* 0x00003400011b7983 */ /* 0x000f280000300800 */
[----:B------:R0:W2:Y:S04]  /*14ce0*/  @!P0 LDG.E.U16 R17, [R14.64] ;  /* 0x000000060e118981 */ /* 0x0000a8000c1e1500 */
[----:B0-----:R-:W3:Y:S04]  /*14cf0*/  LDL.LU R14, [R1+0x38] ;  /* 0x00003800010e7983 */ /* 0x001ee80000300800 */
[----:B------:R-:W4:Y:S04]  /*14d00*/  LDL R15, [R1+0x6ec] ;  /* 0x0006ec00010f7983 */ /* 0x000f280000100800 */
[----:B--2---:R-:W-:Y:S04]  /*14d10*/  STL [R1+0x1508], R17 ;  /* 0x0015081101007387 */ /* 0x004fe80000100800 */
        /* <DEDUP_REMOVED lines=10> */
[----:B---3--:R4:W-:Y:S01]  /*14dc0*/  STS.U16 [R3+0x6c00], R14 ;  /* 0x006c000e03007388 */ /* 0x0089e20000000400 */
[----:B--2---:R-:W-:-:S02]  /*14dd0*/  PRMT R24, RZ, 0x7610, R24 ;  /* 0x00007610ff187816 */ /* 0x004fc40000000018 */
[----:B----4-:R-:W-:-:S05]  /*14de0*/  IADD3 R14, P1, R15, R2, RZ ;  /* 0x000000020f0e7210 */ /* 0x010fca0007f3e0ff */
[----:B------:R-:W-:Y:S02]  /*14df0*/  IMAD.X R15, R29, 0x1, R0, P1 ;  /* 0x000000011d0f7824 */ /* 0x000fe400008e0600 */
[----:B------:R-:W2:Y:S04]  /*14e00*/  LDL R29, [R1+0x438] ;  /* 0x00043800011d7983 */ /* 0x000ea80000100800 */
[----:B------:R-:W3:Y:S04]  /*14e10*/  @!P0 LDG.E.U16 R24, [R14.64] ;  /* 0x000000060e188981 */ /* 0x000ee8000c1e1500 */
[----:B---3--:R0:W-:Y:S04]  /*14e20*/  STL [R1+0x84], R24 ;  /* 0x0000841801007387 */ /* 0x0081e80000100800 */
[----:B0-----:R-:W3:Y:S04]  /*14e30*/  LDL.LU R24, [R1+0x1580] ;  /* 0x0015800001187983 */ /* 0x001ee80000300800 */
[----:B------:R-:W4:Y:S04]  /*14e40*/  LDL.LU R14, [R1+0x1c] ;  /* 0x00001c00010e7983 */ /* 0x000f280000300800 */
[----:B------:R-:W2:Y:S01]  /*14e50*/  LDL R15, [R1+0x78c] ;  /* 0x00078c00010f7983 */ /* 0x000ea20000100800 */
[----:B------:R-:W-:-:S03]  /*14e60*/  PRMT R16, RZ, 0x7610, R16 ;  /* 0x00007610ff107816 */ /* 0x000fc60000000010 */
[----:B----4-:R2:W-:Y:S02]  /*14e70*/  STS.U16 [R3+0x7000], R14 ;  /* 0x0070000e03007388 */ /* 0x0105e40000000400 */
[----:B--2---:R-:W-:-:S05]  /*14e80*/  IADD3 R14, P1, R15, R2, RZ ;  /* 0x000000020f0e7210 */ /* 0x004fca0007f3e0ff */
[----:B------:R-:W-:Y:S02]  /*14e90*/  IMAD.X R15, R11, 0x1, R0, P1 ;  /* 0x000000010b0f7824 */ /* 0x000fe400008e0600 */
[----:B------:R-:W2:Y:S04]  /*14ea0*/  LDL.LU R11, [R1+0x54] ;  /* 0x00005400010b7983 */ /* 0x000ea80000300800 */
[----:B------:R0:W4:Y:S04]  /*14eb0*/  @!P0 LDG.E.U16 R16, [R14.64] ;  /* 0x000000060e108981 */ /* 0x000128000c1e1500 */
[----:B0-----:R-:W2:Y:S04]  /*14ec0*/  LDL R15, [R1+0x6cc] ;  /* 0x0006cc00010f7983 */ /* 0x001ea80000100800 */
[----:B----4-:R-:W-:Y:S04]  /*14ed0*/  STL [R1+0x1500], R16 ;  /* 0x0015001001007387 */ /* 0x010fe80000100800 */
[----:B------:R-:W-:Y:S01]  /*14ee0*/  STL [R1+0x1504], R16 ;  /* 0x0015041001007387 */ /* 0x000fe20000100800 */
[----:B--2---:R-:W-:-:S03]  /*14ef0*/  IADD3 R14, P1, R15, R2, RZ ;  /* 0x000000020f0e7210 */ /* 0x004fc60007f3e0ff */
[----:B------:R-:W2:Y:S04]  /*14f00*/  LDL R15, [R1+0x57c] ;  /* 0x00057c00010f7983 */ /* 0x000ea80000100800 */
[----:B------:R0:W-:Y:S02]  /*14f10*/  STS.U16 [R3+0x3c00], R13 ;  /* 0x003c000d03007388 */ /* 0x0001e40000000400 */
[----:B0-----:R-:W-:Y:S01]  /*14f20*/  PRMT R13, RZ, 0x7610, R13 ;  /* 0x00007610ff0d7816 */ /* 0x001fe2000000000d */
[----:B--2---:R-:W-:-:S05]  /*14f30*/  IMAD.X R15, R15, 0x1, R0, P1 ;  /* 0x000000010f0f7824 */ /* 0x004fca00008e0600 */
[----:B------:R0:W2:Y:S04]  /*14f40*/  @!P0 LDG.E.U16 R13, [R14.64] ;  /* 0x000000060e0d8981 */ /* 0x0000a8000c1e1500 */
[----:B0-----:R-:W4:Y:S04]  /*14f50*/  LDL.LU R14, [R1+0x28] ;  /* 0x00002800010e7983 */ /* 0x001f280000300800 */
[----:B------:R-:W2:Y:S04]  /*14f60*/  LDL R15, [R1+0x570] ;  /* 0x00057000010f7983 */ /* 0x000ea80000100800 */
[----:B---3--:R0:W-:Y:S02]  /*14f70*/  STS.U16 [R3+0x7400], R24 ;  /* 0x0074001803007388 */ /* 0x0081e40000000400 */
[----:B0-----:R-:W-:-:S02]  /*14f80*/  PRMT R24, RZ, 0x7610, R24 ;  /* 0x00007610ff187816 */ /* 0x001fc40000000018 */
[----:B----4-:R2:W-:Y:S02]  /*14f90*/  STS.U16 [R3+0x7800], R14 ;  /* 0x0078000e03007388 */ /* 0x0105e40000000400 */
[----:B--2---:R-:W-:-:S05]  /*14fa0*/  IADD3 R14, P1, R15, R2, RZ ;  /* 0x000000020f0e7210 */ /* 0x004fca0007f3e0ff */
[----:B------:R-:W-:-:S05]  /*14fb0*/  IMAD.X R15, R29, 0x1, R0, P1 ;  /* 0x000000011d0f7824 */ /* 0x000fca00008e0600 */
[----:B------:R0:W2:Y:S04]  /*14fc0*/  @!P0 LDG.E.U16 R24, [R14.64] ;  /* 0x000000060e188981 */ /* 0x0000a8000c1e1500 */
[----:B0-----:R-:W3:Y:S04]  /*14fd0*/  LDL R15, [R1+0x77c] ;  /* 0x00077c00010f7983 */ /* 0x001ee80000100800 */
[----:B------:R-:W0:Y:S04]  /*14fe0*/  S2R R29, SR_TID.X ;  /* 0x00000000001d7919 */ /* 0x000e280000002100 */
[----:B------:R0:W-:Y:S04]  /*14ff0*/  STS.U16 [R3+0x7c00], R27 ;  /* 0x007c001b03007388 */ /* 0x0001e80000000400 */
[----:B------:R-:W-:Y:S01]  /*15000*/  STL [R1+0xac0], R3 ;  /* 0x000ac00301007387 */ /* 0x000fe20000100800 */
[----:B0-----:R-:W-:-:S02]  /*15010*/  LOP3.LUT R27, R29, 0x3f, RZ, 0xc0, !PT ;  /* 0x0000003f1d1b7812 */ /* 0x001fc400078ec0ff */
[----:B------:R-:W-:-:S03]  /*15020*/  LOP3.LUT P2, RZ, R29, 0x40, RZ, 0xc0, !PT ;  /* 0x000000401dff7812 */ /* 0x000fc6000784c0ff */
[----:B------:R-:W-:Y:S01]  /*15030*/  IMAD.SHL.U32 R27, R27, 0x2, RZ ;  /* 0x000000021b1b7824 */ /* 0x000fe200078e00ff */
[----:B------:R-:W-:-:S04]  /*15040*/  SEL R29, RZ, 0x90, !P2 ;  /* 0x00000090ff1d7807 */ /* 0x000fc80005000000 */
[----:B------:R-:W-:Y:S02]  /*15050*/  LOP3.LUT R29, R29, R27, RZ, 0x3c, !PT ;  /* 0x0000001b1d1d7212 */ /* 0x000fe400078e3cff */
[----:B---3--:R-:W-:Y:S02]  /*15060*/  IADD3 R14, P1, R15, R2, RZ ;  /* 0x000000020f0e7210 */ /* 0x008fe40007f3e0ff */
[----:B------:R-:W3:Y:S04]  /*15070*/  LDL R15, [R1+0x6b8] ;  /* 0x0006b800010f7983 */ /* 0x000ee80000100800 */
[----:B------:R-:W4:Y:S01]  /*15080*/  LDL.LU R27, [R1+0x157c] ;  /* 0x00157c00011b7983 */ /* 0x000f220000300800 */
[----:B---3--:R-:W-:Y:S01]  /*15090*/  IMAD.X R15, R15, 0x1, R0, P1 ;  /* 0x000000010f0f7824 */ /* 0x008fe200008e0600 */
[----:B----4-:R-:W-:-:S06]  /*150a0*/  PRMT R27, RZ, 0x7610, R27 ;  /* 0x00007610ff1b7816 */ /* 0x010fcc000000001b */
[----:B------:R0:W3:Y:S04]  /*150b0*/  @!P0 LDG.E.U16 R27, [R14.64] ;  /* 0x000000060e1b8981 */ /* 0x0000e8000c1e1500 */
[----:B0-----:R-:W4:Y:S04]  /*150c0*/  LDL.LU R14, [R1+0x4c] ;  /* 0x00004c00010e7983 */ /* 0x001f280000300800 */
[----:B------:R-:W2:Y:S01]  /*150d0*/  LDL R15, [R1+0x6ac] ;  /* 0x0006ac00010f7983 */ /* 0x000ea20000100800 */
[----:B------:R-:W-:-:S05]  /*150e0*/  LOP3.LUT R29, R29, 0x20, RZ, 0x3c, !PT ;  /* 0x000000201d1d7812 */ /* 0x000fca00078e3cff */
[----:B----4-:R2:W-:Y:S02]  /*150f0*/  STS.U16 [R29+0x100], R14 ;  /* 0x0001000e1d007388 */ /* 0x0105e40000000400 */
[----:B--2---:R-:W-:Y:S02]  /*15100*/  IADD3 R14, P1, R15, R2, RZ ;  /* 0x000000020f0e7210 */ /* 0x004fe40007f3e0ff */
[----:B------:R-:W2:Y:S01]  /*15110*/  LDL R15, [R1+0x55c] ;  /* 0x00055c00010f7983 */ /* 0x000ea20000100800 */
[----:B------:R-:W-:Y:S02]  /*15120*/  PRMT R28, RZ, 0x7610, R28 ;  /* 0x00007610ff1c7816 */ /* 0x000fe4000000001c */
[----:B--2---:R-:W-:-:S05]  /*15130*/  IMAD.X R15, R15, 0x1, R0, P1 ;  /* 0x000000010f0f7824 */ /* 0x004fca00008e0600 */
[----:B------:R-:W2:Y:S04]  /*15140*/  @!P0 LDG.E.U16 R28, [R14.64] ;  /* 0x000000060e1c8981 */ /* 0x000ea8000c1e1500 */
[----:B--2---:R0:W-:Y:S04]  /*15150*/  STL [R1+0x30], R28 ;  /* 0x0000301c01007387 */ /* 0x0041e80000100800 */
[----:B0-----:R-:W2:Y:S04]  /*15160*/  LDL.LU R28, [R1+0x1578] ;  /* 0x00157800011c7983 */ /* 0x001ea80000300800 */
[----:B------:R-:W4:Y:S04]  /*15170*/  LDL R15, [R1+0x550] ;  /* 0x00055000010f7983 */ /* 0x000f280000100800 */
[----:B------:R0:W-:Y:S04]  /*15180*/  STS.U16 [R29+0x500], R11 ;  /* 0x0005000b1d007388 */ /* 0x0001e80000000400 */
[----:B0-----:R-:W3:Y:S01]  /*15190*/  LDL.LU R11, [R1+0x18] ;  /* 0x00001800010b7983 */ /* 0x001ee20000300800 */
[----:B----4-:R-:W-:-:S03]  /*151a0*/  IADD3 R14, P1, R15, R2, RZ ;  /* 0x000000020f0e7210 */ /* 0x010fc60007f3e0ff */
[----:B------:R-:W4:Y:S01]  /*151b0*/  LDL R15, [R1+0x428] ;  /* 0x00042800010f7983 */ /* 0x000f220000100800 */
[----:B--2---:R-:W-:Y:S01]  /*151c0*/  PRMT R28, RZ, 0x7610, R28 ;  /* 0x00007610ff1c7816 */ /* 0x004fe2000000001c */
[----:B----4-:R-:W-:-:S05]  /*151d0*/  IMAD.X R15, R15, 0x1, R0, P1 ;  /* 0x000000010f0f7824 */ /* 0x010fca00008e0600 */
[----:B------:R-:W2:Y:S04]  /*151e0*/  @!P0 LDG.E.U16 R28, [R14.64] ;  /* 0x000000060e1c8981 */ /* 0x000ea8000c1e1500 */
[----:B--2---:R0:W-:Y:S04]  /*151f0*/  STL [R1+0x38], R28 ;  /* 0x0000381c01007387 */ /* 0x0041e80000100800 */
[----:B0-----:R-:W2:Y:S04]  /*15200*/  LDL.LU R28, [R1+0x1574] ;  /* 0x00157400011c7983 */ /* 0x001ea80000300800 */
[----:B------:R-:W4:Y:S04]  /*15210*/  LDL.LU R14, [R1+0x58] ;  /* 0x00005800010e7983 */ /* 0x000f280000300800 */
[----:B------:R-:W2:Y:S04]  /*15220*/  LDL R15, [R1+0x76c] ;  /* 0x00076c00010f7983 */ /* 0x000ea80000100800 */
[----:B----4-:R2:W-:Y:S02]  /*15230*/  STS.U16 [R29+0x900], R14 ;  /* 0x0009000e1d007388 */ /* 0x0105e40000000400 */
[----:B--2---:R-:W-:-:S02]  /*15240*/  IADD3 R14, P1, R15, R2, RZ ;  /* 0x000000020f0e7210 */ /* 0x004fc40007f3e0ff */
[----:B------:R-:W2:Y:S01]  /*15250*/  LDL R15, [R1+0x698] ;  /* 0x00069800010f7983 */ /* 0x000ea20000100800 */
[----:B------:R-:W-:Y:S02]  /*15260*/  PRMT R28, RZ, 0x7610, R28 ;  /* 0x00007610ff1c7816 */ /* 0x000fe4000000001c */
[----:B--2---:R-:W-:-:S05]  /*15270*/  IMAD.X R15, R15, 0x1, R0, P1 ;  /* 0x000000010f0f7824 */ /* 0x004fca00008e0600 */
        /* <DEDUP_REMOVED lines=43> */
[----:B------:R-:W4:Y:S02]  /*15530*/  LDL R15, [R1+0x510] ;  /* 0x00051000010f7983 */ /* 0x000f240000100800 */
[----:B----4-:R-:W-:-:S02]  /*15540*/  IADD3 R14, P1, R15, R2, RZ ;  /* 0x000000020f0e7210 */ /* 0x010fc40007f3e0ff */
[----:B------:R-:W4:Y:S01]  /*15550*/  LDL R15, [R1+0x408] ;  /* 0x00040800010f7983 */ /* 0x000f220000100800 */
[----:B--2---:R-:W-:Y:S02]  /*15560*/  PRMT R28, RZ, 0x7610, R28 ;  /* 0x00007610ff1c7816 */ /* 0x004fe4000000001c */
[----:B----4-:R-:W-:-:S05]  /*15570*/  IMAD.X R15, R15, 0x1, R0, P1 ;  /* 0x000000010f0f7824 */ /* 0x010fca00008e0600 */
[----:B------:R-:W2:Y:S04]  /*15580*/  @!P0 LDG.E.U16 R28, [R14.64] ;  /* 0x000000060e1c8981 */ /* 0x000ea8000c1e1500 */
[----:B---3--:R0:W-:Y:S04]  /*15590*/  STS.U16 [R29+0x1d00], R11 ;  /* 0x001d000b1d007388 */ /* 0x0081e80000000400 */
[----:B0-----:R-:W3:Y:S04]  /*155a0*/  LDL R11, [R1+0x3f8] ;  /* 0x0003f800010b7983 */ /* 0x001ee80000100800 */
        /* <DEDUP_REMOVED lines=23> */
[----:B------:R-:W2:Y:S01]  /*15720*/  LDL R15, [R1+0x4f0] ;  /* 0x0004f000010f7983 */ /* 0x000ea20000100800 */
[----:B------:R-:W-:-:S03]  /*15730*/  PRMT R4, RZ, 0x7610, R4 ;  /* 0x00007610ff047816 */ /* 0x000fc60000000004 */
[----:B----4-:R2:W-:Y:S02]  /*15740*/  STS.U16 [R29+0x2900], R14 ;  /* 0x0029000e1d007388 */ /* 0x0105e40000000400 */
[----:B--2---:R-:W-:-:S05]  /*15750*/  IADD3 R14, P1, R15, R2, RZ ;  /* 0x000000020f0e7210 */ /* 0x004fca0007f3e0ff */
[----:B---3--:R-:W-:Y:S02]  /*15760*/  IMAD.X R15, R11, 0x1, R0, P1 ;  /* 0x000000010b0f7824 */ /* 0x008fe400008e0600 */
[----:B------:R-:W2:Y:S04]  /*15770*/  LDL R11, [R1+0x4d0] ;  /* 0x0004d000010b7983 */ /* 0x000ea80000100800 */
[----:B------:R0:W3:Y:S04]  /*15780*/  @!P0 LDG.E.U16 R4, [R14.64] ;  /* 0x000000060e048981 */ /* 0x0000e8000c1e1500 */
[----:B0-----:R-:W4:Y:S04]  /*15790*/  LDL.LU R14, [R1+0x8] ;  /* 0x00000800010e7983 */ /* 0x001f280000300800 */
[----:B------:R-:W2:Y:S04]  /*157a0*/  LDL R15, [R1+0x73c] ;  /* 0x00073c00010f7983 */ /* 0x000ea80000100800 */
[----:B---3--:R0:W-:Y:S04]  /*157b0*/  STL [R1+0x60], R4 ;  /* 0x0000600401007387 */ /* 0x0081e80000100800 */
[----:B----4-:R2:W-:Y:S01]  /*157c0*/  STS.U16 [R29+0x2d00], R14 ;  /* 0x002d000e1d007388 */ /* 0x0105e20000000400 */
[----:B------:R-:W-:-:S03]  /*157d0*/  PRMT R28, RZ, 0x7610, R28 ;  /* 0x00007610ff1c7816 */ /* 0x000fc6000000001c */
[----:B0-----:R-:W3:Y:S01]  /*157e0*/  LDL R4, [R1+0x3e8] ;  /* 0x0003e80001047983 */ /* 0x001ee20000100800 */
[----:B--2---:R-:W-:-:S03]  /*157f0*/  IADD3 R14, P1, R15, R2, RZ ;  /* 0x000000020f0e7210 */ /* 0x004fc60007f3e0ff */
[----:B------:R-:W2:Y:S02]  /*15800*/  LDL R15, [R1+0x638] ;  /* 0x00063800010f7983 */ /* 0x000ea40000100800 */
        /* <DEDUP_REMOVED lines=10> */
[----:B------:R-:W-:Y:S01]  /*158b0*/  PRMT R26, RZ, 0x7610, R26 ;  /* 0x00007610ff1a7816 */ /* 0x000fe2000000001a */
[----:B--2---:R-:W-:-:S05]  /*158c0*/  IMAD.X R15, R15, 0x1, R0, P1 ;  /* 0x000000010f0f7824 */ /* 0x004fca00008e0600 */
[----:B------:R0:W2:Y:S02]  /*158d0*/  @!P0 LDG.E.U16 R3, [R14.64] ;  /* 0x000000060e038981 */ /* 0x0000a4000c1e1500 */
[----:B0-----:R-:W-:-:S05]  /*158e0*/  IADD3 R14, P1, R11, R2, RZ ;  /* 0x000000020b0e7210 */ /* 0x001fca0007f3e0ff */
[----:B---3--:R-:W-:-:S05]  /*158f0*/  IMAD.X R15, R4, 0x1, R0, P1 ;  /* 0x00000001040f7824 */ /* 0x008fca00008e0600 */
[----:B------:R0:W3:Y:S04]  /*15900*/  @!P0 LDG.E.U16 R26, [R14.64] ;  /* 0x000000060e1a8981 */ /* 0x0000e8000c1e1500 */
[----:B0-----:R-:W0:Y:S04]  /*15910*/  S2R R15, SR_TID.X ;  /* 0x00000000000f7919 */ /* 0x001e280000002100 */
[----:B------:R-:W1:Y:S04]  /*15920*/  S2R R14, SR_TID.X ;  /* 0x00000000000e7919 */ /* 0x000e680000002100 */
[----:B------:R4:W-:Y:S04]  /*15930*/  STS.U16 [R29+0x3500], R28 ;  /* 0x0035001c1d007388 */ /* 0x0009e80000000400 */
[----:B----4-:R-:W4:Y:S04]  /*15940*/  LDL.LU R28, [R1+0x6e0] ;  /* 0x0006e000011c7983 */ /* 0x010f280000300800 */
[----:B------:R-:W4:Y:S01]  /*15950*/  LDL.LU R29, [R1+0x790] ;  /* 0x00079000011d7983 */ /* 0x000f220000300800 */
[----:B0-----:R-:W-:-:S02]  /*15960*/  LOP3.LUT R15, R15, 0x3f, RZ, 0xc0, !PT ;  /* 0x0000003f0f0f7812 */ /* 0x001fc400078ec0ff */
[----:B-1----:R-:W-:-:S03]  /*15970*/  LOP3.LUT P1, RZ, R14, 0x40, RZ, 0xc0, !PT ;  /* 0x000000400eff7812 */ /* 0x002fc6000782c0ff */
[----:B------:R-:W-:Y:S01]  /*15980*/  IMAD.SHL.U32 R15, R15, 0x2, RZ ;  /* 0x000000020f0f7824 */ /* 0x000fe200078e00ff */
[----:B------:R-:W-:-:S04]  /*15990*/  SEL R14, RZ, 0x90, !P1 ;  /* 0x00000090ff0e7807 */ /* 0x000fc80004800000 */
[----:B------:R-:W-:Y:S01]  /*159a0*/  LOP3.LUT R14, R14, R15, RZ, 0x3c, !PT ;  /* 0x0000000f0e0e7212 */ /* 0x000fe200078e3cff */
[----:B--2---:R0:W-:Y:S04]  /*159b0*/  STL [R1+0x58], R3 ;  /* 0x0000580301007387 */ /* 0x0041e80000100800 */
[----:B0-----:R-:W2:Y:S04]  /*159c0*/  LDL.LU R3, [R1+0x598] ;  /* 0x0005980001037983 */ /* 0x001ea80000300800 */
[----:B------:R-:W2:Y:S04]  /*159d0*/  LDL R11, [R1+0x3d8] ;  /* 0x0003d800010b7983 */ /* 0x000ea80000100800 */
        /* <DEDUP_REMOVED lines=9> */
[----:B------:R0:W2:Y:S04]  /*15a70*/  @!P0 LDG.E.U16 R25, [R14.64] ;  /* 0x000000060e198981 */ /* 0x0000a8000c1e1500 */
[----:B0-----:R-:W0:Y:S02]  /*15a80*/  S2R R15, SR_TID.X ;  /* 0x00000000000f7919 */ /* 0x001e240000002100 */
[----:B0-----:R-:W-:Y:S02]  /*15a90*/  LOP3.LUT P1, RZ, R15, 0x40, RZ, 0xc0, !PT ;  /* 0x000000400fff7812 */ /* 0x001fe4000782c0ff */
[----:B------:R-:W0:Y:S04]  /*15aa0*/  S2R R4, SR_TID.X ;  /* 0x0000000000047919 */ /* 0x000e280000002100 */
[----:B--2---:R1:W-:Y:S04]  /*15ab0*/  STL [R1+0x50], R25 ;  /* 0x0000501901007387 */ /* 0x0043e80000100800 */
[----:B-1----:R-:W2:Y:S04]  /*15ac0*/  LDL.LU R25, [R1+0x1548] ;  /* 0x0015480001197983 */ /* 0x002ea80000300800 */
[----:B------:R-:W3:Y:S01]  /*15ad0*/  LDL R15, [R1+0x60c] ;  /* 0x00060c00010f7983 */ /* 0x000ee20000100800 */
[----:B0-----:R-:W-:-:S02]  /*15ae0*/  LOP3.LUT R4, R4, 0x3f, RZ, 0xc0, !PT ;  /* 0x0000003f04047812 */ /* 0x001fc400078ec0ff */
[----:B------:R-:W-:-:S03]  /*15af0*/  SEL R14, RZ, 0x90, !P1 ;  /* 0x00000090ff0e7807 */ /* 0x000fc60004800000 */
[----:B------:R-:W-:-:S05]  /*15b00*/  IMAD.SHL.U32 R4, R4, 0x2, RZ ;  /* 0x0000000204047824 */ /* 0x000fca00078e00ff */
[----:B------:R-:W-:Y:S02]  /*15b10*/  LOP3.LUT R14, R14, R4, RZ, 0x3c, !PT ;  /* 0x000000040e0e7212 */ /* 0x000fe400078e3cff */
[----:B------:R-:W-:Y:S01]  /*15b20*/  PRMT R23, RZ, 0x7610, R23 ;  /* 0x00007610ff177816 */ /* 0x000fe20000000017 */
[----:B------:R-:W4:Y:S01]  /*15b30*/  LDL R4, [R1+0x5ec] ;  /* 0x0005ec0001047983 */ /* 0x000f220000100800 */
[----:B------:R-:W-:-:S05]  /*15b40*/  LOP3.LUT R14, R14, 0x20, RZ, 0x3c, !PT ;  /* 0x000000200e0e7812 */ /* 0x000fca00078e3cff */
[----:B--2---:R3:W-:Y:S02]  /*15b50*/  STS.U16 [R14+0x3d00], R25 ;  /* 0x003d00190e007388 */ /* 0x0047e40000000400 */
[----:B---3--:R-:W-:Y:S02]  /*15b60*/  IADD3 R14, P1, R15, R2, RZ ;  /* 0x000000020f0e7210 */ /* 0x008fe40007f3e0ff */
[----:B------:R-:W2:Y:S03]  /*15b70*/  LDL R15, [R1+0x4bc] ;  /* 0x0004bc00010f7983 */ /* 0x000ea60000100800 */
[----:B--2---:R-:W-:-:S05]  /*15b80*/  IMAD.X R15, R15, 0x1, R0, P1 ;  /* 0x000000010f0f7824 */ /* 0x004fca00008e0600 */
[----:B------:R0:W2:Y:S04]  /*15b90*/  @!P0 LDG.E.U16 R23, [R14.64] ;  /* 0x000000060e178981 */ /* 0x0000a8000c1e1500 */
[----:B0-----:R-:W0:Y:S04]  /*15ba0*/  S2R R15, SR_TID.X ;  /* 0x00000000000f7919 */ /* 0x001e280000002100 */
[----:B------:R-:W1:Y:S01]  /*15bb0*/  S2R R14, SR_TID.X ;  /* 0x00000000000e7919 */ /* 0x000e620000002100 */
[----:B0-----:R-:W-:Y:S02]  /*15bc0*/  LOP3.LUT R15, R15, 0x3f, RZ, 0xc0, !PT ;  /* 0x0000003f0f0f7812 */ /* 0x001fe400078ec0ff */
[----:B-1----:R-:W-:-:S03]  /*15bd0*/  LOP3.LUT P1, RZ, R14, 0x40, RZ, 0xc0, !PT ;  /* 0x000000400eff7812 */ /* 0x002fc6000782c0ff */
[----:B------:R-:W-:Y:S01]  /*15be0*/  IMAD.SHL.U32 R15, R15, 0x2, RZ ;  /* 0x000000020f0f7824 */ /* 0x000fe200078e00ff */
[----:B------:R-:W-:-:S04]  /*15bf0*/  SEL R14, RZ, 0x90, !P1 ;  /* 0x00000090ff0e7807 */ /* 0x000fc80004800000 */
[----:B------:R-:W-:Y:S01]  /*15c00*/  LOP3.LUT R14, R14, R15, RZ, 0x3c, !PT ;  /* 0x0000000f0e0e7212 */ /* 0x000fe200078e3cff */
[----:B--2---:R0:W-:Y:S04]  /*15c10*/  STL [R1+0x4c], R23 ;  /* 0x00004c1701007387 */ /* 0x0041e80000100800 */
[----:B0-----:R-:W2:Y:S04]  /*15c20*/  LDL.LU R23, [R1+0x1544] ;  /* 0x0015440001177983 */ /* 0x001ea80000300800 */
[----:B------:R-:W3:Y:S01]  /*15c30*/  LDL R15, [R1+0x4b0] ;  /* 0x0004b000010f7983 */ /* 0x000ee20000100800 */
[----:B------:R-:W-:-:S05]  /*15c40*/  LOP3.LUT R14, R14, 0x20, RZ, 0x3c, !PT ;  /* 0x000000200e0e7812 */ /* 0x000fca00078e3cff */
[----:B--2---:R3:W-:Y:S02]  /*15c50*/  STS.U16 [R14+0x4100], R23 ;  /* 0x004100170e007388 */ /* 0x0047e40000000400 */
[----:B---3--:R-:W-:Y:S02]  /*15c60*/  IADD3 R14, P1, R15, R2, RZ ;  /* 0x000000020f0e7210 */ /* 0x008fe40007f3e0ff */
[----:B------:R-:W-:-:S03]  /*15c70*/  PRMT R23, RZ, 0x7610, R23 ;  /* 0x00007610ff177816 */ /* 0x000fc60000000017 */
[----:B------:R-:W-:Y:S01]  /*15c80*/  IMAD.X R15, R11, 0x1, R0, P1 ;  /* 0x000000010b0f7824 */ /* 0x000fe200008e0600 */
[----:B------:R-:W-:Y:S01]  /*15c90*/  PRMT R25, RZ, 0x7610, R25 ;  /* 0x00007610ff197816 */ /* 0x000fe20000000019 */
[----:B------:R-:W2:Y:S04]  /*15ca0*/  LDL R11, [R1+0x70c] ;  /* 0x00070c00010b7983 */ /* 0x000ea80000100800 */
[----:B------:R0:W3:Y:S04]  /*15cb0*/  @!P0 LDG.E.U16 R23, [R14.64] ;  /* 0x000000060e178981 */ /* 0x0000e8000c1e1500 */
[----:B0-----:R-:W0:Y:S04]  /*15cc0*/  S2R R15, SR_TID.X ;  /* 0x00000000000f7919 */ /* 0x001e280000002100 */
[----:B------:R-:W1:Y:S01]  /*15cd0*/  S2R R14, SR_TID.X ;  /* 0x00000000000e7919 */ /* 0x000e620000002100 */
[----:B0-----:R-:W-:-:S02]  /*15ce0*/  LOP3.LUT R15, R15, 0x3f, RZ, 0xc0, !PT ;  /* 0x0000003f0f0f7812 */ /* 0x001fc400078ec0ff */
[----:B-1----:R-:W-:-:S03]  /*15cf0*/  LOP3.LUT P1, RZ, R14, 0x40, RZ, 0xc0, !PT ;  /* 0x000000400eff7812 */ /* 0x002fc6000782c0ff */
[----:B------:R-:W-:Y:S01]  /*15d00*/  IMAD.SHL.U32 R15, R15, 0x2, RZ ;  /* 0x000000020f0f7824 */ /* 0x000fe200078e00ff */
[----:B------:R-:W-:-:S04]  /*15d10*/  SEL R14, RZ, 0x90, !P1 ;  /* 0x00000090ff0e7807 */ /* 0x000fc80004800000 */
[----:B------:R-:W-:Y:S02]  /*15d20*/  LOP3.LUT R14, R14, R15, RZ, 0x3c, !PT ;  /* 0x0000000f0e0e7212 */ /* 0x000fe400078e3cff */
[----:B------:R-:W2:Y:S02]  /*15d30*/  LDL R15, [R1+0x71c] ;  /* 0x00071c00010f7983 */ /* 0x000ea40000100800 */
[----:B------:R-:W-:-:S05]  /*15d40*/  LOP3.LUT R14, R14, 0x20, RZ, 0x3c, !PT ;  /* 0x000000200e0e7812 */ /* 0x000fca00078e3cff */
[----:B------:R2:W-:Y:S02]  /*15d50*/  STS.U16 [R14+0x4500], R22 ;  /* 0x004500160e007388 */ /* 0x0005e40000000400 */
[----:B--2---:R-:W-:Y:S02]  /*15d60*/  IADD3 R14, P1, R15, R2, RZ ;  /* 0x000000020f0e7210 */ /* 0x004fe40007f3e0ff */
[----:B------:R-:W2:Y:S03]  /*15d70*/  LDL R15, [R1+0x5f8] ;  /* 0x0005f800010f7983 */ /* 0x000ea60000100800 */
[----:B--2---:R-:W-:-:S05]  /*15d80*/  IMAD.X R15, R15, 0x1, R0, P1 ;  /* 0x000000010f0f7824 */ /* 0x004fca00008e0600 */
[----:B------:R0:W2:Y:S04]  /*15d90*/  @!P0 LDG.E.U16 R25, [R14.64] ;  /* 0x000000060e198981 */ /* 0x0000a8000c1e1500 */
[----:B0-----:R-:W0:Y:S02]  /*15da0*/  S2R R15, SR_TID.X ;  /* 0x00000000000f7919 */ /* 0x001e240000002100 */
[C---:B0-----:R-:W-:Y:S02]  /*15db0*/  LOP3.LUT R14, R15.reuse, 0x3f, RZ, 0xc0, !PT ;  /* 0x0000003f0f0e7812 */ /* 0x041fe400078ec0ff */
[----:B------:R-:W-:-:S03]  /*15dc0*/  LOP3.LUT P1, RZ, R15, 0x40, RZ, 0xc0, !PT ;  /* 0x000000400fff7812 */ /* 0x000fc6000782c0ff */
[----:B------:R-:W-:Y:S01]  /*15dd0*/  IMAD.SHL.U32 R14, R14, 0x2, RZ ;  /* 0x000000020e0e7824 */ /* 0x000fe200078e00ff */
[----:B------:R-:W-:-:S04]  /*15de0*/  SEL R15, RZ, 0x90, !P1 ;  /* 0x00000090ff0f7807 */ /* 0x000fc80004800000 */
[----:B------:R-:W-:-:S04]  /*15df0*/  LOP3.LUT R15, R15, R14, RZ, 0x3c, !PT ;  /* 0x0000000e0f0f7212 */ /* 0x000fc800078e3cff */
[----:B------:R-:W-:-:S05]  /*15e00*/  LOP3.LUT R15, R15, 0x20, RZ, 0x3c, !PT ;  /* 0x000000200f0f7812 */ /* 0x000fca00078e3cff */
[----:B------:R0:W-:Y:S04]  /*15e10*/  STS.U16 [R15+0x4900], R21 ;  /* 0x004900150f007388 */ /* 0x0001e80000000400 */
[----:B0-----:R-:W2:Y:S01]  /*15e20*/  LDL R15, [R1+0x49c] ;  /* 0x00049c00010f7983 */ /* 0x001ea20000100800 */
[----:B----4-:R-:W-:Y:S02]  /*15e30*/  IADD3 R14, P1, R4, R2, RZ ;  /* 0x00000002040e7210 */ /* 0x010fe40007f3e0ff */
[----:B------:R-:W-:-:S03]  /*15e40*/  PRMT R5, RZ, 0x7610, R5 ;  /* 0x00007610ff057816 */ /* 0x000fc60000000005 */
[----:B--2---:R-:W-:-:S05]  /*15e50*/  IMAD.X R15, R15, 0x1, R0, P1 ;  /* 0x000000010f0f7824 */ /* 0x004fca00008e0600 */
[----:B------:R0:W2:Y:S04]  /*15e60*/  @!P0 LDG.E.U16 R5, [R14.64] ;  /* 0x000000060e058981 */ /* 0x0000a8000c1e1500 */
[----:B------:R-:W1:Y:S04]  /*15e70*/  S2R R4, SR_TID.X ;  /* 0x0000000000047919 */ /* 0x000e680000002100 */
[----:B0-----:R-:W0:Y:S01]  /*15e80*/  S2R R15, SR_TID.X ;  /* 0x00000000000f7919 */ /* 0x001e220000002100 */
[----:B-1----:R-:W-:Y:S02]  /*15e90*/  LOP3.LUT P1, RZ, R4, 0x40, RZ, 0xc0, !PT ;  /* 0x0000004004ff7812 */ /* 0x002fe4000782c0ff */
[----:B0-----:R-:W-:-:S02]  /*15ea0*/  LOP3.LUT R15, R15, 0x3f, RZ, 0xc0, !PT ;  /* 0x0000003f0f0f7812 */ /* 0x001fc400078ec0ff */
[----:B------:R-:W-:-:S03]  /*15eb0*/  SEL R14, RZ, 0x90, !P1 ;  /* 0x00000090ff0e7807 */ /* 0x000fc60004800000 */
[----:B------:R-:W-:-:S05]  /*15ec0*/  IMAD.SHL.U32 R15, R15, 0x2, RZ ;  /* 0x000000020f0f7824 */ /* 0x000fca00078e00ff */
[----:B------:R-:W-:Y:S01]  /*15ed0*/  LOP3.LUT R14, R14, R15, RZ, 0x3c, !PT ;  /* 0x0000000f0e0e7212 */ /* 0x000fe200078e3cff */
[----:B--2---:R0:W-:Y:S04]  /*15ee0*/  STL [R1+0x48], R5 ;  /* 0x0000480501007387 */ /* 0x0041e80000100800 */
[----:B0-----:R-:W2:Y:S04]  /*15ef0*/  LDL.LU R5, [R1+0x1540] ;  /* 0x0015400001057983 */ /* 0x001ea80000300800 */
[----:B------:R-:W4:Y:S01]  /*15f00*/  LDL R15, [R1+0x490] ;  /* 0x00049000010f7983 */ /* 0x000f220000100800 */
[----:B------:R-:W-:-:S02]  /*15f10*/  LOP3.LUT R14, R14, 0x20, RZ, 0x3c, !PT ;  /* 0x000000200e0e7812 */ /* 0x000fc400078e3cff */
[----:B------:R-:W-:-:S05]  /*15f20*/  LOP3.LUT R4, R4, 0x3f, RZ, 0xc0, !PT ;  /* 0x0000003f04047812 */ /* 0x000fca00078ec0ff */
[----:B------:R-:W-:Y:S01]  /*15f30*/  IMAD.SHL.U32 R4, R4, 0x2, RZ ;  /* 0x0000000204047824 */ /* 0x000fe200078e00ff */
[----:B--2---:R0:W-:Y:S04]  /*15f40*/  STS.U16 [R14+0x4d00], R5 ;  /* 0x004d00050e007388 */ /* 0x0041e80000000400 */
[----:B0-----:R-:W0:Y:S01]  /*15f50*/  S2R R5, SR_TID.X ;  /* 0x0000000000057919 */ /* 0x001e220000002100 */
[----:B----4-:R-:W-:-:S03]  /*15f60*/  IADD3 R14, P1, R15, R2, RZ ;  /* 0x000000020f0e7210 */ /* 0x010fc60007f3e0ff */
[----:B------:R-:W2:Y:S01]  /*15f70*/  LDL R15, [R1+0x3c8] ;  /* 0x0003c800010f7983 */ /* 0x000ea20000100800 */
[----:B0-----:R-:W-:-:S04]  /*15f80*/  LOP3.LUT P2, RZ, R5, 0x40, RZ, 0xc0, !PT ;  /* 0x0000004005ff7812 */ /* 0x001fc8000784c0ff */
[----:B------:R-:W-:-:S04]  /*15f90*/  SEL R5, RZ, 0x90, !P2 ;  /* 0x00000090ff057807 */ /* 0x000fc80005000000 */
[----:B------:R-:W-:Y:S02]  /*15fa0*/  LOP3.LUT R5, R5, R4, RZ, 0x3c, !PT ;  /* 0x0000000405057212 */ /* 0x000fe400078e3cff */
[----:B------:R-:W4:Y:S01]  /*15fb0*/  LDL.LU R4, [R1+0x153c] ;  /* 0x00153c0001047983 */ /* 0x000f220000300800 */
[----:B--2---:R-:W-:Y:S01]  /*15fc0*/  IMAD.X R15, R15, 0x1, R0, P1 ;  /* 0x000000010f0f7824 */ /* 0x004fe200008e0600 */
[----:B----4-:R-:W-:-:S06]  /*15fd0*/  PRMT R4, RZ, 0x7610, R4 ;  /* 0x00007610ff047816 */ /* 0x010fcc0000000004 */
[----:B------:R-:W2:Y:S01]  /*15fe0*/  @!P0 LDG.E.U16 R4, [R14.64] ;  /* 0x000000060e048981 */ /* 0x000ea2000c1e1500 */
[----:B------:R-:W-:-:S03]  /*15ff0*/  LOP3.LUT R5, R5, 0x20, RZ, 0x3c, !PT ;  /* 0x0000002005057812 */ /* 0x000fc600078e3cff */
[----:B--2---:R0:W-:Y:S04]  /*16000*/  STL [R1+0x44], R4 ;  /* 0x0000440401007387 */ /* 0x0041e80000100800 */
[----:B0-----:R-:W2:Y:S04]  /*16010*/  LDL.LU R4, [R1+0x1538] ;  /* 0x0015380001047983 */ /* 0x001ea80000300800 */
[----:B--2---:R0:W-:Y:S04]  /*16020*/  STS.U16 [R5+0x5100], R4 ;  /* 0x0051000405007388 */ /* 0x0041e80000000400 */
[----:B0-----:R-:W2:Y:S01]  /*16030*/  LDL R5, [R1+0x5d8] ;  /* 0x0005d80001057983 */ /* 0x001ea20000100800 */
[----:B------:R-:W-:-:S02]  /*16040*/  IADD3 R4, P1, R11, R2, RZ ;  /* 0x000000020b047210 */ /* 0x000fc40007f3e0ff */
        /* <DEDUP_REMOVED lines=26> */
[----:B------:R-:W2:Y:S04]  /*161f0*/  @!P0 LDG.E.U16 R11, [R4.64] ;  /* 0x00000006040b8981 */ /* 0x000ea8000c1e1500 */
[----:B--2---:R0:W-:Y:S04]  /*16200*/  STL [R1+0x3c], R11 ;  /* 0x00003c0b01007387 */ /* 0x0041e80000100800 */
[----:B0-----:R-:W2:Y:S04]  /*16210*/  LDL.LU R11, [R1+0x152c] ;  /* 0x00152c00010b7983 */ /* 0x001ea80000300800 */
[----:B------:R-:W4:Y:S02]  /*16220*/  LDL R5, [R1+0x470] ;  /* 0x0004700001057983 */ /* 0x000f240000100800 */
[----:B----4-:R-:W-:-:S02]  /*16230*/  IADD3 R4, P1, R5, R2, RZ ;  /* 0x0000000205047210 */ /* 0x010fc40007f3e0ff */
[----:B------:R-:W4:Y:S01]  /*16240*/  LDL R5, [R1+0x3b8] ;  /* 0x0003b80001057983 */ /* 0x000f220000100800 */
[----:B------:R-:W-:Y:S02]  /*16250*/  PRMT R19, RZ, 0x7610, R19 ;  /* 0x00007610ff137816 */ /* 0x000fe40000000013 */
        /* <DEDUP_REMOVED lines=28> */
[----:B------:R-:W2:Y:S01]  /*16420*/  LDL R5, [R1+0x44c] ;  /* 0x00044c0001057983 */ /* 0x000ea20000100800 */
[----:B------:R-:W-:-:S02]  /*16430*/  IADD3 R4, P1, R3, R2, RZ ;  /* 0x0000000203047210 */ /* 0x000fc40007f3e0ff */
[----:B------:R-:W-:-:S03]  /*16440*/  PRMT R8, RZ, 0x7610, R8 ;  /* 0x00007610ff087816 */ /* 0x000fc60000000008 */
[----:B--2---:R-:W-:-:S05]  /*16450*/  IMAD.X R5, R5, 0x1, R0, P1 ;  /* 0x0000000105057824 */ /* 0x004fca00008e0600 */
[----:B------:R0:W2:Y:S04]  /*16460*/  @!P0 LDG.E.U16 R8, [R4.64] ;  /* 0x0000000604088981 */ /* 0x0000a8000c1e1500 */
[----:B------:R1:W-:Y:S01]  /*16470*/  STL [R1+0xad4], R3 ;  /* 0x000ad40301007387 */ /* 0x0003e20000100800 */
[----:B0-----:R-:W-:-:S03]  /*16480*/  IADD3 R4, P1, R29, R2, RZ ;  /* 0x000000021d047210 */ /* 0x001fc60007f3e0ff */
[----:B-1----:R-:W3:Y:S01]  /*16490*/  LDL.LU R3, [R1+0x6d4] ;  /* 0x0006d40001037983 */ /* 0x002ee20000300800 */
[----:B------:R-:W-:Y:S01]  /*164a0*/  PRMT R7, RZ, 0x7610, R7 ;  /* 0x00007610ff077816 */ /* 0x000fe20000000007 */
[----:B------:R-:W-:-:S05]  /*164b0*/  IMAD.X R5, R28, 0x1, R0, P1 ;  /* 0x000000011c057824 */ /* 0x000fca00008e0600 */
[----:B------:R3:W3:Y:S04]  /*164c0*/  @!P0 LDG.E.U16 R7, [R4.64] ;  /* 0x0000000604078981 */ /* 0x0006e8000c1e1500 */
[----:B--2---:R0:W-:Y:S04]  /*164d0*/  STL [R1+0x20], R8 ;  /* 0x0000200801007387 */ /* 0x0041e80000100800 */
[----:B0-----:R-:W2:Y:S04]  /*164e0*/  LDL.LU R8, [R1+0x1518] ;  /* 0x0015180001087983 */ /* 0x001ea80000300800 */
[----:B------:R0:W-:Y:S04]  /*164f0*/  STL [R1+0xad8], R29 ;  /* 0x000ad81d01007387 */ /* 0x0001e80000100800 */
[----:B0-----:R-:W2:Y:S01]  /*16500*/  LDL.LU R29, [R1+0x584] ;  /* 0x00058400011d7983 */ /* 0x001ea20000300800 */
[----:B---3--:R-:W-:-:S02]  /*16510*/  IADD3 R4, P1, R3, R2, RZ ;  /* 0x0000000203047210 */ /* 0x008fc40007f3e0ff */
[----:B------:R-:W-:Y:S01]  /*16520*/  PRMT R6, RZ, 0x7610, R6 ;  /* 0x00007610ff067816 */ /* 0x000fe20000000006 */
[----:B------:R0:W-:Y:S04]  /*16530*/  STL [R1+0xadc], R28 ;  /* 0x000adc1c01007387 */ /* 0x0001e80000100800 */
[----:B0-----:R-:W3:Y:S04]  /*16540*/  LDL.LU R28, [R1+0x578] ;  /* 0x00057800011c7983 */ /* 0x001ee80000300800 */
[----:B------:R0:W-:Y:S04]  /*16550*/  STL [R1+0x1c], R7 ;  /* 0x00001c0701007387 */ /* 0x0001e80000100800 */
[----:B0-----:R-:W4:Y:S04]  /*16560*/  LDL.LU R7, [R1+0x1514] ;  /* 0x0015140001077983 */ /* 0x001f280000300800 */
[----:B------:R0:W-:Y:S04]  /*16570*/  STL [R1+0xae0], R3 ;  /* 0x000ae00301007387 */ /* 0x0001e80000100800 */
[----:B0-----:R-:W4:Y:S01]  /*16580*/  LDL.LU R3, [R1+0x43c] ;  /* 0x00043c0001037983 */ /* 0x001f220000300800 */
[----:B--2---:R-:W-:-:S05]  /*16590*/  IMAD.X R5, R29, 0x1, R0, P1 ;  /* 0x000000011d057824 */ /* 0x004fca00008e0600 */
[----:B------:R3:W2:Y:S04]  /*165a0*/  @!P0 LDG.E.U16 R6, [R4.64] ;  /* 0x0000000604068981 */ /* 0x0006a8000c1e1500 */
[----:B------:R0:W-:Y:S01]  /*165b0*/  STL [R1+0xae4], R29 ;  /* 0x000ae41d01007387 */ /* 0x0001e20000100800 */
[----:B---3--:R-:W-:-:S03]  /*165c0*/  IADD3 R4, P1, R28, R2, RZ ;  /* 0x000000021c047210 */ /* 0x008fc60007f3e0ff */
[----:B0-----:R-:W3:Y:S01]  /*165d0*/  LDL.LU R29, [R1+0x780] ;  /* 0x00078000011d7983 */ /* 0x001ee20000300800 */
[----:B------:R-:W-:Y:S01]  /*165e0*/  PRMT R18, RZ, 0x7610, R18 ;  /* 0x00007610ff127816 */ /* 0x000fe20000000012 */
[----:B----4-:R-:W-:-:S05]  /*165f0*/  IMAD.X R5, R3, 0x1, R0, P1 ;  /* 0x0000000103057824 */ /* 0x010fca00008e0600 */
[----:B------:R3:W4:Y:S04]  /*16600*/  @!P0 LDG.E.U16 R18, [R4.64] ;  /* 0x0000000604128981 */ /* 0x000728000c1e1500 */
        /* <DEDUP_REMOVED lines=8> */
[----:B----4-:R0:W-:Y:S04]  /*16690*/  STL [R1+0x14], R18 ;  /* 0x0000141201007387 */ /* 0x0101e80000100800 */
[----:B0-----:R-:W4:Y:S04]  /*166a0*/  LDL.LU R18, [R1+0x150c] ;  /* 0x00150c0001127983 */ /* 0x001f280000300800 */
[----:B------:R0:W-:Y:S04]  /*166b0*/  STL [R1+0xaf0], R29 ;  /* 0x000af01d01007387 */ /* 0x0001e80000100800 */
[----:B0-----:R-:W4:Y:S01]  /*166c0*/  LDL.LU R29, [R1+0x564] ;  /* 0x00056400011d7983 */ /* 0x001f220000300800 */
[----:B--2---:R-:W-:-:S05]  /*166d0*/  IMAD.X R5, R28, 0x1, R0, P1 ;  /* 0x000000011c057824 */ /* 0x004fca00008e0600 */
[----:B------:R3:W2:Y:S04]  /*166e0*/  @!P0 LDG.E.U16 R17, [R4.64] ;  /* 0x0000000604118981 */ /* 0x0006a8000c1e1500 */
[----:B------:R0:W-:Y:S04]  /*166f0*/  STL [R1+0xaf4], R28 ;  /* 0x000af41c01007387 */ /* 0x0001e80000100800 */
[----:B0-----:R-:W2:Y:S01]  /*16700*/  LDL.LU R28, [R1+0x558] ;  /* 0x00055800011c7983 */ /* 0x001ea20000300800 */
[----:B---3--:R-:W-:Y:S02]  /*16710*/  IADD3 R4, P1, R3, R2, RZ ;  /* 0x0000000203047210 */ /* 0x008fe40007f3e0ff */
[----:B------:R-:W-:-:S03]  /*16720*/  PRMT R16, RZ, 0x7610, R16 ;  /* 0x00007610ff107816 */ /* 0x000fc60000000010 */
[----:B----4-:R-:W-:-:S05]  /*16730*/  IMAD.X R5, R29, 0x1, R0, P1 ;  /* 0x000000011d057824 */ /* 0x010fca00008e0600 */
[----:B------:R-:W3:Y:S04]  /*16740*/  @!P0 LDG.E.U16 R16, [R4.64] ;  /* 0x0000000604108981 */ /* 0x000ee8000c1e1500 */
[----:B--2---:R0:W-:Y:S04]  /*16750*/  STL [R1+0x10], R17 ;  /* 0x0000101101007387 */ /* 0x0041e80000100800 */
[----:B0-----:R-:W2:Y:S01]  /*16760*/  LDL.LU R17, [R1+0x1508] ;  /* 0x0015080001117983 */ /* 0x001ea20000300800 */
[----:B------:R-:W-:-:S05]  /*16770*/  LOP3.LUT R12, R12, 0x20, RZ, 0x3c, !PT ;  /* 0x000000200c0c7812 */ /* 0x000fca00078e3cff */
[----:B------:R-:W-:Y:S04]  /*16780*/  STS.U16 [R12+0x5900], R11 ;  /* 0x0059000b0c007388 */ /* 0x000fe80000000400 */
[----:B------:R-:W-:Y:S04]  /*16790*/  STS.U16 [R12+0x5d00], R19 ;  /* 0x005d00130c007388 */ /* 0x000fe80000000400 */
[----:B------:R-:W-:Y:S04]  /*167a0*/  STS.U16 [R12+0x6100], R20 ;  /* 0x006100140c007388 */ /* 0x000fe80000000400 */
[----:B------:R-:W-:Y:S04]  /*167b0*/  STS.U16 [R12+0x6500], R10 ;  /* 0x0065000a0c007388 */ /* 0x000fe80000000400 */
[----:B------:R-:W-:Y:S04]  /*167c0*/  STS.U16 [R12+0x6900], R9 ;  /* 0x006900090c007388 */ /* 0x000fe80000000400 */
[----:B------:R-:W-:Y:S04]  /*167d0*/  STS.U16 [R12+0x6d00], R8 ;  /* 0x006d00080c007388 */ /* 0x000fe80000000400 */
[----:B------:R0:W-:Y:S04]  /*167e0*/  STL [R1+0xaf8], R3 ;  /* 0x000af80301007387 */ /* 0x0001e80000100800 */
[----:B------:R-:W-:Y:S04]  /*167f0*/  STS.U16 [R12+0x7100], R7 ;  /* 0x007100070c007388 */ /* 0x000fe80000000400 */
[----:B------:R-:W-:Y:S04]  /*16800*/  STS.U16 [R12+0x7500], R6 ;  /* 0x007500060c007388 */ /* 0x000fe80000000400 */
[----:B0-----:R-:W4:Y:S04]  /*16810*/  LDL.LU R3, [R1+0x42c] ;  /* 0x00042c0001037983 */ /* 0x001f280000300800 */
[----:B------:R0:W-:Y:S04]  /*16820*/  STL [R1+0xafc], R29 ;  /* 0x000afc1d01007387 */ /* 0x0001e80000100800 */
[----:B------:R-:W-:Y:S04]  /*16830*/  STS.U16 [R12+0x7900], R18 ;  /* 0x007900120c007388 */ /* 0x000fe80000000400 */
[----:B0-----:R-:W0:Y:S02]  /*16840*/  S2R R29, SR_TID.X ;  /* 0x00000000001d7919 */ /* 0x001e240000002100 */
[----:B0-----:R-:W-:-:S05]  /*16850*/  LOP3.LUT R29, R29, 0x3f, RZ, 0xc0, !PT ;  /* 0x0000003f1d1d7812 */ /* 0x001fca00078ec0ff */
[----:B------:R-:W-:Y:S01]  /*16860*/  IMAD.SHL.U32 R29, R29, 0x2, RZ ;  /* 0x000000021d1d7824 */ /* 0x000fe200078e00ff */
[----:B--2---:R0:W-:Y:S04]  /*16870*/  STS.U16 [R12+0x7d00], R17 ;  /* 0x007d00110c007388 */ /* 0x0041e80000000400 */
[----:B0-----:R-:W0:Y:S02]  /*16880*/  S2R R12, SR_TID.X ;  /* 0x00000000000c7919 */ /* 0x001e240000002100 */
[----:B0-----:R-:W-:-:S04]  /*16890*/  LOP3.LUT P2, RZ, R12, 0x40, RZ, 0xc0, !PT ;  /* 0x000000400cff7812 */ /* 0x001fc8000784c0ff */
[----:B------:R-:W-:-:S04]  /*168a0*/  SEL R12, RZ, 0x90, !P2 ;  /* 0x00000090ff0c7807 */ /* 0x000fc80005000000 */
[----:B------:R-:W-:Y:S02]  /*168b0*/  LOP3.LUT R12, R12, R29, RZ, 0x3c, !PT ;  /* 0x0000001d0c0c7212 */ /* 0x000fe400078e3cff */
[----:B------:R-:W2:Y:S04]  /*168c0*/  LDL.LU R29, [R1+0x770] ;  /* 0x00077000011d7983 */ /* 0x000ea80000300800 */
[----:B---3--:R0:W-:Y:S04]  /*168d0*/  STL [R1+0xc], R16 ;  /* 0x00000c1001007387 */ /* 0x0081e80000100800 */
[----:B0-----:R-:W3:Y:S04]  /*168e0*/  LDL.LU R16, [R1+0x1504] ;  /* 0x0015040001107983 */ /* 0x001ee80000300800 */
[----:B------:R-:W2:Y:S01]  /*168f0*/  LDL.LU R5, [R1+0x88] ;  /* 0x0000880001057983 */ /* 0x000ea20000300800 */
[----:B------:R-:W-:-:S02]  /*16900*/  LOP3.LUT R12, R12, 0x40, RZ, 0x3c, !PT ;  /* 0x000000400c0c7812 */ /* 0x000fc400078e3cff */
[----:B------:R-:W-:Y:S02]  /*16910*/  IADD3 R4, P1, R28, R2, RZ ;  /* 0x000000021c047210 */ /* 0x000fe40007f3e0ff */
[----:B---3--:R-:W-:Y:S01]  /*16920*/  PRMT R16, RZ, 0x7610, R16 ;  /* 0x00007610ff107816 */ /* 0x008fe20000000010 */
[----:B--2---:R4:W-:Y:S02]  /*16930*/  STS.U16 [R12+0x200], R5 ;  /* 0x000200050c007388 */ /* 0x0049e40000000400 */
[----:B----4-:R-:W-:-:S05]  /*16940*/  IMAD.X R5, R3, 0x1, R0, P1 ;  /* 0x0000000103057824 */ /* 0x010fca00008e0600 */
[----:B------:R0:W2:Y:S04]  /*16950*/  @!P0 LDG.E.U16 R16, [R4.64] ;  /* 0x0000000604108981 */ /* 0x0000a8000c1e1500 */
[----:B------:R1:W-:Y:S04]  /*16960*/  STL [R1+0xb00], R28 ;  /* 0x000b001c01007387 */ /* 0x0003e80000100800 */
[----:B-1----:R-:W3:Y:S04]  /*16970*/  LDL.LU R28, [R1+0x6a0] ;  /* 0x0006a000011c7983 */ /* 0x002ee80000300800 */
[----:B------:R1:W-:Y:S04]  /*16980*/  STL [R1+0xb04], R3 ;  /* 0x000b040301007387 */ /* 0x0003e80000100800 */
[----:B-1----:R-:W4:Y:S01]  /*16990*/  LDL.LU R3, [R1+0x694] ;  /* 0x0006940001037983 */ /* 0x002f220000300800 */
[----:B0-----:R-:W-:-:S03]  /*169a0*/  IADD3 R4, P1, R29, R2, RZ ;  /* 0x000000021d047210 */ /* 0x001fc60007f3e0ff */
[----:B--2---:R0:W-:Y:S04]  /*169b0*/  STL [R1+0x8], R16 ;  /* 0x0000081001007387 */ /* 0x0041e80000100800 */
[----:B0-----:R-:W2:Y:S04]  /*169c0*/  LDL.LU R16, [R1+0x1500] ;  /* 0x0015000001107983 */ /* 0x001ea80000300800 */
[----:B------:R-:W2:Y:S04]  /*169d0*/  LDL.LU R5, [R1+0x84] ;  /* 0x0000840001057983 */ /* 0x000ea80000300800 */
[----:B------:R0:W-:Y:S04]  /*169e0*/  STL [R1+0xb08], R29 ;  /* 0x000b081d01007387 */ /* 0x0001e80000100800 */
[----:B0-----:R-:W4:Y:S01]  /*169f0*/  LDL.LU R29, [R1+0x544] ;  /* 0x00054400011d7983 */ /* 0x001f220000300800 */
[----:B------:R-:W-:-:S02]  /*16a00*/  PRMT R15, RZ, 0x7610, R15 ;  /* 0x00007610ff0f7816 */ /* 0x000fc4000000000f */
[----:B------:R-:W-:Y:S01]  /*16a10*/  PRMT R14, RZ, 0x7610, R14 ;  /* 0x00007610ff0e7816 */ /* 0x000fe2000000000e */
[----:B---3--:R-:W-:Y:S04]  /*16a20*/  STL [R1+0xb0c], R28 ;  /* 0x000b0c1c01007387 */ /* 0x008fe80000100800 */
[----:B--2---:R0:W-:Y:S02]  /*16a30*/  STS.U16 [R12+0x600], R5 ;  /* 0x000600050c007388 */ /* 0x0041e40000000400 */
[----:B0-----:R-:W-:Y:S02]  /*16a40*/  IMAD.X R5, R28, 0x1, R0, P1 ;  /* 0x000000011c057824 */ /* 0x001fe400008e0600 */
[----:B------:R-:W2:Y:S04]  /*16a50*/  LDL.LU R28, [R1+0x538] ;  /* 0x00053800011c7983 */ /* 0x000ea80000300800 */
[----:B------:R4:W3:Y:S02]  /*16a60*/  @!P0 LDG.E.U16 R15, [R4.64] ;  /* 0x00000006040f8981 */ /* 0x0008e4000c1e1500 */
[----:B----4-:R-:W-:-:S05]  /*16a70*/  IADD3 R4, P1, R3, R2, RZ ;  /* 0x0000000203047210 */ /* 0x010fca0007f3e0ff */
[----:B------:R-:W-:-:S05]  /*16a80*/  IMAD.X R5, R29, 0x1, R0, P1 ;  /* 0x000000011d057824 */ /* 0x000fca00008e0600 */
[----:B------:R2:W4:Y:S04]  /*16a90*/  @!P0 LDG.E.U16 R14, [R4.64] ;  /* 0x00000006040e8981 */ /* 0x000528000c1e1500 */
[----:B------:R0:W-:Y:S04]  /*16aa0*/  STL [R1+0xb10], R3 ;  /* 0x000b100301007387 */ /* 0x0001e80000100800 */
[----:B0-----:R-:W3:Y:S04]  /*16ab0*/  LDL.LU R3, [R1+0x41c] ;  /* 0x00041c0001037983 */ /* 0x001ee80000300800 */
[----:B------:R0:W-:Y:S04]  /*16ac0*/  STL [R1+0xb14], R29 ;  /* 0x000b141d01007387 */ /* 0x0001e80000100800 */
[----:B0-----:R-:W3:Y:S01]  /*16ad0*/  LDL.LU R29, [R1+0x760] ;  /* 0x00076000011d7983 */ /* 0x001ee20000300800 */
[----:B------:R-:W-:-:S02]  /*16ae0*/  PRMT R26, RZ, 0x7610, R26 ;  /* 0x00007610ff1a7816 */ /* 0x000fc4000000001a */
[----:B--2---:R-:W-:Y:S01]  /*16af0*/  IADD3 R4, P1, R28, R2, RZ ;  /* 0x000000021c047210 */ /* 0x004fe20007f3e0ff */
[----:B----4-:R0:W-:Y:S04]  /*16b00*/  STL [R1], R14 ;  /* 0x0000000e01007387 */ /* 0x0101e80000100800 */
[----:B0-----:R-:W2:Y:S04]  /*16b10*/  LDL R14, [R1+0x680] ;  /* 0x00068000010e7983 */ /* 0x001ea80000100800 */
[----:B---3--:R0:W-:Y:S01]  /*16b20*/  STL [R1+0x4], R15 ;  /* 0x0000040f01007387 */ /* 0x0081e20000100800 */
[----:B------:R-:W-:-:S05]  /*16b30*/  IMAD.X R5, R3, 0x1, R0, P1 ;  /* 0x0000000103057824 */ /* 0x000fca00008e0600 */
[----:B------:R1:W3:Y:S04]  /*16b40*/  @!P0 LDG.E.U16 R26, [R4.64] ;  /* 0x00000006041a8981 */ /* 0x0002e8000c1e1500 */
[----:B0-----:R-:W4:Y:S04]  /*16b50*/  LDL.LU R15, [R1+0x30] ;  /* 0x00003000010f7983 */ /* 0x001f280000300800 */
[----:B------:R0:W-:Y:S04]  /*16b60*/  STL [R1+0xb18], R28 ;  /* 0x000b181c01007387 */ /* 0x0001e80000100800 */
[----:B0-----:R-:W4:Y:S04]  /*16b70*/  LDL.LU R28, [R1+0x674] ;  /* 0x00067400011c7983 */ /* 0x001f280000300800 */
[----:B------:R0:W-:Y:S04]  /*16b80*/  STL [R1+0xb1c], R3 ;  /* 0x000b1c0301007387 */ /* 0x0001e80000100800 */
[----:B0-----:R-:W4:Y:S01]  /*16b90*/  LDL.LU R3, [R1+0x524] ;  /* 0x0005240001037983 */ /* 0x001f220000300800 */
[----:B-1----:R-:W-:-:S03]  /*16ba0*/  IADD3 R4, P1, R29, R2, RZ ;  /* 0x000000021d047210 */ /* 0x002fc60007f3e0ff */
[----:B------:R-:W-:Y:S04]  /*16bb0*/  STS.U16 [R12+0xa00], R16 ;  /* 0x000a00100c007388 */ /* 0x000fe80000000400 */
[----:B------:R-:W-:Y:S04]  /*16bc0*/  STS.U16 [R12+0xe00], R13 ;  /* 0x000e000d0c007388 */ /* 0x000fe80000000400 */
[----:B------:R0:W-:Y:S02]  /*16bd0*/  STS.U16 [R12+0x1200], R24 ;  /* 0x001200180c007388 */ /* 0x0001e40000000400 */
[----:B0-----:R-:W-:-:S02]  /*16be0*/  PRMT R24, RZ, 0x7610, R24 ;  /* 0x00007610ff187816 */ /* 0x001fc40000000018 */
[----:B------:R-:W-:Y:S01]  /*16bf0*/  PRMT R22, RZ, 0x7610, R22 ;  /* 0x00007610ff167816 */ /* 0x000fe20000000016 */
[----:B--2---:R-:W-:-:S05]  /*16c00*/  IMAD.X R5, R14, 0x1, R0, P1 ;  /* 0x000000010e057824 */ /* 0x004fca00008e0600 */
[----:B------:R4:W2:Y:S04]  /*16c10*/  @!P0 LDG.E.U16 R24, [R4.64] ;  /* 0x0000000604188981 */ /* 0x0008a8000c1e1500 */
[----:B---3--:R0:W-:Y:S04]  /*16c20*/  STL [R1+0x14d0], R26 ;  /* 0x0014d01a01007387 */ /* 0x0081e80000100800 */
[----:B0-----:R-:W3:Y:S01]  /*16c30*/  LDL.LU R26, [R1+0x38] ;  /* 0x00003800011a7983 */ /* 0x001ee20000300800 */
[----:B----4-:R-:W-:-:S03]  /*16c40*/  IADD3 R4, P1, R28, R2, RZ ;  /* 0x000000021c047210 */ /* 0x010fc60007f3e0ff */
[----:B------:R0:W-:Y:S04]  /*16c50*/  STL [R1+0xb20], R29 ;  /* 0x000b201d01007387 */ /* 0x0001e80000100800 */
[----:B0-----:R-:W4:Y:S01]  /*16c60*/  LDL.LU R29, [R1+0x518] ;  /* 0x00051800011d7983 */ /* 0x001f220000300800 */
[----:B------:R-:W-:-:S03]  /*16c70*/  IMAD.X R5, R3, 0x1, R0, P1 ;  /* 0x0000000103057824 */ /* 0x000fc600008e0600 */
[----:B------:R-:W3:Y:S04]  /*16c80*/  LDL R13, [R1+0x40c] ;  /* 0x00040c00010d7983 */ /* 0x000ee80000100800 */
[----:B------:R4:W3:Y:S04]  /*16c90*/  @!P0 LDG.E.U16 R22, [R4.64] ;  /* 0x0000000604168981 */ /* 0x0008e8000c1e1500 */
[----:B------:R-:W3:Y:S04]  /*16ca0*/  LDL.LU R14, [R1+0x80] ;  /* 0x00008000010e7983 */ /* 0x000ee80000300800 */
[----:B------:R-:W-:Y:S04]  /*16cb0*/  STS.U16 [R12+0x1600], R27 ;  /* 0x0016001b0c007388 */ /* 0x000fe80000000400 */
[----:B------:R-:W-:Y:S01]  /*16cc0*/  STS.U16 [R12+0x1a00], R15 ;  /* 0x001a000f0c007388 */ /* 0x000fe20000000400 */
[----:B------:R-:W-:-:S03]  /*16cd0*/  PRMT R20, RZ, 0x7610, R20 ;  /* 0x00007610ff147816 */ /* 0x000fc60000000014 */
[----:B--2---:R-:W-:Y:S04]  /*16ce0*/  STL [R1+0x14d4], R24 ;  /* 0x0014d41801007387 */ /* 0x004fe80000100800 */
[----:B------:R0:W-:Y:S04]  /*16cf0*/  STL [R1+0xb24], R28 ;  /* 0x000b241c01007387 */ /* 0x0001e80000100800 */
[----:B0-----:R-:W2:Y:S04]  /*16d00*/  LDL.LU R28, [R1+0x750] ;  /* 0x00075000011c7983 */ /* 0x001ea80000300800 */
[----:B------:R0:W-:Y:S04]  /*16d10*/  STL [R1+0xb28], R3 ;  /* 0x000b280301007387 */ /* 0x0001e80000100800 */
[----:B0-----:R-:W2:Y:S01]  /*16d20*/  LDL.LU R3, [R1+0x660] ;  /* 0x0006600001037983 */ /* 0x001ea20000300800 */
[----:B----4-:R-:W-:-:S03]  /*16d30*/  IADD3 R4, P1, R29, R2, RZ ;  /* 0x000000021d047210 */ /* 0x010fc60007f3e0ff */
[----:B---3--:R-:W-:Y:S04]  /*16d40*/  STL [R1+0x14d8], R22 ;  /* 0x0014d81601007387 */ /* 0x008fe80000100800 */
[----:B------:R-:W3:Y:S04]  /*16d50*/  LDL.LU R15, [R1+0x7c] ;  /* 0x00007c00010f7983 */ /* 0x000ee80000300800 */
[----:B------:R0:W-:Y:S01]  /*16d60*/  STL [R1+0xb2c], R29 ;  /* 0x000b2c1d01007387 */ /* 0x0001e20000100800 */
[----:B------:R-:W-:-:S05]  /*16d70*/  IMAD.X R5, R13, 0x1, R0, P1 ;  /* 0x000000010d057824 */ /* 0x000fca00008e0600 */
[----:B------:R2:W4:Y:S04]  /*16d80*/  @!P0 LDG.E.U16 R20, [R4.64] ;  /* 0x0000000604148981 */ /* 0x000528000c1e1500 */
[----:B0-----:R-:W3:Y:S04]  /*16d90*/  LDL.LU R29, [R1+0x654] ;  /* 0x00065400011d7983 */ /* 0x001ee80000300800 */
[----:B------:R-:W4:Y:S01]  /*16da0*/  LDL R13, [R1+0x504] ;  /* 0x00050400010d7983 */ /* 0x000f220000100800 */
[----:B------:R-:W-:Y:S02]  /*16db0*/  PRMT R18, RZ, 0x7610, R18 ;  /* 0x00007610ff127816 */ /* 0x000fe40000000012 */
[----:B------:R-:W-:-:S02]  /*16dc0*/  PRMT R16, RZ, 0x7610, R16 ;  /* 0x00007610ff107816 */ /* 0x000fc40000000010 */
[----:B--2---:R-:W-:-:S05]  /*16dd0*/  IADD3 R4, P1, R28, R2, RZ ;  /* 0x000000021c047210 */ /* 0x004fca0007f3e0ff */
[----:B------:R-:W-:-:S05]  /*16de0*/  IMAD.X R5, R3, 0x1, R0, P1 ;  /* 0x0000000103057824 */ /* 0x000fca00008e0600 */
[----:B------:R3:W2:Y:S02]  /*16df0*/  @!P0 LDG.E.U16 R18, [R4.64] ;  /* 0x0000000604128981 */ /* 0x0006a4000c1e1500 */
[----:B---3--:R-:W-:-:S05]  /*16e00*/  IADD3 R4, P1, R29, R2, RZ ;  /* 0x000000021d047210 */ /* 0x008fca0007f3e0ff */
[----:B----4-:R-:W-:-:S05]  /*16e10*/  IMAD.X R5, R13, 0x1, R0, P1 ;  /* 0x000000010d057824 */ /* 0x010fca00008e0600 */
[----:B------:R-:W3:Y:S04]  /*16e20*/  @!P0 LDG.E.U16 R16, [R4.64] ;  /* 0x0000000604108981 */ /* 0x000ee8000c1e1500 */
[----:B------:R-:W-:Y:S04]  /*16e30*/  STL [R1+0x14dc], R20 ;  /* 0x0014dc1401007387 */ /* 0x000fe80000100800 */
[----:B------:R-:W4:Y:S04]  /*16e40*/  LDL.LU R24, [R1+0x78] ;  /* 0x0000780001187983 */ /* 0x000f280000300800 */
[----:B------:R0:W-:Y:S04]  /*16e50*/  STL [R1+0xb30], R28 ;  /* 0x000b301c01007387 */ /* 0x0001e80000100800 */
[----:B0-----:R-:W4:Y:S04]  /*16e60*/  LDL.LU R28, [R1+0x4f8] ;  /* 0x0004f800011c7983 */ /* 0x001f280000300800 */
[----:B------:R0:W-:Y:S04]  /*16e70*/  STL [R1+0xb34], R3 ;  /* 0x000b340301007387 */ /* 0x0001e80000100800 */
[----:B0-----:R-:W4:Y:S04]  /*16e80*/  LDL.LU R3, [R1+0x3fc] ;  /* 0x0003fc0001037983 */ /* 0x001f280000300800 */
[----:B------:R0:W-:Y:S04]  /*16e90*/  STS.U16 [R12+0x1e00], R26 ;  /* 0x001e001a0c007388 */ /* 0x0001e80000000400 */
[----:B------:R1:W-:Y:S04]  /*16ea0*/  STS.U16 [R12+0x2200], R14 ;  /* 0x0022000e0c007388 */ /* 0x0003e80000000400 */
[----:B0-----:R-:W0:Y:S04]  /*16eb0*/  S2R R26, SR_TID.X ;  /* 0x00000000001a7919 */ /* 0x001e280000002100 */
[----:B-1----:R-:W1:Y:S01]  /*16ec0*/  S2R R14, SR_TID.X ;  /* 0x00000000000e7919 */ /* 0x002e620000002100 */
[----:B0-----:R-:W-:-:S02]  /*16ed0*/  LOP3.LUT P3, RZ, R26, 0x40, RZ, 0xc0, !PT ;  /* 0x000000401aff7812 */ /* 0x001fc4000786c0ff */
[----:B-1----:R-:W-:-:S05]  /*16ee0*/  LOP3.LUT R14, R14, 0x3f, RZ, 0xc0, !PT ;  /* 0x0000003f0e0e7812 */ /* 0x002fca00078ec0ff */
[----:B------:R-:W-:Y:S01]  /*16ef0*/  IMAD.SHL.U32 R14, R14, 0x2, RZ ;  /* 0x000000020e0e7824 */ /* 0x000fe200078e00ff */
[----:B------:R-:W-:Y:S01]  /*16f00*/  PRMT R11, RZ, 0x7610, R11 ;  /* 0x00007610ff0b7816 */ /* 0x000fe2000000000b */
[----:B--2---:R-:W-:Y:S04]  /*16f10*/  STL [R1+0x14e0], R18 ;  /* 0x0014e01201007387 */ /* 0x004fe80000100800 */
[----:B------:R-:W2:Y:S04]  /*16f20*/  LDL.LU R12, [R1+0x74] ;  /* 0x00007400010c7983 */ /* 0x000ea80000300800 */
[----:B------:R0:W-:Y:S04]  /*16f30*/  STL [R1+0xb38], R29 ;  /* 0x000b381d01007387 */ /* 0x0001e80000100800 */
[----:B0-----:R-:W2:Y:S04]  /*16f40*/  LDL.LU R29, [R1+0x740] ;  /* 0x00074000011d7983 */ /* 0x001ea80000300800 */
[----:B------:R-:W2:Y:S04]  /*16f50*/  LDL R13, [R1+0x640] ;  /* 0x00064000010d7983 */ /* 0x000ea80000100800 */
[----:B---3--:R0:W-:Y:S04]  /*16f60*/  STL [R1+0x14e4], R16 ;  /* 0x0014e41001007387 */ /* 0x0081e80000100800 */
[----:B------:R-:W3:Y:S01]  /*16f70*/  LDL.LU R26, [R1+0x70] ;  /* 0x00007000011a7983 */ /* 0x000ee20000300800 */
[----:B0-----:R-:W-:-:S04]  /*16f80*/  SEL R16, RZ, 0x90, !P3 ;  /* 0x00000090ff107807 */ /* 0x001fc80005800000 */
[----:B------:R-:W-:Y:S02]  /*16f90*/  LOP3.LUT R16, R16, R14, RZ, 0x3c, !PT ;  /* 0x0000000e10107212 */ /* 0x000fe400078e3cff */
[----:B------:R-:W3:Y:S02]  /*16fa0*/  LDL R14, [R1+0x3ec] ;  /* 0x0003ec00010e7983 */ /* 0x000ee40000100800 */
[----:B------:R-:W-:Y:S02]  /*16fb0*/  LOP3.LUT R16, R16, 0x40, RZ, 0x3c, !PT ;  /* 0x0000004010107812 */ /* 0x000fe400078e3cff */
[----:B----4-:R-:W-:-:S03]  /*16fc0*/  IADD3 R4, P1, R28, R2, RZ ;  /* 0x000000021c047210 */ /* 0x010fc60007f3e0ff */
[----:B------:R0:W-:Y:S04]  /*16fd0*/  STS.U16 [R16+0x2600], R15 ;  /* 0x0026000f10007388 */ /* 0x0001e80000000400 */
[----:B0-----:R-:W4:Y:S04]  /*16fe0*/  LDL.LU R15, [R1+0x6c] ;  /* 0x00006c00010f7983 */ /* 0x001f280000300800 */
[----:B------:R0:W-:Y:S01]  /*16ff0*/  STL [R1+0xb3c], R28 ;  /* 0x000b3c1c01007387 */ /* 0x0001e20000100800 */
[----:B------:R-:W-:-:S05]  /*17000*/  IMAD.X R5, R3, 0x1, R0, P1 ;  /* 0x0000000103057824 */ /* 0x000fca00008e0600 */
[----:B------:R2:W3:Y:S04]  /*17010*/  @!P0 LDG.E.U16 R11, [R4.64] ;  /* 0x00000006040b8981 */ /* 0x0004e8000c1e1500 */
[----:B0-----:R-:W3:Y:S04]  /*17020*/  LDL.LU R28, [R1+0x634] ;  /* 0x00063400011c7983 */ /* 0x001ee80000300800 */
[----:B------:R0:W-:Y:S04]  /*17030*/  STL [R1+0xb40], R3 ;  /* 0x000b400301007387 */ /* 0x0001e80000100800 */
[----:B0-----:R-:W4:Y:S01]  /*17040*/  LDL.LU R3, [R1+0x4e4] ;  /* 0x0004e40001037983 */ /* 0x001f220000300800 */
[----:B------:R-:W-:-:S02]  /*17050*/  PRMT R10, RZ, 0x7610, R10 ;  /* 0x00007610ff0a7816 */ /* 0x000fc4000000000a */
[----:B------:R-:W-:Y:S02]  /*17060*/  PRMT R9, RZ, 0x7610, R9 ;  /* 0x00007610ff097816 */ /* 0x000fe40000000009 */
[----:B--2---:R-:W-:-:S05]  /*17070*/  IADD3 R4, P1, R29, R2, RZ ;  /* 0x000000021d047210 */ /* 0x004fca0007f3e0ff */
[----:B------:R-:W-:-:S05]  /*17080*/  IMAD.X R5, R13, 0x1, R0, P1 ;  /* 0x000000010d057824 */ /* 0x000fca00008e0600 */
[----:B------:R3:W2:Y:S02]  /*17090*/  @!P0 LDG.E.U16 R10, [R4.64] ;  /* 0x00000006040a8981 */ /* 0x0006a4000c1e1500 */
[----:B---3--:R-:W-:Y:S02]  /*170a0*/  IADD3 R4, P1, R28, R2, RZ ;  /* 0x000000021c047210 */ /* 0x008fe40007f3e0ff */
[----:B------:R-:W-:Y:S04]  /*170b0*/  STL [R1+0x14e8], R11 ;  /* 0x0014e80b01007387 */ /* 0x000fe80000100800 */
[----:B------:R0:W-:Y:S01]  /*170c0*/  STL [R1+0xb44], R29 ;  /* 0x000b441d01007387 */ /* 0x0001e20000100800 */
[----:B----4-:R-:W-:-:S03]  /*170d0*/  IMAD.X R5, R3, 0x1, R0, P1 ;  /* 0x0000000103057824 */ /* 0x010fc600008e0600 */
[----:B0-----:R-:W3:Y:S04]  /*170e0*/  LDL.LU R29, [R1+0x4d8] ;  /* 0x0004d800011d7983 */ /* 0x001ee80000300800 */
[----:B------:R3:W4:Y:S04]  /*170f0*/  @!P0 LDG.E.U16 R9, [R4.64] ;  /* 0x0000000604098981 */ /* 0x000728000c1e1500 */
[----:B------:R-:W-:Y:S04]  /*17100*/  STS.U16 [R16+0x2a00], R24 ;  /* 0x002a001810007388 */ /* 0x000fe80000000400 */
[----:B------:R-:W-:Y:S01]  /*17110*/  STS.U16 [R16+0x2e00], R12 ;  /* 0x002e000c10007388 */ /* 0x000fe20000000400 */
[----:B------:R-:W-:-:S03]  /*17120*/  PRMT R8, RZ, 0x7610, R8 ;  /* 0x00007610ff087816 */ /* 0x000fc60000000008 */
[----:B--2---:R0:W-:Y:S04]  /*17130*/  STL [R1+0x14ec], R10 ;  /* 0x0014ec0a01007387 */ /* 0x0041e80000100800 */
[----:B------:R-:W2:Y:S04]  /*17140*/  LDL.LU R13, [R1+0x68] ;  /* 0x00006800010d7983 */ /* 0x000ea80000300800 */
[----:B0-----:R-:W2:Y:S04]  /*17150*/  LDL R10, [R1+0x4c4] ;  /* 0x0004c400010a7983 */ /* 0x001ea80000100800 */
[----:B------:R-:W2:Y:S04]  /*17160*/  LDL.LU R12, [R1+0x64] ;  /* 0x00006400010c7983 */ /* 0x000ea80000300800 */
[----:B------:R0:W-:Y:S04]  /*17170*/  STL [R1+0xb48], R28 ;  /* 0x000b481c01007387 */ /* 0x0001e80000100800 */
[----:B0-----:R-:W2:Y:S04]  /*17180*/  LDL.LU R28, [R1+0x730] ;  /* 0x00073000011c7983 */ /* 0x001ea80000300800 */
[----:B------:R0:W-:Y:S04]  /*17190*/  STL [R1+0xb4c], R3 ;  /* 0x000b4c0301007387 */ /* 0x0001e80000100800 */
[----:B0-----:R-:W2:Y:S01]  /*171a0*/  LDL.LU R3, [R1+0x620] ;  /* 0x0006200001037983 */ /* 0x001ea20000300800 */
[----:B---3--:R-:W-:-:S03]  /*171b0*/  IADD3 R4, P1, R29, R2, RZ ;  /* 0x000000021d047210 */ /* 0x008fc60007f3e0ff */
[----:B----4-:R-:W-:Y:S04]  /*171c0*/  STL [R1+0x14f0], R9 ;  /* 0x0014f00901007387 */ /* 0x010fe80000100800 */
[----:B------:R0:W-:Y:S01]  /*171d0*/  STL [R1+0xb50], R29 ;  /* 0x000b501d01007387 */ /* 0x0001e20000100800 */
[----:B------:R-:W-:-:S05]  /*171e0*/  IMAD.X R5, R14, 0x1, R0, P1 ;  /* 0x000000010e057824 */ /* 0x000fca00008e0600 */
[----:B------:R2:W3:Y:S04]  /*171f0*/  @!P0 LDG.E.U16 R8, [R4.64] ;  /* 0x0000000604088981 */ /* 0x0004e8000c1e1500 */
[----:B0-----:R-:W4:Y:S01]  /*17200*/  LDL.LU R29, [R1+0x614] ;  /* 0x00061400011d7983 */ /* 0x001f220000300800 */
[----:B------:R-:W-:Y:S02]  /*17210*/  PRMT R7, RZ, 0x7610, R7 ;  /* 0x00007610ff077816 */ /* 0x000fe40000000007 */
[----:B------:R-:W-:Y:S01]  /*17220*/  PRMT R6, RZ, 0x7610, R6 ;  /* 0x00007610ff067816 */ /* 0x000fe20000000006 */
[----:B------:R-:W-:Y:S04]  /*17230*/  STS.U16 [R16+0x3200], R26 ;  /* 0x0032001a10007388 */ /* 0x000fe80000000400 */
[----:B------:R-:W-:Y:S01]  /*17240*/  STS.U16 [R16+0x3600], R15 ;  /* 0x0036000f10007388 */ /* 0x000fe20000000400 */
[----:B--2---:R-:W-:-:S05]  /*17250*/  IADD3 R4, P1, R28, R2, RZ ;  /* 0x000000021c047210 */ /* 0x004fca0007f3e0ff */
[----:B------:R-:W-:-:S05]  /*17260*/  IMAD.X R5, R3, 0x1, R0, P1 ;  /* 0x0000000103057824 */ /* 0x000fca00008e0600 */
[----:B------:R4:W2:Y:S02]  /*17270*/  @!P0 LDG.E.U16 R7, [R4.64] ;  /* 0x0000000604078981 */ /* 0x0008a4000c1e1500 */
[-C--:B----4-:R-:W-:Y:S02]  /*17280*/  IADD3 R4, P1, R29, R2.reuse, RZ ;  /* 0x000000021d047210 */ /* 0x090fe40007f3e0ff */
[----:B---3--:R0:W-:Y:S03]  /*17290*/  STL [R1+0x14f4], R8 ;  /* 0x0014f40801007387 */ /* 0x0081e60000100800 */
[----:B------:R-:W-:Y:S01]  /*172a0*/  IMAD.X R5, R10, 0x1, R0, P1 ;  /* 0x000000010a057824 */ /* 0x000fe200008e0600 */
[----:B------:R-:W3:Y:S04]  /*172b0*/  LDL.LU R14, [R1+0x60] ;  /* 0x00006000010e7983 */ /* 0x000ee80000300800 */
[----:B------:R-:W4:Y:S04]  /*172c0*/  @!P0 LDG.E.U16 R6, [R4.64] ;  /* 0x0000000604068981 */ /* 0x000f28000c1e1500 */
[----:B0-----:R-:W3:Y:S04]  /*172d0*/  LDL R8, [R1+0x600] ;  /* 0x0006000001087983 */ /* 0x001ee80000100800 */
[----:B------:R-:W3:Y:S04]  /*172e0*/  LDL.LU R15, [R1+0x5c] ;  /* 0x00005c00010f7983 */ /* 0x000ee80000300800 */
[----:B------:R0:W-:Y:S04]  /*172f0*/  STL [R1+0xb54], R28 ;  /* 0x000b541c01007387 */ /* 0x0001e80000100800 */
[----:B0-----:R-:W3:Y:S04]  /*17300*/  LDL.LU R28, [R1+0x4b8] ;  /* 0x0004b800011c7983 */ /* 0x001ee80000300800 */
[----:B------:R0:W-:Y:S04]  /*17310*/  STL [R1+0xb58], R3 ;  /* 0x000b580301007387 */ /* 0x0001e80000100800 */
[----:B0-----:R-:W3:Y:S04]  /*17320*/  LDL.LU R3, [R1+0x3dc] ;  /* 0x0003dc0001037983 */ /* 0x001ee80000300800 */
[----:B------:R-:W-:Y:S04]  /*17330*/  STS.U16 [R16+0x3a00], R13 ;  /* 0x003a000d10007388 */ /* 0x000fe80000000400 */
[----:B------:R-:W-:Y:S04]  /*17340*/  STS.U16 [R16+0x3e00], R12 ;  /* 0x003e000c10007388 */ /* 0x000fe80000000400 */
[----:B--2---:R-:W-:Y:S04]  /*17350*/  STL [R1+0x14f8], R7 ;  /* 0x0014f80701007387 */ /* 0x004fe80000100800 */
[----:B------:R0:W-:Y:S04]  /*17360*/  STL [R1+0xb5c], R29 ;  /* 0x000b5c1d01007387 */ /* 0x0001e80000100800 */
[----:B0-----:R-:W2:Y:S04]  /*17370*/  LDL.LU R29, [R1+0x720] ;  /* 0x00072000011d7983 */ /* 0x001ea80000300800 */
[----:B------:R-:W2:Y:S04]  /*17380*/  LDL.LU R20, [R1+0x58] ;  /* 0x0000580001147983 */ /* 0x000ea80000300800 */
[----:B----4-:R0:W-:Y:S04]  /*17390*/  STL [R1+0x14fc], R6 ;  /* 0x0014fc0601007387 */ /* 0x0101e80000100800 */
[----:B0-----:R-:W4:Y:S04]  /*173a0*/  LDL R6, [R1+0x3cc] ;  /* 0x0003cc0001067983 */ /* 0x001f280000100800 */
[----:B------:R-:W4:Y:S01]  /*173b0*/  LDL.LU R22, [R1+0x54] ;  /* 0x0000540001167983 */ /* 0x000f220000300800 */
[----:B---3--:R-:W-:-:S03]  /*173c0*/  IADD3 R12, P1, R28, R2, RZ ;  /* 0x000000021c0c7210 */ /* 0x008fc60007f3e0ff */
[----:B------:R0:W-:Y:S04]  /*173d0*/  STL [R1+0xb60], R28 ;  /* 0x000b601c01007387 */ /* 0x0001e80000100800 */
[----:B0-----:R-:W3:Y:S01]  /*173e0*/  LDL.LU R28, [R1+0x5f4] ;  /* 0x0005f400011c7983 */ /* 0x001ee20000300800 */
[----:B------:R-:W-:-:S03]  /*173f0*/  IMAD.X R13, R3, 0x1, R0, P1 ;  /* 0x00000001030d7824 */ /* 0x000fc600008e0600 */
[----:B------:R0:W-:Y:S04]  /*17400*/  STL [R1+0xb64], R3 ;  /* 0x000b640301007387 */ /* 0x0001e80000100800 */
[----:B0-----:R-:W4:Y:S01]  /*17410*/  LDL.LU R3, [R1+0x4a4] ;  /* 0x0004a40001037983 */ /* 0x001f220000300800 */
[----:B------:R-:W-:-:S06]  /*17420*/  PRMT R5, RZ, 0x7610, R5 ;  /* 0x00007610ff057816 */ /* 0x000fcc0000000005 */
[----:B------:R2:W4:Y:S04]  /*17430*/  @!P0 LDG.E.U16 R5, [R12.64] ;  /* 0x000000060c058981 */ /* 0x000528000c1e1500 */
[----:B------:R-:W-:Y:S04]  /*17440*/  STS.U16 [R16+0x4200], R14 ;  /* 0x0042000e10007388 */ /* 0x000fe80000000400 */
[----:B------:R-:W-:Y:S01]  /*17450*/  STS.U16 [R16+0x4600], R15 ;  /* 0x0046000f10007388 */ /* 0x000fe20000000400 */
[----:B--2---:R-:W-:-:S03]  /*17460*/  IADD3 R12, P1, R29, R2, RZ ;  /* 0x000000021d0c7210 */ /* 0x004fc60007f3e0ff */
[----:B------:R0:W-:Y:S04]  /*17470*/  STL [R1+0xb68], R29 ;  /* 0x000b681d01007387 */ /* 0x0001e80000100800 */
[----:B0-----:R-:W2:Y:S01]  /*17480*/  LDL.LU R29, [R1+0x498] ;  /* 0x00049800011d7983 */ /* 0x001ea20000300800 */
[----:B------:R-:W-:-:S03]  /*17490*/  IMAD.X R13, R8, 0x1, R0, P1 ;  /* 0x00000001080d7824 */ /* 0x000fc600008e0600 */
[----:B------:R-:W2:Y:S04]  /*174a0*/  LDL.LU R24, [R1+0x50] ;  /* 0x0000500001187983 */ /* 0x000ea80000300800 */
[----:B------:R-:W2:Y:S04]  /*174b0*/  LDL R7, [R1+0x484] ;  /* 0x0004840001077983 */ /* 0x000ea80000100800 */
[----:B------:R-:W2:Y:S01]  /*174c0*/  LDL.LU R26, [R1+0x4c] ;  /* 0x00004c00011a7983 */ /* 0x000ea20000300800 */
[----:B---3--:R-:W-:-:S03]  /*174d0*/  IADD3 R14, P1, R28, R2, RZ ;  /* 0x000000021c0e7210 */ /* 0x008fc60007f3e0ff */
[----:B------:R0:W-:Y:S04]  /*174e0*/  STL [R1+0xb6c], R28 ;  /* 0x000b6c1c01007387 */ /* 0x0001e80000100800 */
[----:B0-----:R-:W3:Y:S01]  /*174f0*/  LDL.LU R28, [R1+0x710] ;  /* 0x00071000011c7983 */ /* 0x001ee20000300800 */
[----:B----4-:R-:W-:-:S03]  /*17500*/  IMAD.X R15, R3, 0x1, R0, P1 ;  /* 0x00000001030f7824 */ /* 0x010fc600008e0600 */
[----:B------:R0:W-:Y:S04]  /*17510*/  STL [R1+0xb70], R3 ;  /* 0x000b700301007387 */ /* 0x0001e80000100800 */
[----:B0-----:R-:W4:Y:S01]  /*17520*/  LDL.LU R3, [R1+0x5e0] ;  /* 0x0005e00001037983 */ /* 0x001f220000300800 */
[----:B------:R-:W-:-:S06]  /*17530*/  PRMT R4, RZ, 0x7610, R4 ;  /* 0x00007610ff047816 */ /* 0x000fcc0000000004 */
[----:B------:R0:W4:Y:S02]  /*17540*/  @!P0 LDG.E.U16 R4, [R12.64] ;  /* 0x000000060c048981 */ /* 0x000124000c1e1500 */
[----:B0-----:R-:W-:-:S06]  /*17550*/  PRMT R12, RZ, 0x7610, R12 ;  /* 0x00007610ff0c7816 */ /* 0x001fcc000000000c */
[----:B------:R2:W4:Y:S01]  /*17560*/  @!P0 LDG.E.U16 R12, [R14.64] ;  /* 0x000000060e0c8981 */ /* 0x000522000c1e1500 */
[----:B------:R-:W-:Y:S02]  /*17570*/  PRMT R13, RZ, 0x7610, R13 ;  /* 0x00007610ff0d7816 */ /* 0x000fe4000000000d */
[----:B--2---:R-:W-:Y:S01]  /*17580*/  IADD3 R14, P1, R29, R2, RZ ;  /* 0x000000021d0e7210 */ /* 0x004fe20007f3e0ff */
[----:B------:R0:W-:Y:S04]  /*17590*/  STL [R1+0xb74], R29 ;  /* 0x000b741d01007387 */ /* 0x0001e80000100800 */
[----:B------:R-:W-:-:S05]  /*175a0*/  IMAD.X R15, R6, 0x1, R0, P1 ;  /* 0x00000001060f7824 */ /* 0x000fca00008e0600 */
[----:B------:R3:W2:Y:S04]  /*175b0*/  @!P0 LDG.E.U16 R13, [R14.64] ;  /* 0x000000060e0d8981 */ /* 0x0006a8000c1e1500 */
[----:B0-----:R-:W2:Y:S04]  /*175c0*/  LDL.LU R29, [R1+0x5d4] ;  /* 0x0005d400011d7983 */ /* 0x001ea80000300800 */
[----:B------:R-:W2:Y:S01]  /*175d0*/  LDL R6, [R1+0x5c0] ;  /* 0x0005c00001067983 */ /* 0x000ea20000100800 */
[----:B---3--:R-:W-:-:S03]  /*175e0*/  IADD3 R14, P1, R28, R2, RZ ;  /* 0x000000021c0e7210 */ /* 0x008fc60007f3e0ff */
[----:B------:R0:W-:Y:S04]  /*175f0*/  STL [R1+0xb78], R28 ;  /* 0x000b781c01007387 */ /* 0x0001e80000100800 */
[----:B0-----:R-:W3:Y:S01]  /*17600*/  LDL.LU R28, [R1+0x478] ;  /* 0x00047800011c7983 */ /* 0x001ee20000300800 */
[----:B----4-:R-:W-:-:S03]  /*17610*/  IMAD.X R15, R3, 0x1, R0, P1 ;  /* 0x00000001030f7824 */ /* 0x010fc600008e0600 */
[----:B------:R0:W-:Y:S04]  /*17620*/  STL [R1+0xb7c], R3 ;  /* 0x000b7c0301007387 */ /* 0x0001e80000100800 */
[----:B0-----:R-:W4:Y:S01]  /*17630*/  LDL.LU R3, [R1+0x3bc] ;  /* 0x0003bc0001037983 */ /* 0x001f220000300800 */
[----:B------:R-:W-:-:S06]  /*17640*/  PRMT R17, RZ, 0x7610, R17 ;  /* 0x00007610ff117816 */ /* 0x000fcc0000000011 */
[----:B------:R2:W4:Y:S01]  /*17650*/  @!P0 LDG.E.U16 R17, [R14.64] ;  /* 0x000000060e118981 */ /* 0x000522000c1e1500 */
[----:B------:R-:W-:Y:S02]  /*17660*/  PRMT R19, RZ, 0x7610, R19 ;  /* 0x00007610ff137816 */ /* 0x000fe40000000013 */
[----:B--2---:R-:W-:Y:S01]  /*17670*/  IADD3 R14, P1, R29, R2, RZ ;  /* 0x000000021d0e7210 */ /* 0x004fe20007f3e0ff */
[----:B------:R0:W-:Y:S04]  /*17680*/  STL [R1+0xb80], R29 ;  /* 0x000b801d01007387 */ /* 0x0001e80000100800 */
[----:B------:R-:W-:-:S05]  /*17690*/  IMAD.X R15, R7, 0x1, R0, P1 ;  /* 0x00000001070f7824 */ /* 0x000fca00008e0600 */
[----:B------:R3:W2:Y:S04]  /*176a0*/  @!P0 LDG.E.U16 R19, [R14.64] ;  /* 0x000000060e138981 */ /* 0x0006a8000c1e1500 */
[----:B0-----:R-:W2:Y:S01]  /*176b0*/  LDL.LU R29, [R1+0x700] ;  /* 0x00070000011d7983 */ /* 0x001ea20000300800 */
[----:B---3--:R-:W-:-:S03]  /*176c0*/  IADD3 R14, P1, R28, R2, RZ ;  /* 0x000000021c0e7210 */ /* 0x008fc60007f3e0ff */
[----:B------:R0:W-:Y:S04]  /*176d0*/  STL [R1+0xb84], R28 ;  /* 0x000b841c01007387 */ /* 0x0001e80000100800 */
[----:B0-----:R-:W3:Y:S01]  /*176e0*/  LDL.LU R28, [R1+0x5b4] ;  /* 0x0005b400011c7983 */ /* 0x001ee20000300800 */
[----:B----4-:R-:W-:-:S03]  /*176f0*/  IMAD.X R15, R3, 0x1, R0, P1 ;  /* 0x00000001030f7824 */ /* 0x010fc600008e0600 */
[----:B------:R0:W-:Y:S04]  /*17700*/  STL [R1+0xb88], R3 ;  /* 0x000b880301007387 */ /* 0x0001e80000100800 */
[----:B0-----:R-:W4:Y:S01]  /*17710*/  LDL.LU R3, [R1+0x464] ;  /* 0x0004640001037983 */ /* 0x001f220000300800 */
[----:B------:R-:W-:-:S03]  /*17720*/  PRMT R21, RZ, 0x7610, R21 ;  /* 0x00007610ff157816 */ /* 0x000fc60000000015 */
[----:B------:R-:W-:Y:S04]  /*17730*/  STS.U16 [R16+0x4a00], R20 ;  /* 0x004a001410007388 */ /* 0x000fe80000000400 */
[----:B------:R2:W4:Y:S04]  /*17740*/  @!P0 LDG.E.U16 R21, [R14.64] ;  /* 0x000000060e158981 */ /* 0x000528000c1e1500 */
[----:B------:R-:W-:Y:S04]  /*17750*/  STS.U16 [R16+0x4e00], R22 ;  /* 0x004e001610007388 */ /* 0x000fe80000000400 */
[----:B------:R-:W-:Y:S04]  /*17760*/  STS.U16 [R16+0x5200], R24 ;  /* 0x0052001810007388 */ /* 0x000fe80000000400 */
[----:B------:R-:W-:Y:S04]  /*17770*/  STS.U16 [R16+0x5600], R26 ;  /* 0x0056001a10007388 */ /* 0x000fe80000000400 */
[----:B------:R0:W-:Y:S02]  /*17780*/  STS.U16 [R16+0x5a00], R23 ;  /* 0x005a001710007388 */ /* 0x0001e40000000400 */
[----:B0-----:R-:W-:-:S02]  /*17790*/  PRMT R23, RZ, 0x7610, R23 ;  /* 0x00007610ff177816 */ /* 0x001fc40000000017 */
[----:B------:R0:W-:Y:S02]  /*177a0*/  STS.U16 [R16+0x5e00], R25 ;  /* 0x005e001910007388 */ /* 0x0001e40000000400 */
[----:B0-----:R-:W-:Y:S02]  /*177b0*/  PRMT R25, RZ, 0x7610, R25 ;  /* 0x00007610ff197816 */ /* 0x001fe40000000019 */
[----:B--2---:R-:W-:Y:S01]  /*177c0*/  IADD3 R14, P1, R29, R2, RZ ;  /* 0x000000021d0e7210 */ /* 0x004fe20007f3e0ff */
[----:B------:R0:W-:Y:S04]  /*177d0*/  STL [R1+0xb8c], R29 ;  /* 0x000b8c1d01007387 */ /* 0x0001e80000100800 */
[----:B------:R-:W-:-:S05]  /*177e0*/  IMAD.X R15, R6, 0x1, R0, P1 ;  /* 0x00000001060f7824 */ /* 0x000fca00008e0600 */
[----:B------:R3:W2:Y:S04]  /*177f0*/  @!P0 LDG.E.U16 R23, [R14.64] ;  /* 0x000000060e178981 */ /* 0x0006a8000c1e1500 */
[----:B0-----:R-:W2:Y:S04]  /*17800*/  LDL.LU R29, [R1+0x458] ;  /* 0x00045800011d7983 */ /* 0x001ea80000300800 */
[----:B------:R-:W2:Y:S04]  /*17810*/  LDL R9, [R1+0x3ac] ;  /* 0x0003ac0001097983 */ /* 0x000ea80000100800 */
        /* <DEDUP_REMOVED lines=9> */
[----:B------:R-:W2:Y:S01]  /*178b0*/  LDL.LU R26, [R1+0x18] ;  /* 0x00001800011a7983 */ /* 0x000ea20000300800 */
[----:B---3--:R-:W-:-:S03]  /*178c0*/  IADD3 R14, P1, R28, R2, RZ ;  /* 0x000000021c0e7210 */ /* 0x008fc60007f3e0ff */
[----:B------:R0:W-:Y:S04]  /*178d0*/  STL [R1+0xc68], R28 ;  /* 0x000c681c01007387 */ /* 0x0001e80000100800 */
[----:B0-----:R-:W3:Y:S01]  /*178e0*/  LDL.LU R28, [R1+0x40] ;  /* 0x00004000011c7983 */ /* 0x001ee20000300800 */
[----:B----4-:R-:W-:-:S03]  /*178f0*/  IMAD.X R15, R3, 0x1, R0, P1 ;  /* 0x00000001030f7824 */ /* 0x010fc600008e0600 */
[----:B------:R0:W-:Y:S04]  /*17900*/  STL [R1+0xc6c], R3 ;  /* 0x000c6c0301007387 */ /* 0x0001e80000100800 */
[----:B------:R1:W4:Y:S04]  /*17910*/  @!P0 LDG.E.U16 R25, [R14.64] ;  /* 0x000000060e198981 */ /* 0x000328000c1e1500 */
[----:B0-----:R-:W3:Y:S04]  /*17920*/  LDL.LU R3, [R1] ;  /* 0x0000000001037983 */ /* 0x001ee80000300800 */
[----:B-1----:R-:W3:Y:S01]  /*17930*/  LDL.LU R15, [R1+0x48] ;  /* 0x00004800010f7983 */ /* 0x002ee20000300800 */
[----:B------:R-:W-:-:S02]  /*17940*/  PRMT R27, RZ, 0x7610, R27 ;  /* 0x00007610ff1b7816 */ /* 0x000fc4000000001b */
[----:B--2---:R-:W-:Y:S01]  /*17950*/  IADD3 R14, P1, R29, R2, RZ ;  /* 0x000000021d0e7210 */ /* 0x004fe20007f3e0ff */
[----:B------:R0:W-:Y:S04]  /*17960*/  STL [R1+0xc74], R29 ;  /* 0x000c741d01007387 */ /* 0x0001e80000100800 */
[----:B0-----:R-:W2:Y:S04]  /*17970*/  LDL.LU R29, [R1+0x4] ;  /* 0x00000400011d7983 */ /* 0x001ea80000300800 */
[----:B------:R0:W-:Y:S04]  /*17980*/  STL [R1+0xc70], R2 ;  /* 0x000c700201007387 */ /* 0x0001e80000100800 */
[----:B0-----:R-:W2:Y:S04]  /*17990*/  LDL.LU R2, [R1+0x8] ;  /* 0x0000080001027983 */ /* 0x001ea80000300800 */
[----:B------:R-:W-:Y:S04]  /*179a0*/  STL [R1+0xc78], R0 ;  /* 0x000c780001007387 */ /* 0x000fe80000100800 */
[----:B---3--:R0:W-:Y:S04]  /*179b0*/  STS.U16 [R16+0x6200], R15 ;  /* 0x0062000f10007388 */ /* 0x0081e80000000400 */
[----:B------:R-:W-:Y:S04]  /*179c0*/  STS.U16 [R16+0x6600], R6 ;  /* 0x0066000610007388 */ /* 0x000fe80000000400 */
[----:B------:R1:W-:Y:S01]  /*179d0*/  STS.U16 [R16+0x6a00], R28 ;  /* 0x006a001c10007388 */ /* 0x0003e20000000400 */
[----:B0-----:R-:W-:-:S03]  /*179e0*/  IMAD.X R15, R9, 0x1, R0, P1 ;  /* 0x00000001090f7824 */ /* 0x001fc600008e0600 */
[----:B------:R-:W0:Y:S04]  /*179f0*/  S2R R9, SR_TID.X ;  /* 0x0000000000097919 */ /* 0x000e280000002100 */
[----:B------:R-:W3:Y:S04]  /*17a00*/  LDL.LU R0, [R1+0xc] ;  /* 0x00000c0001007983 */ /* 0x000ee80000300800 */
[----:B-1----:R-:W1:Y:S04]  /*17a10*/  S2R R28, SR_TID.X ;  /* 0x00000000001c7919 */ /* 0x002e680000002100 */
[----:B------:R4:W2:Y:S04]  /*17a20*/  @!P0 LDG.E.U16 R27, [R14.64] ;  /* 0x000000060e1b8981 */ /* 0x0008a8000c1e1500 */
[----:B------:R1:W-:Y:S04]  /*17a30*/  STS.U16 [R16+0x6e00], R7 ;  /* 0x006e000710007388 */ /* 0x0003e80000000400 */
[----:B----4-:R-:W4:Y:S01]  /*17a40*/  LDL.LU R14, [R1+0x14] ;  /* 0x00001400010e7983 */ /* 0x010f220000300800 */
[----:B0-----:R-:W-:-:S03]  /*17a50*/  LOP3.LUT R9, R9, 0x3f, RZ, 0xc0, !PT ;  /* 0x0000003f09097812 */ /* 0x001fc600078ec0ff */
[----:B------:R-:W2:Y:S02]  /*17a60*/  LDL.LU R15, [R1+0x10] ;  /* 0x00001000010f7983 */ /* 0x000ea40000300800 */
[----:B------:R-:W-:Y:S02]  /*17a70*/  IMAD.SHL.U32 R9, R9, 0x2, RZ ;  /* 0x0000000209097824 */ /* 0x000fe400078e00ff */
[----:B------:R-:W3:Y:S01]  /*17a80*/  LDL.LU R6, [R1+0x14fc] ;  /* 0x0014fc0001067983 */ /* 0x000ee20000300800 */
[----:B-1----:R-:W-:-:S03]  /*17a90*/  LOP3.LUT P2, RZ, R28, 0x40, RZ, 0xc0, !PT ;  /* 0x000000401cff7812 */ /* 0x002fc6000784c0ff */
[----:B------:R-:W3:Y:S01]  /*17aa0*/  LDL.LU R7, [R1+0x14f8] ;  /* 0x0014f80001077983 */ /* 0x000ee20000300800 */
[----:B------:R-:W-:-:S04]  /*17ab0*/  SEL R28, RZ, 0x90, !P2 ;  /* 0x00000090ff1c7807 */ /* 0x000fc80005000000 */
[----:B------:R-:W-:Y:S01]  /*17ac0*/  LOP3.LUT R28, R28, R9, RZ, 0x3c, !PT ;  /* 0x000000091c1c7212 */ /* 0x000fe200078e3cff */
[----:B------:R0:W-:Y:S03]  /*17ad0*/  STS.U16 [R16+0x7200], R8 ;  /* 0x0072000810007388 */ /* 0x0001e60000000400 */
[----:B------:R-:W-:Y:S01]  /*17ae0*/  LOP3.LUT R28, R28, 0x60, RZ, 0x3c, !PT ;  /* 0x000000601c1c7812 */ /* 0x000fe200078e3cff */
[----:B------:R1:W-:Y:S04]  /*17af0*/  STS.U16 [R16+0x7600], R10 ;  /* 0x0076000a10007388 */ /* 0x0003e80000000400 */
[----:B------:R1:W-:Y:S04]  /*17b00*/  STS.U16 [R16+0x7a00], R11 ;  /* 0x007a000b10007388 */ /* 0x0003e80000000400 */
[----:B0-----:R-:W3:Y:S04]  /*17b10*/  LDL.LU R8, [R1+0x14f4] ;  /* 0x0014f40001087983 */ /* 0x001ee80000300800 */
[----:B------:R-:W3:Y:S04]  /*17b20*/  LDL.LU R9, [R1+0x14f0] ;  /* 0x0014f00001097983 */ /* 0x000ee80000300800 */
[----:B-1----:R-:W3:Y:S04]  /*17b30*/  LDL.LU R10, [R1+0x14ec] ;  /* 0x0014ec00010a7983 */ /* 0x002ee80000300800 */
[----:B------:R-:W3:Y:S04]  /*17b40*/  LDL.LU R11, [R1+0x14e8] ;  /* 0x0014e800010b7983 */ /* 0x000ee80000300800 */
[----:B------:R0:W-:Y:S04]  /*17b50*/  STS.U16 [R16+0x7e00], R18 ;  /* 0x007e001210007388 */ /* 0x0001e80000000400 */
        /* <DEDUP_REMOVED lines=8> */
[----:B0-----:R-:W3:Y:S04]  /*17be0*/  LDL.LU R24, [R1+0x14d4] ;  /* 0x0014d40001187983 */ /* 0x001ee80000300800 */
[----:B-1----:R-:W3:Y:S04]  /*17bf0*/  LDL.LU R26, [R1+0x14d0] ;  /* 0x0014d000011a7983 */ /* 0x002ee80000300800 */
[----:B----4-:R0:W-:Y:S04]  /*17c00*/  STS.U16 [R28+0xf00], R14 ;  /* 0x000f000e1c007388 */ /* 0x0101e80000000400 */
[----:B--2---:R-:W-:Y:S04]  /*17c10*/  STS.U16 [R28+0x1300], R15 ;  /* 0x0013000f1c007388 */ /* 0x004fe80000000400 */
[----:B---3--:R-:W-:Y:S04]  /*17c20*/  STS.U16 [R28+0x1700], R0 ;  /* 0x001700001c007388 */ /* 0x008fe80000000400 */
[----:B------:R1:W-:Y:S04]  /*17c30*/  STS.U16 [R28+0x1b00], R2 ;  /* 0x001b00021c007388 */ /* 0x0003e80000000400 */
[----:B------:R-:W-:Y:S04]  /*17c40*/  STS.U16 [R28+0x1f00], R29 ;  /* 0x001f001d1c007388 */ /* 0x000fe80000000400 */
[----:B------:R2:W-:Y:S04]  /*17c50*/  STS.U16 [R28+0x2300], R3 ;  /* 0x002300031c007388 */ /* 0x0005e80000000400 */
[----:B0-----:R-:W3:Y:S04]  /*17c60*/  LDL R14, [R1+0x394] ;  /* 0x00039400010e7983 */ /* 0x001ee80000100800 */
[----:B-1----:R-:W4:Y:S04]  /*17c70*/  LDL R2, [R1+0x39c] ;  /* 0x00039c0001027983 */ /* 0x002f280000100800 */
[----:B--2---:R-:W2:Y:S04]  /*17c80*/  LDL R3, [R1+0x3a0] ;  /* 0x0003a00001037983 */ /* 0x004ea80000100800 */
[----:B------:R-:W2:Y:S04]  /*17c90*/  LDL R0, [R1+0x398] ;  /* 0x0003980001007983 */ /* 0x000ea80000100800 */
[----:B------:R-:W-:Y:S04]  /*17ca0*/  STS.U16 [R28+0x2700], R26 ;  /* 0x0027001a1c007388 */ /* 0x000fe80000000400 */
[----:B------:R-:W-:Y:S04]  /*17cb0*/  STS.U16 [R28+0x2b00], R24 ;  /* 0x002b00181c007388 */ /* 0x000fe80000000400 */
[----:B------:R0:W-:Y:S04]  /*17cc0*/  STS.U16 [R28+0x2f00], R22 ;  /* 0x002f00161c007388 */ /* 0x0001e80000000400 */
[----:B0-----:R-:W2:Y:S04]  /*17cd0*/  LDL R22, [R1+0x388] ;  /* 0x0003880001167983 */ /* 0x001ea80000100800 */
[----:B------:R-:W-:Y:S04]  /*17ce0*/  STS.U16 [R28+0x3300], R20 ;  /* 0x003300141c007388 */ /* 0x000fe80000000400 */
        /* <DEDUP_REMOVED lines=18> */
[----:B------:R-:W-:Y:S06]  /*17e10*/  BAR.SYNC.DEFER_BLOCKING 0x0 ;  /* 0x0000000000007b1d */ /* 0x000fec0000010000 */
[----:B---3--:R-:W-:Y:S04]  /*17e20*/  LDSM.16.MT88.4 R16, [R14+0x8000] ;  /* 0x008000000e10783b */ /* 0x008fe80000004200 */
[----:B----4-:R-:W-:Y:S04]  /*17e30*/  LDSM.16.MT88.4 R8, [R2+0x8000] ;  /* 0x008000000208783b */ /* 0x010fe80000004200 */
[----:B--2---:R-:W0:Y:S04]  /*17e40*/  LDSM.16.MT88.4 R12, [R3+0x8000] ;  /* 0x00800000030c783b */ /* 0x004e280000004200 */
[----:B------:R-:W1:Y:S04]  /*17e50*/  LDSM.16.M88.4 R4, [R22] ;  /* 0x000000001604783b */ /* 0x000e680000000200 */
[----:B0-----:R-:W-:Y:S04]  /*17e60*/  STL.64 [R1+0x14b8], R14 ;  /* 0x0014b80e01007387 */ /* 0x001fe80000100a00 */
[----:B------:R-:W0:Y:S04]  /*17e70*/  LDSM.16.M88.4 R24, [R22+0x1000] ;  /* 0x001000001618783b */ /* 0x000e280000000200 */
[----:B-1----:R-:W-:Y:S04]  /*17e80*/  STL.64 [R1+0x50], R4 ;  /* 0x0000500401007387 */ /* 0x002fe80000100a00 */
[----:B------:R-:W-:Y:S04]  /*17e90*/  STL.64 [R1+0x58], R6 ;  /* 0x0000580601007387 */ /* 0x000fe80000100a00 */
[----:B------:R1:W-:Y:S01]  /*17ea0*/  STL.64 [R1+0x14b0], R12 ;  /* 0x0014b00c01007387 */ /* 0x0003e20000100a00 */
[----:B0-----:R-:W-:-:S02]  /*17eb0*/  IMAD.MOV.U32 R21, RZ, RZ, R24 ;  /* 0x000000ffff157224 */ /* 0x001fc400078e0018 */
[----:B------:R-:W-:Y:S01]  /*17ec0*/  IMAD.MOV.U32 R20, RZ, RZ, R25 ;  /* 0x000000ffff147224 */ /* 0x000fe200078e0019 */
[----:B------:R-:W-:Y:S04]  /*17ed0*/  LDSM.16.MT88.4 R4, [R0+0x8000] ;  /* 0x008000000004783b */ /* 0x000fe80000004200 */
[----:B-1----:R-:W2:Y:S04]  /*17ee0*/  LDL.LU.64 R12, [R1+0x50] ;  /* 0x00005000010c7983 */ /* 0x002ea80000300a00 */
[----:B------:R-:W-:Y:S04]  /*17ef0*/  STL.64 [R1+0x14a8], R10 ;  /* 0x0014a80a01007387 */ /* 0x000fe80000100a00 */
[----:B------:R0:W-:Y:S04]  /*17f00*/  STL.64 [R1+0x14a0], R8 ;  /* 0x0014a00801007387 */ /* 0x0001e80000100a00 */
[----:B0-----:R-:W3:Y:S04]  /*17f10*/  LDL.LU.64 R8, [R1+0x160] ;  /* 0x0001600001087983 */ /* 0x001ee80000300a00 */
[----:B------:R-:W4:Y:S04]  /*17f20*/  LDL.LU.64 R10, [R1+0x168] ;  /* 0x00016800010a7983 */ /* 0x000f280000300a00 */
[----:B----4-:R-:W-:Y:S04]  /*17f30*/  STL.64 [R1+0x14c8], R10 ;  /* 0x0014c80a01007387 */ /* 0x010fe80000100a00 */
[----:B---3--:R0:W-:Y:S04]  /*17f40*/  STL.64 [R1+0x14c0], R8 ;  /* 0x0014c00801007387 */ /* 0x0081e80000100a00 */
[----:B0-----:R-:W3:Y:S04]  /*17f50*/  LDL.LU.64 R8, [R1+0x2c0] ;  /* 0x0002c00001087983 */ /* 0x001ee80000300a00 */
[----:B------:R-:W3:Y:S04]  /*17f60*/  LDL.LU.64 R10, [R1+0x2c8] ;  /* 0x0002c800010a7983 */ /* 0x000ee80000300a00 */
[----:B------:R-:W-:Y:S04]  /*17f70*/  STL.64 [R1+0x48], R26 ;  /* 0x0000481a01007387 */ /* 0x000fe80000100a00 */
[----:B------:R-:W0:Y:S01]  /*17f80*/  LDSM.16.M88.4 R24, [R22+0x2000] ;  /* 0x002000001618783b */ /* 0x000e220000000200 */
[----:B--2---:R-:W-:-:S02]  /*17f90*/  IMAD.MOV.U32 R2, RZ, RZ, R12 ;  /* 0x000000ffff027224 */ /* 0x004fc400078e000c */
[----:B------:R-:W-:Y:S01]  /*17fa0*/  IMAD.MOV.U32 R0, RZ, RZ, R13 ;  /* 0x000000ffff007224 */ /* 0x000fe200078e000d */
[----:B0-----:R-:W-:Y:S04]  /*17fb0*/  STL.64 [R1+0x38], R26 ;  /* 0x0000381a01007387 */ /* 0x001fe80000100a00 */
[----:B------:R-:W-:Y:S01]  /*17fc0*/  STL [R1+0x13f0], R22 ;  /* 0x0013f01601007387 */ /* 0x000fe20000100800 */
[----:B---3--:R-:W-:Y:S11]  /*17fd0*/  HMMA.16816.F32 R8, R16, R12, R8 ;  /* 0x0000000c1008723c */ /* 0x008ff60000001808 */
[----:B------:R-:W-:Y:S11]  /*17fe0*/  @!UPT UIADD3 URZ, URZ, URZ, URZ ;  /* 0x0000003f3f3ff290 */ /* 0x000ff6000fffe03f */
[----:B------:R-:W-:Y:S01]  /*17ff0*/  @!UPT UIADD3 URZ, URZ, URZ, URZ ;  /* 0x0000003f3f3ff290 */ /* 0x000fe2000fffe03f */
[----:B------:R-:W-:Y:S04]  /*18000*/  STL.64 [R1+0xd0], R8 ;  /* 0x0000d00801007387 */ /* 0x000fe80000100a00 */
[----:B------:R0:W-:Y:S04]  /*18010*/  STL.64 [R1+0xd8], R10 ;  /* 0x0000d80a01007387 */ /* 0x0001e80000100a00 */
[----:B0-----:R-:W2:Y:S04]  /*18020*/  LDL.LU.64 R10, [R1+0x14c8] ;  /* 0x0014c800010a7983 */ /* 0x001ea80000300a00 */
[----:B------:R-:W2:Y:S04]  /*18030*/  LDL.LU.64 R8, [R1+0x14c0] ;  /* 0x0014c00001087983 */ /* 0x000ea80000300a00 */
[----:B------:R-:W2:Y:S04]  /*18040*/  LDL.LU.64 R14, [R1+0x14b8] ;  /* 0x0014b800010e7983 */ /* 0x000ea80000300a00 */
[----:B------:R-:W2:Y:S04]  /*18050*/  LDL.LU.64 R12, [R1+0x14b0] ;  /* 0x0014b000010c7983 */ /* 0x000ea80000300a00 */
[----:B------:R-:W-:Y:S04]  /*18060*/  STL.64 [R1+0x1490], R18 ;  /* 0x0014901201007387 */ /* 0x000fe80000100a00 */
[----:B------:R0:W-:Y:S02]  /*18070*/  STL.64 [R1+0x1488], R16 ;  /* 0x0014881001007387 */ /* 0x0001e40000100a00 */
[----:B0-----:R-:W-:-:S02]  /*18080*/  IMAD.MOV.U32 R16, RZ, RZ, R2 ;  /* 0x000000ffff107224 */ /* 0x001fc400078e0002 */
[----:B------:R-:W-:-:S07]  /*18090*/  IMAD.MOV.U32 R17, RZ, RZ, R0 ;  /* 0x000000ffff117224 */ /* 0x000fce00078e0000 */
[----:B--2---:R-:W-:Y:S11]  /*180a0*/  HMMA.16816.F32 R8, R12, R16, R8 ;  /* 0x000000100c08723c */ /* 0x004ff60000001808 */
[----:B------:R-:W-:Y:S11]  /*180b0*/  @!UPT UIADD3 URZ, URZ, URZ, URZ ;  /* 0x0000003f3f3ff290 */ /* 0x000ff6000fffe03f */
[----:B------:R-:W-:Y:S01]  /*180c0*/  @!UPT UIADD3 URZ, URZ, URZ, URZ ;  /* 0x0000003f3f3ff290 */ /* 0x000fe2000fffe03f */
[----:B------:R-:W-:Y:S04]  /*180d0*/  STL.64 [R1+0x160], R8 ;  /* 0x0001600801007387 */ /* 0x000fe80000100a00 */
[----:B------:R0:W-:Y:S04]  /*180e0*/  STL.64 [R1+0x168], R10 ;  /* 0x0001680a01007387 */ /* 0x0001e80000100a00 */
[----:B0-----:R-:W2:Y:S04]  /*180f0*/  LDL.LU.64 R10, [R1+0x14a8] ;  /* 0x0014a800010a7983 */ /* 0x001ea80000300a00 */
[----:B------:R-:W3:Y:S04]  /*18100*/  LDL.LU.64 R8, [R1+0x14a0] ;  /* 0x0014a00001087983 */ /* 0x000ee80000300a00 */
[----:B------:R-:W-:Y:S04]  /*18110*/  STL.64 [R1+0x1480], R14 ;  /* 0x0014800e01007387 */ /* 0x000fe80000100a00 */
[----:B------:R0:W-:Y:S04]  /*18120*/  STL.64 [R1+0x1478], R12 ;  /* 0x0014780c01007387 */ /* 0x0001e80000100a00 */
[----:B0-----:R-:W4:Y:S04]  /*18130*/  LDL.LU.64 R12, [R1+0xc0] ;  /* 0x0000c000010c7983 */ /* 0x001f280000300a00 */
[----:B------:R-:W4:Y:S01]  /*18140*/  LDL.LU.64 R14, [R1+0xc8] ;  /* 0x0000c800010e7983 */ /* 0x000f220000300a00 */
[----:B------:R-:W-:-:S02]  /*18150*/  IMAD.MOV.U32 R29, RZ, RZ, R24 ;  /* 0x000000ffff1d7224 */ /* 0x000fc400078e0018 */
[----:B------:R-:W-:Y:S02]  /*18160*/  IMAD.MOV.U32 R23, RZ, RZ, R25 ;  /* 0x000000ffff177224 */ /* 0x000fe400078e0019 */
[----:B------:R-:W0:Y:S04]  /*18170*/  LDSM.16.M88.4 R24, [R22+0x3000] ;  /* 0x003000001618783b */ /* 0x000e280000000200 */
[----:B--2---:R-:W-:Y:S04]  /*18180*/  STL.64 [R1+0x1470], R10 ;  /* 0x0014700a01007387 */ /* 0x004fe80000100a00 */
[----:B---3--:R-:W-:Y:S04]  /*18190*/  STL.64 [R1+0x1468], R8 ;  /* 0x0014680801007387 */ /* 0x008fe80000100a00 */
[----:B0-----:R-:W-:Y:S04]  /*181a0*/  STL.64 [R1+0x28], R26 ;  /* 0x0000281a01007387 */ /* 0x001fe80000100a00 */
[----:B------:R0:W-:Y:S01]  /*181b0*/  STL.64 [R1+0x1418], R24 ;  /* 0x0014181801007387 */ /* 0x0001e20000100a00 */
[----:B----4-:R-:W-:Y:S01]  /*181c0*/  HMMA.16816.F32 R12, R8, R16, R12 ;  /* 0x00000010080c723c */ /* 0x010fe2000000180c */
[----:B0-----:R-:W-:-:S02]  /*181d0*/  IMAD.MOV.U32 R24, RZ, RZ, R29 ;  /* 0x000000ffff187224 */ /* 0x001fc400078e001d */
[----:B------:R-:W-:-:S05]  /*181e0*/  IMAD.MOV.U32 R25, RZ, RZ, R23 ;  /* 0x000000ffff197224 */ /* 0x000fca00078e0017 */
[----:B------:R0:W-:Y:S02]  /*181f0*/  STL.64 [R1+0x1440], R24 ;  /* 0x0014401801007387 */ /* 0x0001e40000100a00 */
[----:B0-----:R-:W-:Y:S02]  /*18200*/  IMAD.MOV.U32 R24, RZ, RZ, R21 ;  /* 0x000000ffff187224 */ /* 0x001fe400078e0015 */
[----:B------:R-:W-:Y:S11]  /*18210*/  IMAD.MOV.U32 R25, RZ, RZ, R20 ;  /* 0x000000ffff197224 */ /* 0x000ff600078e0014 */
[----:B------:R-:W-:Y:S01]  /*18220*/  @!UPT UIADD3 URZ, URZ, URZ, URZ ;  /* 0x0000003f3f3ff290 */ /* 0x000fe2000fffe03f */
[----:B------:R-:W-:Y:S01]  /*18230*/  IMAD.MOV.U32 R28, RZ, RZ, R12 ;  /* 0x000000ffff1c7224 */ /* 0x000fe200078e000c */
[----:B------:R0:W-:Y:S01]  /*18240*/  STL.64 [R1+0x1498], R24 ;  /* 0x0014981801007387 */ /* 0x0001e20000100a00 */
[----:B------:R-:W-:Y:S02]  /*18250*/  IMAD.MOV.U32 R3, RZ, RZ, R13 ;  /* 0x000000ffff037224 */ /* 0x000fe400078e000d */
[----:B------:R-:W-:Y:S02]  /*18260*/  IMAD.MOV.U32 R2, RZ, RZ, R14 ;  /* 0x000000ffff027224 */ /* 0x000fe400078e000e */
[----:B------:R-:W-:Y:S01]  /*18270*/  IMAD.MOV.U32 R0, RZ, RZ, R15 ;  /* 0x000000ffff007224 */ /* 0x000fe200078e000f */
[----:B0-----:R-:W2:Y:S04]  /*18280*/  LDL.LU.64 R24, [R1+0xb0] ;  /* 0x0000b00001187983 */ /* 0x001ea80000300a00 */
[----:B------:R-:W2:Y:S04]  /*18290*/  LDL.LU.64 R26, [R1+0xb8] ;  /* 0x0000b800011a7983 */ /* 0x000ea80000300a00 */
[----:B------:R-:W3:Y:S04]  /*182a0*/  LDL.LU.64 R12, [R1+0x2d0] ;  /* 0x0002d000010c7983 */ /* 0x000ee80000300a00 */
[----:B------:R-:W3:Y:S04]  /*182b0*/  LDL.LU.64 R14, [R1+0x2d8] ;  /* 0x0002d800010e7983 */ /* 0x000ee80000300a00 */
[----:B------:R-:W4:Y:S04]  /*182c0*/  LDL.LU.64 R8, [R1+0x240] ;  /* 0x0002400001087983 */ /* 0x000f280000300a00 */
[----:B------:R-:W4:Y:S04]  /*182d0*/  LDL.LU.64 R10, [R1+0x248] ;  /* 0x00024800010a7983 */ /* 0x000f280000300a00 */
[----:B------:R-:W2:Y:S04]  /*182e0*/  LDL.LU.64 R20, [R1+0x260] ;  /* 0x0002600001147983 */ /* 0x000ea80000300a00 */
[----:B------:R-:W2:Y:S04]  /*182f0*/  LDL.LU.64 R22, [R1+0x268] ;  /* 0x0002680001167983 */ /* 0x000ea80000300a00 */
[----:B--2---:R-:W-:Y:S04]  /*18300*/  STL.64 [R1+0x1450], R22 ;  /* 0x0014501601007387 */ /* 0x004fe80000100a00 */
[----:B------:R0:W-:Y:S04]  /*18310*/  STL.64 [R1+0x1448], R20 ;  /* 0x0014481401007387 */ /* 0x0001e80000100a00 */
[----:B0-----:R-:W2:Y:S04]  /*18320*/  LDL.LU.64 R20, [R1+0xe0] ;  /* 0x0000e00001147983 */ /* 0x001ea80000300a00 */
[----:B------:R-:W2:Y:S01]  /*18330*/  LDL.LU.64 R22, [R1+0xe8] ;  /* 0x0000e80001167983 */ /* 0x000ea20000300a00 */
[----:B------:R-:W-:Y:S03]  /*18340*/  HMMA.16816.F32 R16, R4, R16, R24 ;  /* 0x000000100410723c */ /* 0x000fe60000001818 */
[----:B--2---:R-:W-:Y:S04]  /*18350*/  STL.64 [R1+0x1460], R22 ;  /* 0x0014601601007387 */ /* 0x004fe80000100a00 */
[----:B------:R0:W-:Y:S04]  /*18360*/  STL.64 [R1+0x1458], R20 ;  /* 0x0014581401007387 */ /* 0x0001e80000100a00 */
[----:B0-----:R-:W2:Y:S04]  /*18370*/  LDL.LU.64 R20, [R1+0x130] ;  /* 0x0001300001147983 */ /* 0x001ea80000300a00 */
[----:B------:R-:W2:Y:S04]  /*18380*/  LDL.LU.64 R22, [R1+0x138] ;  /* 0x0001380001167983 */ /* 0x000ea80000300a00 */
[----:B------:R-:W-:Y:S04]  /*18390*/  STL [R1+0x11d4], R0 ;  /* 0x0011d40001007387 */ /* 0x000fe80000100800 */
[----:B------:R-:W-:Y:S04]  /*183a0*/  STL [R1+0x11d0], R3 ;  /* 0x0011d00301007387 */ /* 0x000fe80000100800 */
[----:B------:R-:W-:Y:S04]  /*183b0*/  STL [R1+0x11cc], R28 ;  /* 0x0011cc1c01007387 */ /* 0x000fe80000100800 */
[----:B------:R-:W-:Y:S04]  /*183c0*/  STL [R1+0x11c8], R2 ;  /* 0x0011c80201007387 */ /* 0x000fe80000100800 */
[----:B------:R-:W3:Y:S04]  /*183d0*/  LDL.LU.64 R24, [R1+0x1498] ;  /* 0x0014980001187983 */ /* 0x000ee80000300a00 */
[----:B------:R-:W-:Y:S04]  /*183e0*/  STL.64 [R1+0x1f0], R16 ;  /* 0x0001f01001007387 */ /* 0x000fe80000100a00 */
[----:B------:R0:W-:Y:S04]  /*183f0*/  STL.64 [R1+0x1f8], R18 ;  /* 0x0001f81201007387 */ /* 0x0001e80000100a00 */
[----:B0-----:R-:W3:Y:S04]  /*18400*/  LDL.LU.64 R18, [R1+0x1490] ;  /* 0x0014900001127983 */ /* 0x001ee80000300a00 */
[----:B------:R-:W3:Y:S02]  /*18410*/  LDL.LU.64 R16, [R1+0x1488] ;  /* 0x0014880001107983 */ /* 0x000ee40000300a00 */
[----:B---3--:R-:W-:Y:S11]  /*18420*/  HMMA.16816.F32 R12, R16, R24, R12 ;  /* 0x00000018100c723c */ /* 0x008ff6000000180c */
[----:B------:R-:W-:Y:S11]  /*18430*/  @!UPT UIADD3 URZ, URZ, URZ, URZ ;  /* 0x0000003f3f3ff290 */ /* 0x000ff6000fffe03f */
[----:B------:R-:W-:Y:S01]  /*18440*/  @!UPT UIADD3 URZ, URZ, URZ, URZ ;  /* 0x0000003f3f3ff290 */ /* 0x000fe2000fffe03f */
[----:B------:R-:W-:Y:S01]  /*18450*/  STL.64 [R1+0xc0], R12 ;  /* 0x0000c00c01007387 */ /* 0x000fe20000100a00 */
[----:B------:R-:W-:-:S03]  /*18460*/  IMAD.MOV.U32 R29, RZ, RZ, R15 ;  /* 0x000000ffff1d7224 */ /* 0x000fc600078e000f */
[----:B------:R0:W-:Y:S04]  /*18470*/  STL [R1+0xc8], R14 ;  /* 0x0000c80e01007387 */ /* 0x0001e80000100800 */
[----:B0-----:R-:W4:Y:S04]  /*18480*/  LDL.LU.64 R14, [R1+0x1480] ;  /* 0x00148000010e7983 */ /* 0x001f280000300a00 */
[----:B------:R-:W4:Y:S04]  /*18490*/  LDL.LU.64 R12, [R1+0x1478] ;  /* 0x00147800010c7983 */ /* 0x000f280000300a00 */
[----:B------:R-:W-:Y:S01]  /*184a0*/  STL [R1+0x1318], R29 ;  /* 0x0013181d01007387 */ /* 0x000fe20000100800 */
[-C--:B----4-:R-:W-:Y:S11]  /*184b0*/  HMMA.16816.F32 R8, R12, R24.reuse, R8 ;  /* 0x000000180c08723c */ /* 0x090ff60000001808 */
[----:B------:R-:W-:Y:S11]  /*184c0*/  @!UPT UIADD3 URZ, URZ, URZ, URZ ;  /* 0x0000003f3f3ff290 */ /* 0x000ff6000fffe03f */
[----:B------:R-:W-:Y:S01]  /*184d0*/  @!UPT UIADD3 URZ, URZ, URZ, URZ ;  /* 0x0000003f3f3ff290 */ /* 0x000fe2000fffe03f */
[----:B------:R-:W-:Y:S04]  /*184e0*/  STL.64 [R1+0x150], R8 ;  /* 0x0001500801007387 */ /* 0x000fe80000100a00 */
[----:B------:R0:W-:Y:S04]  /*184f0*/  STL.64 [R1+0x158], R10 ;  /* 0x0001580a01007387 */ /* 0x0001e80000100a00 */
[----:B0-----:R-:W2:Y:S04]  /*18500*/  LDL.LU.64 R10, [R1+0x1470] ;  /* 0x00147000010a7983 */ /* 0x001ea80000300a00 */
[----:B------:R-:W2:Y:S02]  /*18510*/  LDL.LU.64 R8, [R1+0x1468] ;  /* 0x0014680001087983 */ /* 0x000ea40000300a00 */
[-C--:B--2---:R-:W-:Y:S11]  /*18520*/  HMMA.16816.F32 R20, R8, R24.reuse, R20 ;  /* 0x000000180814723c */ /* 0x084ff60000001814 */
[----:B------:R-:W-:Y:S11]  /*18530*/  @!UPT UIADD3 URZ, URZ, URZ, URZ ;  /* 0x0000003f3f3ff290 */ /* 0x000ff6000fffe03f */
[----:B------:R-:W-:Y:S01]  /*18540*/  @!UPT UIADD3 URZ, URZ, URZ, URZ ;  /* 0x0000003f3f3ff290 */ /* 0x000fe2000fffe03f */
[----:B------:R-:W-:Y:S04]  /*18550*/  STL.64 [R1+0x180], R20 ;  /* 0x0001801401007387 */ /* 0x000fe80000100a00 */
[----:B------:R0:W-:Y:S04]  /*18560*/  STL.64 [R1+0x188], R22 ;  /* 0x0001881601007387 */ /* 0x0001e80000100a00 */
[----:B0-----:R-:W2:Y:S04]  /*18570*/  LDL.LU.64 R22, [R1+0x1460] ;  /* 0x0014600001167983 */ /* 0x001ea80000300a00 */
[----:B------:R-:W2:Y:S02]  /*18580*/  LDL.LU.64 R20, [R1+0x1458] ;  /* 0x0014580001147983 */ /* 0x000ea40000300a00 */
[----:B--2---:R-:W-:Y:S02]  /*18590*/  HMMA.16816.F32 R24, R4, R24, R20 ;  /* 0x000000180418723c */ /* 0x004fe40000001814 */
[----:B------:R-:W2:Y:S04]  /*185a0*/  LDL.LU.64 R22, [R1+0x1450] ;  /* 0x0014500001167983 */ /* 0x000ea80000300a00 */
[----:B------:R-:W2:Y:S11]  /*185b0*/  LDL.LU.64 R20, [R1+0x1448] ;  /* 0x0014480001147983 */ /* 0x000eb60000300a00 */
[----:B------:R-:W-:Y:S06]  /*185c0*/  @!UPT UIADD3 URZ, URZ, URZ, URZ ;  /* 0x0000003f3f3ff290 */ /* 0x000fec000fffe03f */
[----:B------:R0:W-:Y:S04]  /*185d0*/  STL.64 [R1+0x230], R24 ;  /* 0x0002301801007387 */ /* 0x0001e80000100a00 */
[----:B------:R-:W-:Y:S04]  /*185e0*/  STL.64 [R1+0x238], R26 ;  /* 0x0002381a01007387 */ /* 0x000fe80000100a00 */
[----:B0-----:R-:W2:Y:S04]  /*185f0*/  LDL.LU.64 R24, [R1+0x1440] ;  /* 0x0014400001187983 */ /* 0x001ea80000300a00 */
[----:B------:R-:W-:Y:S04]  /*18600*/  STL.64 [R1+0x1438], R6 ;  /* 0x0014380601007387 */ /* 0x000fe80000100a00 */
[----:B------:R0:W-:Y:S04]  /*18610*/  STL.64 [R1+0x1430], R4 ;  /* 0x0014300401007387 */ /* 0x0001e80000100a00 */
[----:B0-----:R-:W3:Y:S04]  /*18620*/  LDL.LU.64 R4, [R1+0x2e0] ;  /* 0x0002e00001047983 */ /* 0x001ee80000300a00 */
[----:B------:R-:W3:Y:S01]  /*18630*/  LDL.LU.64 R6, [R1+0x2e8] ;  /* 0x0002e80001067983 */ /* 0x000ee20000300a00 */
[-C--:B--2---:R-:W-:Y:S08]  /*18640*/  HMMA.16816.F32 R20, R12, R24.reuse, R20 ;  /* 0x000000180c14723c */ /* 0x084ff00000001814 */
[----:B---3--:R-:W-:Y:S11]  /*18650*/  HMMA.16816.F32 R4, R16, R24, R4 ;  /* 0x000000181004723c */ /* 0x008ff60000001804 */
[----:B------:R-:W-:Y:S11]  /*18660*/  @!UPT UIADD3 URZ, URZ, URZ, URZ ;  /* 0x0000003f3f3ff290 */ /* 0x000ff6000fffe03f */
[----:B------:R-:W-:Y:S01]  /*18670*/  @!UPT UIADD3 URZ, URZ, URZ, URZ ;  /* 0x0000003f3f3ff290 */ /* 0x000fe2000fffe03f */
[----:B------:R0:W-:Y:S01]  /*18680*/  STL.64 [R1+0xb0], R4 ;  /* 0x0000b00401007387 */ /* 0x0001e20000100a00 */
[----:B------:R-:W-:-:S03]  /*18690*/  IMAD.MOV.U32 R29, RZ, RZ, R7 ;  /* 0x000000ffff1d7224 */ /* 0x000fc600078e0007 */
[----:B------:R1:W-:Y:S04]  /*186a0*/  STL [R1+0xb8], R6 ;  /* 0x0000b80601007387 */ /* 0x0003e80000100800 */
[----:B0-----:R-:W2:Y:S04]  /*186b0*/  LDL.LU.64 R4, [R1+0x190] ;  /* 0x0001900001047983 */ /* 0x001ea80000300a00 */
[----:B-1----:R-:W2:Y:S04]  /*186c0*/  LDL.LU.64 R6, [R1+0x198] ;  /* 0x0001980001067983 */ /* 0x002ea80000300a00 */
[----:B------:R-:W-:Y:S04]  /*186d0*/  STL.64 [R1+0x1428], R18 ;  /* 0x0014281201007387 */ /* 0x000fe80000100a00 */
[----:B------:R0:W-:Y:S04]  /*186e0*/  STL.64 [R1+0x1420], R16 ;  /* 0x0014201001007387 */ /* 0x0001e80000100a00 */
[----:B------:R-:W-:Y:S04]  /*186f0*/  STL [R1+0x131c], R29 ;  /* 0x00131c1d01007387 */ /* 0x000fe80000100800 */
[----:B0-----:R-:W3:Y:S04]  /*18700*/  LDL.LU.64 R16, [R1+0xf0] ;  /* 0x0000f00001107983 */ /* 0x001ee80000300a00 */
[----:B------:R-:W3:Y:S04]  /*18710*/  LDL.LU.64 R18, [R1+0xf8] ;  /* 0x0000f80001127983 */ /* 0x000ee80000300a00 */
[----:B------:R-:W-:Y:S04]  /*18720*/  STL.64 [R1+0x140], R20 ;  /* 0x0001401401007387 */ /* 0x000fe80000100a00 */
[----:B------:R-:W-:Y:S04]  /*18730*/  STL.64 [R1+0x148], R22 ;  /* 0x0001481601007387 */ /* 0x000fe80000100a00 */
[----:B------:R-:W-:Y:S04]  /*18740*/  STL.64 [R1+0x1410], R14 ;  /* 0x0014100e01007387 */ /* 0x000fe80000100a00 */
[----:B------:R0:W-:Y:S04]  /*18750*/  STL.64 [R1+0x1408], R12 ;  /* 0x0014080c01007387 */ /* 0x0001e80000100a00 */
[----:B0-----:R-:W4:Y:S04]  /*18760*/  LDL.LU.64 R12, [R1+0x330] ;  /* 0x00033000010c7983 */ /* 0x001f280000300a00 */
[----:B------:R-:W4:Y:S04]  /*18770*/  LDL.LU.64 R14, [R1+0x338] ;  /* 0x00033800010e7983 */ /* 0x000f280000300a00 */
[----:B------:R-:W3:Y:S04]  /*18780*/  LDL.LU.64 R20, [R1+0x1b0] ;  /* 0x0001b00001147983 */ /* 0x000ee80000300a00 */
[----:B------:R-:W3:Y:S01]  /*18790*/  LDL.LU.64 R22, [R1+0x1b8] ;  /* 0x0001b80001167983 */ /* 0x000ee20000300a00 */
[-C--:B--2---:R-:W-:Y:S11]  /*187a0*/  HMMA.16816.F32 R4, R8, R24.reuse, R4 ;  /* 0x000000180804723c */ /* 0x084ff60000001804 */
[----:B------:R-:W-:Y:S11]  /*187b0*/  @!UPT UIADD3 URZ, URZ, URZ, URZ ;  /* 0x0000003f3f3ff290 */ /* 0x000ff6000fffe03f */
[----:B------:R-:W-:Y:S02]  /*187c0*/  @!UPT UIADD3 URZ, URZ, URZ, URZ ;  /* 0x0000003f3f3ff290 */ /* 0x000fe4000fffe03f */
[----:B------:R-:W-:Y:S02]  /*187d0*/  IMAD.MOV.U32 R28, RZ, RZ, R6 ;  /* 0x000000ffff1c7224 */ /* 0x000fe400078e0006 */
[----:B------:R-:W-:Y:S02]  /*187e0*/  IMAD.MOV.U32 R2, RZ, RZ, R7 ;  /* 0x000000ffff027224 */ /* 0x000fe400078e0007 */
[----:B------:R-:W-:Y:S02]  /*187f0*/  IMAD.MOV.U32 R0, RZ, RZ, R4 ;  /* 0x000000ffff007224 */ /* 0x000fe400078e0004 */
[----:B------:R-:W-:Y:S01]  /*18800*/  IMAD.MOV.U32 R3, RZ, RZ, R5 ;  /* 0x000000ffff037224 */ /* 0x000fe200078e0005 */
[----:B---3--:R-:W-:Y:S04]  /*18810*/  STL.64 [R1+0x1400], R22 ;  /* 0x0014001601007387 */ /* 0x008fe80000100a00 */
[----:B------:R0:W-:Y:S04]  /*18820*/  STL.64 [R1+0x13f8], R20 ;  /* 0x0013f81401007387 */ /* 0x0001e80000100a00 */
[----:B0-----:R-:W2:Y:S04]  /*18830*/  LDL.LU.64 R20, [R1+0x270] ;  /* 0x0002700001147983 */ /* 0x001ea80000300a00 */
[----:B------:R-:W2:Y:S04]  /*18840*/  LDL.LU.64 R22, [R1+0x278] ;  /* 0x0002780001167983 */ /* 0x000ea80000300a00 */
[----:B------:R-:W3:Y:S04]  /*18850*/  LDL.LU.64 R6, [R1+0x1438] ;  /* 0x0014380001067983 */ /* 0x000ee80000300a00 */
[----:B------:R-:W3:Y:S04]  /*18860*/  LDL.LU.64 R4, [R1+0x1430] ;  /* 0x0014300001047983 */ /* 0x000ee80000300a00 */
[----:B------:R-:W-:Y:S04]  /*18870*/  STL [R1+0x11e4], R0 ;  /* 0x0011e40001007387 */ /* 0x000fe80000100800 */
[----:B------:R-:W-:Y:S04]  /*18880*/  STL [R1+0x11e0], R3 ;  /* 0x0011e00301007387 */ /* 0x000fe80000100800 */
[----:B------:R-:W-:Y:S04]  /*18890*/  STL [R1+0x11dc], R28 ;  /* 0x0011dc1c01007387 */ /* 0x000fe80000100800 */
[----:B------:R-:W-:Y:S01]  /*188a0*/  STL [R1+0x11d8], R2 ;  /* 0x0011d80201007387 */ /* 0x000fe20000100800 */
[----:B---3--:R-:W-:Y:S03]  /*188b0*/  HMMA.16816.F32 R24, R4, R24, R16 ;  /* 0x000000180418723c */ /* 0x008fe60000001810 */
[----:B------:R-:W4:Y:S04]  /*188c0*/  LDL.LU.64 R18, [R1+0x1428] ;  /* 0x0014280001127983 */ /* 0x000f280000300a00 */
[----:B------:R-:W4:Y:S11]  /*188d0*/  LDL.LU.64 R16, [R1+0x1420] ;  /* 0x0014200001107983 */ /* 0x000f360000300a00 */
[----:B------:R-:W-:Y:S05]  /*188e0*/  @!UPT UIADD3 URZ, URZ, URZ, URZ ;  /* 0x0000003f3f3ff290 */ /* 0x000fea000fffe03f */
[----:B------:R0:W-:Y:S04]  /*188f0*/  STL.64 [R1+0x240], R24 ;  /* 0x0002401801007387 */ /* 0x0001e80000100a00 */
[----:B------:R-:W-:Y:S04]  /*18900*/  STL.64 [R1+0x248], R26 ;  /* 0x0002481a01007387 */ /* 0x000fe80000100a00 */
[----:B0-----:R-:W4:Y:S02]  /*18910*/  LDL.LU.64 R24, [R1+0x1418] ;  /* 0x0014180001187983 */ /* 0x001f240000300a00 */
        /* <DEDUP_REMOVED lines=13> */
[----:B------:R-:W2:Y:S04]  /*189f0*/  LDL.LU.64 R20, [R1+0x13f8] ;  /* 0x0013f80001147983 */ /* 0x000ea80000300a00 */
[----:B------:R-:W-:Y:S04]  /*18a00*/  STL.64 [R1+0x13c8], R14 ;  /* 0x0013c80e01007387 */ /* 0x000fe80000100a00 */
[----:B------:R0:W-:Y:S04]  /*18a10*/  STL.64 [R1+0x13c0], R12 ;  /* 0x0013c00c01007387 */ /* 0x0001e80000100a00 */
[----:B0-----:R-:W3:Y:S04]  /*18a20*/  LDL.LU.64 R12, [R1+0x100] ;  /* 0x00010000010c7983 */ /* 0x001ee80000300a00 */
[----:B------:R-:W3:Y:S01]  /*18a30*/  LDL.LU.64 R14, [R1+0x108] ;  /* 0x00010800010e7983 */ /* 0x000ee20000300a00 */
[-C--:B--2---:R-:W-:Y:S11]  /*18a40*/  HMMA.16816.F32 R20, R8, R24.reuse, R20 ;  /* 0x000000180814723c */ /* 0x084ff60000001814 */
[----:B------:R-:W-:Y:S11]  /*18a50*/  @!UPT UIADD3 URZ, URZ, URZ, URZ ;  /* 0x0000003f3f3ff290 */ /* 0x000ff6000fffe03f */
[----:B------:R-:W-:Y:S01]  /*18a60*/  @!UPT UIADD3 URZ, URZ, URZ, URZ ;  /* 0x0000003f3f3ff290 */ /* 0x000fe2000fffe03f */
[----:B------:R-:W-:Y:S01]  /*18a70*/  STL [R1+0x1dc], R23 ;  /* 0x0001dc1701007387 */ /* 0x000fe20000100800 */
[----:B------:R-:W-:Y:S02]  /*18a80*/  IMAD.MOV.U32 R3, RZ, RZ, R20 ;  /* 0x000000ffff037224 */ /* 0x000fe400078e0014 */
[----:B------:R-:W-:Y:S02]  /*18a90*/  IMAD.MOV.U32 R28, RZ, RZ, R21 ;  /* 0x000000ffff1c7224 */ /* 0x000fe400078e0015 */
[----:B------:R-:W-:Y:S02]  /*18aa0*/  IMAD.MOV.U32 R2, RZ, RZ, R22 ;  /* 0x000000ffff027224 */ /* 0x000fe400078e0016 */
[----:B------:R-:W2:Y:S04]  /*18ab0*/  LDL.LU R22, [R1+0x13f0] ;  /* 0x0013f00001167983 */ /* 0x000ea80000300800 */
[----:B------:R-:W-:Y:S04]  /*18ac0*/  STL.64 [R1+0x1390], R10 ;  /* 0x0013900a01007387 */ /* 0x000fe80000100a00 */
[----:B------:R0:W-:Y:S04]  /*18ad0*/  STL.64 [R1+0x1388], R8 ;  /* 0x0013880801007387 */ /* 0x0001e80000100a00 */
[----:B------:R-:W-:Y:S04]  /*18ae0*/  STL [R1+0x11f0], R3 ;  /* 0x0011f00301007387 */ /* 0x000fe80000100800 */
[----:B------:R-:W-:Y:S04]  /*18af0*/  STL [R1+0x11ec], R28 ;  /* 0x0011ec1c01007387 */ /* 0x000fe80000100800 */
[----:B------:R-:W-:Y:S04]  /*18b00*/  STL [R1+0x11e8], R2 ;  /* 0x0011e80201007387 */ /* 0x000fe80000100800 */
[----:B0-----:R-:W4:Y:S04]  /*18b10*/  LDL.LU.64 R8, [R1+0x360] ;  /* 0x0003600001087983 */ /* 0x001f280000300a00 */
[----:B------:R-:W4:Y:S01]  /*18b20*/  LDL.LU.64 R10, [R1+0x368] ;  /* 0x00036800010a7983 */ /* 0x000f220000300a00 */
[----:B---3--:R-:W-:Y:S11]  /*18b30*/  HMMA.16816.F32 R12, R4, R24, R12 ;  /* 0x00000018040c723c */ /* 0x008ff6000000180c */
[----:B------:R-:W-:Y:S11]  /*18b40*/  @!UPT UIADD3 URZ, URZ, URZ, URZ ;  /* 0x0000003f3f3ff290 */ /* 0x000ff6000fffe03f */
[----:B------:R-:W-:Y:S01]  /*18b50*/  @!UPT UIADD3 URZ, URZ, URZ, URZ ;  /* 0x0000003f3f3ff290 */ /* 0x000fe2000fffe03f */
[----:B------:R-:W-:Y:S04]  /*18b60*/  STL.64 [R1+0x250], R12 ;  /* 0x0002500c01007387 */ /* 0x000fe80000100a00 */
[----:B------:R-:W-:Y:S04]  /*18b70*/  STL.64 [R1+0x258], R14 ;  /* 0x0002580e01007387 */ /* 0x000fe80000100a00 */
[----:B--2---:R-:W-:Y:S04]  /*18b80*/  LDSM.16.M88.4 R24, [R22+0x6000] ;  /* 0x006000001618783b */ /* 0x004fe80000000200 */
[----:B------:R-:W0:Y:S04]  /*18b90*/  LDSM.16.M88.4 R12, [R22+0x5000] ;  /* 0x00500000160c783b */ /* 0x000e280000000200 */
[----:B----4-:R-:W-:Y:S04]  /*18ba0*/  STL.64 [R1+0x13d8], R10 ;  /* 0x0013d80a01007387 */ /* 0x010fe80000100a00 */
[----:B------:R-:W-:Y:S04]  /*18bb0*/  STL.64 [R1+0x13d0], R8 ;  /* 0x0013d00801007387 */ /* 0x000fe80000100a00 */
[----:B------:R-:W2:Y:S04]  /*18bc0*/  LDL R0, [R1+0x394] ;  /* 0x0003940001007983 */ /* 0x000ea80000100800 */
[----:B------:R-:W-:Y:S04]  /*18bd0*/  STL.64 [R1+0x1348], R6 ;  /* 0x0013480601007387 */ /* 0x000fe80000100a00 */
[----:B------:R1:W-:Y:S04]  /*18be0*/  STL.64 [R1+0x1340], R4 ;  /* 0x0013400401007387 */ /* 0x0003e80000100a00 */
[----:B------:R-:W3:Y:S01]  /*18bf0*/  LDSM.16.M88.4 R8, [R22+0x4000] ;  /* 0x004000001608783b */ /* 0x000ee20000000200 */
[----:B0-----:R-:W-:-:S02]  /*18c00*/  IMAD.MOV.U32 R3, RZ, RZ, R12 ;  /* 0x000000ffff037224 */ /* 0x001fc400078e000c */
[----:B------:R-:W-:Y:S01]  /*18c10*/  IMAD.MOV.U32 R2, RZ, RZ, R13 ;  /* 0x000000ffff027224 */ /* 0x000fe200078e000d */
[----:B------:R-:W0:Y:S04]  /*18c20*/  LDSM.16.M88.4 R20, [R22+0x7000] ;  /* 0x007000001614783b */ /* 0x000e280000000200 */
[----:B-1----:R-:W4:Y:S04]  /*18c30*/  LDL.LU.64 R4, [R1+0x350] ;  /* 0x0003500001047983 */ /* 0x002f280000300a00 */
[----:B------:R-:W2:Y:S04]  /*18c40*/  LDL.LU.64 R6, [R1+0x358] ;  /* 0x0003580001067983 */ /* 0x000ea80000300a00 */
[----:B--2---:R-:W-:Y:S04]  /*18c50*/  STL.64 [R1+0x13e8], R6 ;  /* 0x0013e80601007387 */ /* 0x004fe80000100a00 */
[----:B----4-:R1:W-:Y:S04]  /*18c60*/  STL.64 [R1+0x13e0], R4 ;  /* 0x0013e00401007387 */ /* 0x0103e80000100a00 */
[----:B-1----:R-:W2:Y:S04]  /*18c70*/  LDL.LU.64 R4, [R1+0x370] ;  /* 0x0003700001047983 */ /* 0x002ea80000300a00 */
[----:B------:R-:W2:Y:S01]  /*18c80*/  LDL.LU.64 R6, [R1+0x378] ;  /* 0x0003780001067983 */ /* 0x000ea20000300a00 */
[----:B---3--:R-:W-:-:S05]  /*18c90*/  IMAD.MOV.U32 R29, RZ, RZ, R11 ;  /* 0x000000ffff1d7224 */ /* 0x008fca00078e000b */
[----:B------:R-:W-:Y:S04]  /*18ca0*/  STL [R1+0x1370], R29 ;  /* 0x0013701d01007387 */ /* 0x000fe80000100800 */
[----:B------:R-:W-:Y:S04]  /*18cb0*/  STL.64 [R1+0x10], R8 ;  /* 0x0000100801007387 */ /* 0x000fe80000100a00 */
[----:B------:R2:W-:Y:S04]  /*18cc0*/  STL.64 [R1+0x18], R10 ;  /* 0x0000180a01007387 */ /* 0x0005e80000100a00 */
[----:B------:R-:W-:Y:S04]  /*18cd0*/  STL [R1+0x1304], R26 ;  /* 0x0013041a01007387 */ /* 0x000fe80000100800 */
[----:B------:R-:W-:Y:S04]  /*18ce0*/  STL [R1+0x1300], R27 ;  /* 0x0013001b01007387 */ /* 0x000fe80000100800 */
[----:B------:R-:W-:Y:S04]  /*18cf0*/  STL.64 [R1], R12 ;  /* 0x0000000c01007387 */ /* 0x000fe80000100a00 */
[----:B------:R-:W-:Y:S01]  /*18d00*/  STL.64 [R1+0x8], R14 ;  /* 0x0000080e01007387 */ /* 0x000fe20000100a00 */
[C---:B--2---:R-:W-:Y:S03]  /*18d10*/  HMMA.16816.F32 R8, R16.reuse, R8, R4 ;  /* 0x000000081008723c */ /* 0x044fe60000001804 */
[----:B------:R-:W2:Y:S04]  /*18d20*/  LDL.LU.64 R6, [R1+0x13e8] ;  /* 0x0013e80001067983 */ /* 0x000ea80000300a00 */
[----:B------:R-:W2:Y:S11]  /*18d30*/  LDL.LU.64 R4, [R1+0x13e0] ;  /* 0x0013e00001047983 */ /* 0x000eb60000300a00 */
[----:B------:R-:W-:Y:S05]  /*18d40*/  @!UPT UIADD3 URZ, URZ, URZ, URZ ;  /* 0x0000003f3f3ff290 */ /* 0x000fea000fffe03f */
[----:B------:R-:W-:Y:S04]  /*18d50*/  STL.64 [R1+0x90], R8 ;  /* 0x0000900801007387 */ /* 0x000fe80000100a00 */
[----:B------:R1:W-:Y:S04]  /*18d60*/  STL.64 [R1+0x98], R10 ;  /* 0x0000980a01007387 */ /* 0x0003e80000100a00 */
[----:B-1----:R-:W3:Y:S04]  /*18d70*/  LDL.LU.64 R10, [R1+0x13d8] ;  /* 0x0013d800010a7983 */ /* 0x002ee80000300a00 */
[----:B------:R-:W3:Y:S02]  /*18d80*/  LDL.LU.64 R8, [R1+0x13d0] ;  /* 0x0013d00001087983 */ /* 0x000ee40000300a00 */
[----:B---3--:R-:W-:Y:S11]  /*18d90*/  HMMA.16816.F32 R8, R16, R12, R8 ;  /* 0x0000000c1008723c */ /* 0x008ff60000001808 */
[----:B------:R-:W-:Y:S11]  /*18da0*/  @!UPT UIADD3 URZ, URZ, URZ, URZ ;  /* 0x0000003f3f3ff290 */ /* 0x000ff6000fffe03f */
[----:B------:R-:W-:Y:S01]  /*18db0*/  @!UPT UIADD3 URZ, URZ, URZ, URZ ;  /* 0x0000003f3f3ff290 */ /* 0x000fe2000fffe03f */
[----:B------:R1:W-:Y:S01]  /*18dc0*/  STL.64 [R1+0x80], R8 ;  /* 0x0000800801007387 */ /* 0x0003e20000100a00 */
[----:B------:R-:W-:-:S03]  /*18dd0*/  IMAD.MOV.U32 R26, RZ, RZ, R10 ;  /* 0x000000ffff1a7224 */ /* 0x000fc600078e000a */
[----:B------:R-:W0:Y:S01]  /*18de0*/  LDL.LU.64 R12, [R1+0x340] ;  /* 0x00034000010c7983 */ /* 0x000e220000300a00 */
[----:B------:R-:W-:-:S03]  /*18df0*/  IMAD.MOV.U32 R27, RZ, RZ, R11 ;  /* 0x000000ffff1b7224 */ /* 0x000fc600078e000b */
[----:B------:R-:W0:Y:S04]  /*18e00*/  LDL.LU.64 R14, [R1+0x348] ;  /* 0x00034800010e7983 */ /* 0x000e280000300a00 */
[----:B-1----:R-:W3:Y:S04]  /*18e10*/  LDL.LU.64 R8, [R1+0x300] ;  /* 0x0003000001087983 */ /* 0x002ee80000300a00 */
[----:B------:R-:W4:Y:S04]  /*18e20*/  LDL.LU.64 R10, [R1+0x308] ;  /* 0x00030800010a7983 */ /* 0x000f280000300a00 */
[----:B----4-:R-:W-:Y:S04]  /*18e30*/  STL.64 [R1+0x13a0], R10 ;  /* 0x0013a00a01007387 */ /* 0x010fe80000100a00 */
[----:B---3--:R1:W-:Y:S02]  /*18e40*/  STL.64 [R1+0x1398], R8 ;  /* 0x0013980801007387 */ /* 0x0083e40000100a00 */
[----:B-1----:R-:W-:-:S02]  /*18e50*/  IMAD.MOV.U32 R8, RZ, RZ, R3 ;  /* 0x000000ffff087224 */ /* 0x002fc400078e0003 */
[----:B------:R-:W-:-:S05]  /*18e60*/  IMAD.MOV.U32 R9, RZ, RZ, R2 ;  /* 0x000000ffff097224 */ /* 0x000fca00078e0002 */
[----:B------:R2:W-:Y:S02]  /*18e70*/  STL.64 [R1+0x13b8], R8 ;  /* 0x0013b80801007387 */ /* 0x0005e40000100a00 */
[C---:B--2---:R-:W-:Y:S08]  /*18e80*/  HMMA.16816.F32 R8, R16.reuse, R24, R4 ;  /* 0x000000181008723c */ /* 0x044ff00000001804 */
[----:B0-----:R-:W-:Y:S11]  /*18e90*/  HMMA.16816.F32 R16, R16, R20, R12 ;  /* 0x000000141010723c */ /* 0x001ff6000000180c */
[----:B------:R-:W-:Y:S05]  /*18ea0*/  @!UPT UIADD3 URZ, URZ, URZ, URZ ;  /* 0x0000003f3f3ff290 */ /* 0x000fea000fffe03f */
[----:B------:R-:W-:Y:S02]  /*18eb0*/  IMAD.MOV.U32 R7, RZ, RZ, R8 ;  /* 0x000000ffff077224 */ /* 0x000fe400078e0008 */
[----:B------:R-:W-:Y:S02]  /*18ec0*/  IMAD.MOV.U32 R6, RZ, RZ, R9 ;  /* 0x000000ffff067224 */ /* 0x000fe400078e0009 */
[----:B------:R-:W-:Y:S01]  /*18ed0*/  IMAD.MOV.U32 R5, RZ, RZ, R10 ;  /* 0x000000ffff057224 */ /* 0x000fe200078e000a */
[----:B------:R-:W2:Y:S01]  /*18ee0*/  LDL.LU.64 R8, [R1+0x320] ;  /* 0x0003200001087983 */ /* 0x000ea20000300a00 */
[----:B------:R-:W-:-:S03]  /*18ef0*/  IMAD.MOV.U32 R4, RZ, RZ, R11 ;  /* 0x000000ffff047224 */ /* 0x000fc600078e000b */
[----:B------:R-:W2:Y:S04]  /*18f00*/  LDL.LU.64 R10, [R1+0x328] ;  /* 0x00032800010a7983 */ /* 0x000ea80000300a00 */
[----:B------:R-:W-:Y:S04]  /*18f10*/  STL.64 [R1+0x13b0], R26 ;  /* 0x0013b01a01007387 */ /* 0x000fe80000100a00 */
[----:B------:R0:W-:Y:S04]  /*18f20*/  STL.64 [R1+0x13a8], R24 ;  /* 0x0013a81801007387 */ /* 0x0001e80000100a00 */
[----:B0-----:R-:W3:Y:S04]  /*18f30*/  LDL.LU.64 R24, [R1+0x310] ;  /* 0x0003100001187983 */ /* 0x001ee80000300a00 */
[----:B------:R-:W3:Y:S04]  /*18f40*/  LDL.LU.64 R26, [R1+0x318] ;  /* 0x00031800011a7983 */ /* 0x000ee80000300a00 */
[----:B------:R-:W-:Y:S04]  /*18f50*/  STL.64 [R1+0x1380], R6 ;  /* 0x0013800601007387 */ /* 0x000fe80000100a00 */
[----:B------:R0:W-:Y:S04]  /*18f60*/  STL.64 [R1+0x1378], R4 ;  /* 0x0013780401007387 */ /* 0x0001e80000100a00 */
[----:B0-----:R-:W2:Y:S04]  /*18f70*/  LDL.LU.64 R4, [R1+0x10] ;  /* 0x0000100001047983 */ /* 0x001ea80000300a00 */
[----:B------:R-:W2:Y:S04]  /*18f80*/  LDL.LU.64 R14, [R1+0x13c8] ;  /* 0x0013c800010e7983 */ /* 0x000ea80000300a00 */
[----:B------:R-:W2:Y:S04]  /*18f90*/  LDL.LU.64 R12, [R1+0x13c0] ;  /* 0x0013c000010c7983 */ /* 0x000ea80000300a00 */
[----:B------:R-:W-:Y:S04]  /*18fa0*/  STL.64 [R1+0x60], R16 ;  /* 0x0000601001007387 */ /* 0x000fe80000100a00 */
[----:B------:R-:W-:Y:S04]  /*18fb0*/  STL.64 [R1+0x68], R18 ;  /* 0x0000681201007387 */ /* 0x000fe80000100a00 */
[----:B------:R-:W0:Y:S04]  /*18fc0*/  LDSM.16.MT88.4 R16, [R0+0x8800] ;  /* 0x008800000010783b */ /* 0x000e280000004200 */
[----:B0-----:R-:W-:Y:S04]  /*18fd0*/  STL.64 [R1+0x1310], R18 ;  /* 0x0013101201007387 */ /* 0x001fe80000100a00 */
[----:B------:R0:W-:Y:S04]  /*18fe0*/  STL.64 [R1+0x1308], R16 ;  /* 0x0013081001007387 */ /* 0x0001e80000100a00 */
[----:B0-----:R-:W4:Y:S04]  /*18ff0*/  LDL.LU.64 R16, [R1+0x2b0] ;  /* 0x0002b00001107983 */ /* 0x001f280000300a00 */
[----:B------:R-:W4:Y:S01]  /*19000*/  LDL.LU.64 R18, [R1+0x2b8] ;  /* 0x0002b80001127983 */ /* 0x000f220000300a00 */
[C---:B--2---:R-:W-:Y:S11]  /*19010*/  HMMA.16816.F32 R8, R12.reuse, R4, R8 ;  /* 0x000000040c08723c */ /* 0x044ff60000001808 */
[----:B------:R-:W-:Y:S11]  /*19020*/  @!UPT UIADD3 URZ, URZ, URZ, URZ ;  /* 0x0000003f3f3ff290 */ /* 0x000ff6000fffe03f */
[----:B------:R-:W-:Y:S01]  /*19030*/  @!UPT UIADD3 URZ, URZ, URZ, URZ ;  /* 0x0000003f3f3ff290 */ /* 0x000fe2000fffe03f */
[----:B------:R0:W-:Y:S04]  /*19040*/  STL.64 [R1+0x110], R8 ;  /* 0x0001100801007387 */ /* 0x0001e80000100a00 */
[----:B------:R3:W-:Y:S04]  /*19050*/  STL.64 [R1+0x118], R10 ;  /* 0x0001180a01007387 */ /* 0x0007e80000100a00 */
[----:B0-----:R-:W3:Y:S02]  /*19060*/  LDL.LU.64 R8, [R1+0x13b8] ;  /* 0x0013b80001087983 */ /* 0x001ee40000300a00 */
[C---:B---3--:R-:W-:Y:S02]  /*19070*/  HMMA.16816.F32 R8, R12.reuse, R8, R24 ;  /* 0x000000080c08723c */ /* 0x048fe40000001818 */
[----:B------:R-:W2:Y:S04]  /*19080*/  LDL.LU.64 R26, [R1+0x13b0] ;  /* 0x0013b000011a7983 */ /* 0x000ea80000300a00 */
[----:B------:R-:W3:Y:S11]  /*19090*/  LDL.LU.64 R24, [R1+0x13a8] ;  /* 0x0013a80001187983 */ /* 0x000ef60000300a00 */
[----:B------:R-:W-:Y:S06]  /*190a0*/  @!UPT UIADD3 URZ, URZ, URZ, URZ ;  /* 0x0000003f3f3ff290 */ /* 0x000fec000fffe03f */
[----:B------:R-:W-:Y:S04]  /*190b0*/  STL.64 [R1+0x100], R8 ;  /* 0x0001000801007387 */ /* 0x000fe80000100a00 */
[----:B------:R0:W-:Y:S04]  /*190c0*/  STL.64 [R1+0x108], R10 ;  /* 0x0001080a01007387 */ /* 0x0001e80000100a00 */
[----:B0-----:R-:W3:Y:S04]  /*190d0*/  LDL.LU.64 R10, [R1+0x13a0] ;  /* 0x0013a000010a7983 */ /* 0x001ee80000300a00 */
[----:B------:R-:W3:Y:S02]  /*190e0*/  LDL.LU.64 R8, [R1+0x1398] ;  /* 0x0013980001087983 */ /* 0x000ee40000300a00 */
[----:B---3--:R-:W-:Y:S11]  /*190f0*/  HMMA.16816.F32 R8, R12, R24, R8 ;  /* 0x000000180c08723c */ /* 0x008ff60000001808 */
[----:B------:R-:W-:Y:S11]  /*19100*/  @!UPT UIADD3 URZ, URZ, URZ, URZ ;  /* 0x0000003f3f3ff290 */ /* 0x000ff6000fffe03f */
[----:B------:R-:W-:Y:S01]  /*19110*/  @!UPT UIADD3 URZ, URZ, URZ, URZ ;  /* 0x0000003f3f3ff290 */ /* 0x000fe2000fffe03f */
[----:B------:R-:W-:Y:S04]  /*19120*/  STL.64 [R1+0xf0], R8 ;  /* 0x0000f00801007387 */ /* 0x000fe80000100a00 */
[----:B------:R0:W-:Y:S04]  /*19130*/  STL.64 [R1+0xf8], R10 ;  /* 0x0000f80a01007387 */ /* 0x0001e80000100a00 */
[----:B0-----:R-:W4:Y:S04]  /*19140*/  LDL.LU.64 R10, [R1+0x1390] ;  /* 0x00139000010a7983 */ /* 0x001f280000300a00 */
[----:B------:R-:W4:Y:S04]  /*19150*/  LDL.LU.64 R8, [R1+0x1388] ;  /* 0x0013880001087983 */ /* 0x000f280000300a00 */
[----:B--2---:R-:W-:Y:S04]  /*19160*/  STL.64 [R1+0x1368], R26 ;  /* 0x0013681a01007387 */ /* 0x004fe80000100a00 */
[----:B------:R0:W-:Y:S04]  /*19170*/  STL.64 [R1+0x1360], R24 ;  /* 0x0013601801007387 */ /* 0x0001e80000100a00 */
[----:B0-----:R-:W2:Y:S04]  /*19180*/  LDL.LU.64 R24, [R1+0x2f0] ;  /* 0x0002f00001187983 */ /* 0x001ea80000300a00 */
[----:B------:R-:W2:Y:S04]  /*19190*/  LDL.LU.64 R26, [R1+0x2f8] ;  /* 0x0002f800011a7983 */ /* 0x000ea80000300a00 */
[----:B------:R-:W-:Y:S01]  /*191a0*/  STL.64 [R1+0x1358], R22 ;  /* 0x0013581601007387 */ /* 0x000fe20000100a00 */
[----:B------:R-:W-:-:S03]  /*191b0*/  IMAD.MOV.U32 R29, RZ, RZ, R4 ;  /* 0x000000ffff1d7224 */ /* 0x000fc600078e0004 */
[----:B------:R-:W-:Y:S01]  /*191c0*/  STL.64 [R1+0x1350], R20 ;  /* 0x0013501401007387 */ /* 0x000fe20000100a00 */
[----:B------:R-:W-:Y:S01]  /*191d0*/  IMAD.MOV.U32 R3, RZ, RZ, R5 ;  /* 0x000000ffff037224 */ /* 0x000fe200078e0005 */
[----:B----4-:R-:W-:Y:S08]  /*191e0*/  HMMA.16816.F32 R16, R8, R4, R16 ;  /* 0x000000040810723c */ /* 0x010ff00000001810 */
[----:B--2---:R-:W-:Y:S11]  /*191f0*/  HMMA.16816.F32 R12, R12, R20, R24 ;  /* 0x000000140c0c723c */ /* 0x004ff60000001818 */
[----:B------:R-:W-:Y:S11]  /*19200*/  @!UPT UIADD3 URZ, URZ, URZ, URZ ;  /* 0x0000003f3f3ff290 */ /* 0x000ff6000fffe03f */
[----:B------:R-:W-:Y:S01]  /*19210*/  @!UPT UIADD3 URZ, URZ, URZ, URZ ;  /* 0x0000003f3f3ff290 */ /* 0x000fe2000fffe03f */
[----:B------:R0:W-:Y:S04]  /*19220*/  STL.64 [R1+0xe0], R12 ;  /* 0x0000e00c01007387 */ /* 0x0001e80000100a00 */
[----:B------:R1:W-:Y:S04]  /*19230*/  STL.64 [R1+0xe8], R14 ;  /* 0x0000e80e01007387 */ /* 0x0003e80000100a00 */
[----:B------:R-:W2:Y:S04]  /*19240*/  LDL.LU.64 R6, [R1+0x1380] ;  /* 0x0013800001067983 */ /* 0x000ea80000300a00 */
[----:B------:R-:W3:Y:S04]  /*19250*/  LDL.LU.64 R4, [R1+0x1378] ;  /* 0x0013780001047983 */ /* 0x000ee80000300a00 */
[----:B------:R-:W-:Y:S04]  /*19260*/  STL [R1+0x1b8], R18 ;  /* 0x0001b81201007387 */ /* 0x000fe80000100800 */
[----:B------:R-:W4:Y:S04]  /*19270*/  LDL.LU.64 R24, [R1+0x2a0] ;  /* 0x0002a00001187983 */ /* 0x000f280000300a00 */
[----:B------:R-:W4:Y:S04]  /*19280*/  LDL.LU.64 R26, [R1+0x2a8] ;  /* 0x0002a800011a7983 */ /* 0x000f280000300a00 */
[----:B0-----:R-:W2:Y:S04]  /*19290*/  LDL.LU R12, [R1+0x60] ;  /* 0x00006000010c7983 */ /* 0x001ea80000300800 */
[----:B------:R-:W2:Y:S04]  /*192a0*/  LDL.LU R13, [R1+0x64] ;  /* 0x00006400010d7983 */ /* 0x000ea80000300800 */
[----:B-1----:R-:W2:Y:S04]  /*192b0*/  LDL.LU R14, [R1+0x68] ;  /* 0x00006800010e7983 */ /* 0x002ea80000300800 */
[----:B------:R-:W2:Y:S01]  /*192c0*/  LDL.LU R15, [R1+0x6c] ;  /* 0x00006c00010f7983 */ /* 0x000ea20000300800 */
[----:B------:R-:W-:-:S02]  /*192d0*/  IMAD.MOV.U32 R28, RZ, RZ, R16 ;  /* 0x000000ffff1c7224 */ /* 0x000fc400078e0010 */
[----:B------:R-:W-:Y:S02]  /*192e0*/  IMAD.MOV.U32 R2, RZ, RZ, R17 ;  /* 0x000000ffff027224 */ /* 0x000fe400078e0011 */
[----:B------:R-:W-:Y:S01]  /*192f0*/  IMAD.MOV.U32 R0, RZ, RZ, R19 ;  /* 0x000000ffff007224 */ /* 0x000fe200078e0013 */
[----:B--2---:R3:W-:Y:S04]  /*19300*/  STL.64 [R1+0x1270], R14 ;  /* 0x0012700e01007387 */ /* 0x0047e80000100a00 */
[----:B------:R0:W-:Y:S04]  /*19310*/  STL.64 [R1+0x1268], R12 ;  /* 0x0012680c01007387 */ /* 0x0001e80000100a00 */
[----:B------:R-:W2:Y:S01]  /*19320*/  LDL.LU.64 R20, [R1+0x290] ;  /* 0x0002900001147983 */ /* 0x000ea20000300a00 */
[----:B---3--:R-:W-:-:S03]  /*19330*/  IMAD.MOV.U32 R14, RZ, RZ, R5 ;  /* 0x000000ffff0e7224 */ /* 0x008fc600078e0005 */
[----:B------:R-:W2:Y:S01]  /*19340*/  LDL.LU.64 R22, [R1+0x298] ;  /* 0x0002980001167983 */ /* 0x000ea20000300a00 */
[----:B------:R-:W-:Y:S02]  /*19350*/  IMAD.MOV.U32 R15, RZ, RZ, R4 ;  /* 0x000000ffff0f7224 */ /* 0x000fe400078e0004 */
[----:B0-----:R-:W-:Y:S01]  /*19360*/  IMAD.MOV.U32 R12, RZ, RZ, R7 ;  /* 0x000000ffff0c7224 */ /* 0x001fe200078e0007 */
[----:B------:R-:W3:Y:S01]  /*19370*/  LDL.LU.64 R4, [R1+0x280] ;  /* 0x0002800001047983 */ /* 0x000ee20000300a00 */
[----:B------:R-:W-:-:S03]  /*19380*/  IMAD.MOV.U32 R13, RZ, RZ, R6 ;  /* 0x000000ffff0d7224 */ /* 0x000fc600078e0006 */
[----:B------:R-:W3:Y:S04]  /*19390*/  LDL.LU.64 R6, [R1+0x288] ;  /* 0x0002880001067983 */ /* 0x000ee80000300a00 */
[----:B------:R-:W2:Y:S04]  /*193a0*/  LDL.LU.64 R16, [R1+0x200] ;  /* 0x0002000001107983 */ /* 0x000ea80000300a00 */
[----:B------:R-:W2:Y:S04]  /*193b0*/  LDL.LU.64 R18, [R1+0x208] ;  /* 0x0002080001127983 */ /* 0x000ea80000300a00 */
[----:B--2---:R-:W-:Y:S04]  /*193c0*/  STL.64 [R1+0x1328], R18 ;  /* 0x0013281201007387 */ /* 0x004fe80000100a00 */
[----:B------:R0:W-:Y:S02]  /*193d0*/  STL.64 [R1+0x1320], R16 ;  /* 0x0013201001007387 */ /* 0x0001e40000100a00 */
[----:B0-----:R-:W-:-:S02]  /*193e0*/  IMAD.MOV.U32 R16, RZ, RZ, R29 ;  /* 0x000000ffff107224 */ /* 0x001fc400078e001d */
[----:B------:R-:W2:Y:S04]  /*193f0*/  LDL.LU R29, [R1+0x1370] ;  /* 0x00137000011d7983 */ /* 0x000ea80000300800 */
[----:B------:R-:W-:Y:S04]  /*19400*/  STL.64 [R1+0x1280], R14 ;  /* 0x0012800e01007387 */ /* 0x000fe80000100a00 */
[----:B------:R0:W-:Y:S04]  /*19410*/  STL.64 [R1+0x1278], R12 ;  /* 0x0012780c01007387 */ /* 0x0001e80000100a00 */
[----:B0-----:R-:W4:Y:S01]  /*19420*/  LDL.LU.64 R12, [R1] ;  /* 0x00000000010c7983 */ /* 0x001f220000300a00 */
[----:B------:R-:W-:-:S03]  /*19430*/  IMAD.MOV.U32 R17, RZ, RZ, R3 ;  /* 0x000000ffff117224 */ /* 0x000fc600078e0003 */
[----:B------:R-:W2:Y:S04]  /*19440*/  LDL.64 R14, [R1+0x8] ;  /* 0x00000800010e7983 */ /* 0x000ea80000100a00 */
[----:B------:R-:W-:Y:S01]  /*19450*/  STL [R1+0x1260], R28 ;  /* 0x0012601c01007387 */ /* 0x000fe20000100800 */
[----:B----4-:R-:W-:Y:S11]  /*19460*/  HMMA.16816.F32 R24, R8, R12, R24 ;  /* 0x0000000c0818723c */ /* 0x010ff60000001818 */
[----:B------:R-:W-:Y:S11]  /*19470*/  @!UPT UIADD3 URZ, URZ, URZ, URZ ;  /* 0x0000003f3f3ff290 */ /* 0x000ff6000fffe03f */
[----:B------:R-:W-:Y:S01]  /*19480*/  @!UPT UIADD3 URZ, URZ, URZ, URZ ;  /* 0x0000003f3f3ff290 */ /* 0x000fe2000fffe03f */
[----:B------:R-:W-:Y:S01]  /*19490*/  STL.64 [R1+0x1a0], R24 ;  /* 0x0001a01801007387 */ /* 0x000fe20000100a00 */
[----:B------:R-:W-:-:S03]  /*194a0*/  IMAD.MOV.U32 R3, RZ, RZ, R27 ;  /* 0x000000ffff037224 */ /* 0x000fc600078e001b */
[----:B------:R0:W-:Y:S04]  /*194b0*/  STL [R1+0x1a8], R26 ;  /* 0x0001a81a01007387 */ /* 0x0001e80000100800 */
[----:B0-----:R-:W4:Y:S04]  /*194c0*/  LDL.LU.64 R26, [R1+0x1368] ;  /* 0x00136800011a7983 */ /* 0x001f280000300a00 */
[----:B------:R-:W3:Y:S04]  /*194d0*/  LDL.LU.64 R24, [R1+0x1360] ;  /* 0x0013600001187983 */ /* 0x000ee80000300a00 */
[----:B--2---:R-:W-:Y:S04]  /*194e0*/  STL.64 [R1+0x1338], R14 ;  /* 0x0013380e01007387 */ /* 0x004fe80000100a00 */
[----:B------:R0:W-:Y:S04]  /*194f0*/  STL.64 [R1+0x1330], R12 ;  /* 0x0013300c01007387 */ /* 0x0001e80000100a00 */
[----:B0-----:R-:W2:Y:S04]  /*19500*/  LDL.LU.64 R12, [R1+0x220] ;  /* 0x00022000010c7983 */ /* 0x001ea80000300a00 */
[----:B------:R-:W2:Y:S01]  /*19510*/  LDL.LU.64 R14, [R1+0x228] ;  /* 0x00022800010e7983 */ /* 0x000ea20000300a00 */
[C---:B---3--:R-:W-:Y:S11]  /*19520*/  HMMA.16816.F32 R20, R8.reuse, R24, R20 ;  /* 0x000000180814723c */ /* 0x048ff60000001814 */
[----:B------:R-:W-:Y:S11]  /*19530*/  @!UPT UIADD3 URZ, URZ, URZ, URZ ;  /* 0x0000003f3f3ff290 */ /* 0x000ff6000fffe03f */
[----:B------:R-:W-:Y:S01]  /*19540*/  @!UPT UIADD3 URZ, URZ, URZ, URZ ;  /* 0x0000003f3f3ff290 */ /* 0x000fe2000fffe03f */
[----:B------:R-:W-:Y:S04]  /*19550*/  STL.64 [R1+0x190], R20 ;  /* 0x0001901401007387 */ /* 0x000fe80000100a00 */
[----:B------:R0:W-:Y:S04]  /*19560*/  STL.64 [R1+0x198], R22 ;  /* 0x0001981601007387 */ /* 0x0001e80000100a00 */
[----:B0-----:R-:W3:Y:S04]  /*19570*/  LDL.LU.64 R22, [R1+0x1358] ;  /* 0x0013580001167983 */ /* 0x001ee80000300a00 */
[----:B------:R-:W2:Y:S02]  /*19580*/  LDL.LU.64 R20, [R1+0x1350] ;  /* 0x0013500001147983 */ /* 0x000ea40000300a00 */
[----:B--2---:R-:W-:Y:S02]  /*19590*/  HMMA.16816.F32 R8, R8, R20, R4 ;  /* 0x000000140808723c */ /* 0x004fe40000001804 */
[----:B------:R-:W2:Y:S04]  /*195a0*/  LDL.LU.64 R6, [R1+0x1348] ;  /* 0x0013480001067983 */ /* 0x000ea80000300a00 */
[----:B------:R-:W2:Y:S11]  /*195b0*/  LDL.LU.64 R4, [R1+0x1340] ;  /* 0x0013400001047983 */ /* 0x000eb60000300a00 */
[----:B------:R-:W-:Y:S06]  /*195c0*/  @!UPT UIADD3 URZ, URZ, URZ, URZ ;  /* 0x0000003f3f3ff290 */ /* 0x000fec000fffe03f */
[----:B------:R0:W-:Y:S04]  /*195d0*/  STL.64 [R1+0x170], R8 ;  /* 0x0001700801007387 */ /* 0x0001e80000100a00 */
[----:B------:R1:W-:Y:S04]  /*195e0*/  STL.64 [R1+0x178], R10 ;  /* 0x0001780a01007387 */ /* 0x0003e80000100a00 */
[----:B0-----:R-:W3:Y:S04]  /*195f0*/  LDL.LU.64 R8, [R1+0x210] ;  /* 0x0002100001087983 */ /* 0x001ee80000300a00 */
[----:B-1----:R-:W3:Y:S01]  /*19600*/  LDL.LU.64 R10, [R1+0x218] ;  /* 0x00021800010a7983 */ /* 0x002ee20000300a00 */
[C---:B--2---:R-:W-:Y:S03]  /*19610*/  HMMA.16816.F32 R16, R4.reuse, R16, R12 ;  /* 0x000000100410723c */ /* 0x044fe6000000180c */
[----:B------:R-:W2:Y:S04]  /*19620*/  LDL.LU.64 R14, [R1+0x1338] ;  /* 0x00133800010e7983 */ /* 0x000ea80000300a00 */
[----:B------:R-:W3:Y:S11]  /*19630*/  LDL.LU.64 R12, [R1+0x1330] ;  /* 0x00133000010c7983 */ /* 0x000ef60000300a00 */
[----:B------:R-:W-:Y:S05]  /*19640*/  @!UPT UIADD3 URZ, URZ, URZ, URZ ;  /* 0x0000003f3f3ff290 */ /* 0x000fea000fffe03f */
[----:B------:R-:W-:Y:S04]  /*19650*/  STL.64 [R1+0x220], R16 ;  /* 0x0002201001007387 */ /* 0x000fe80000100a00 */
[----:B------:R0:W-:Y:S04]  /*19660*/  STL.64 [R1+0x228], R18 ;  /* 0x0002281201007387 */ /* 0x0001e80000100a00 */
[----:B0-----:R-:W4:Y:S04]  /*19670*/  LDL.LU.64 R18, [R1+0x1328] ;  /* 0x0013280001127983 */ /* 0x001f280000300a00 */
[----:B------:R-:W4:Y:S04]  /*19680*/  LDL.LU.64 R16, [R1+0x1320] ;  /* 0x0013200001107983 */ /* 0x000f280000300a00 */
[----:B--2---:R0:W-:Y:S04]  /*19690*/  STL.64 [R1+0x1298], R14 ;  /* 0x0012980e01007387 */ /* 0x0041e80000100a00 */
[----:B0-----:R-:W2:Y:S01]  /*196a0*/  LDL R14, [R1+0x18] ;  /* 0x00001800010e7983 */ /* 0x001ea20000100800 */
[C---:B---3--:R-:W-:Y:S01]  /*196b0*/  HMMA.16816.F32 R8, R4.reuse, R12, R8 ;  /* 0x0000000c0408723c */ /* 0x048fe20000001808 */
[----:B------:R-:W-:Y:S11]  /*196c0*/  IMAD.MOV.U32 R15, RZ, RZ, R29 ;  /* 0x000000ffff0f7224 */ /* 0x000ff600078e001d */
[----:B------:R-:W-:Y:S11]  /*196d0*/  @!UPT UIADD3 URZ, URZ, URZ, URZ ;  /* 0x0000003f3f3ff290 */ /* 0x000ff6000fffe03f */
[----:B------:R-:W-:Y:S04]  /*196e0*/  STL.64 [R1+0x210], R8 ;  /* 0x0002100801007387 */ /* 0x000fe80000100a00 */
[----:B------:R-:W-:Y:S04]  /*196f0*/  STL.64 [R1+0x218], R10 ;  /* 0x0002180a01007387 */ /* 0x000fe80000100a00 */
[----:B------:R-:W3:Y:S04]  /*19700*/  LDL.LU R29, [R1+0x131c] ;  /* 0x00131c00011d7983 */ /* 0x000ee80000300800 */
[----:B--2---:R0:W-:Y:S04]  /*19710*/  STL.64 [R1+0x12b0], R14 ;  /* 0x0012b00e01007387 */ /* 0x0041e80000100a00 */
[----:B0-----:R-:W2:Y:S01]  /*19720*/  LDL.64 R14, [R1+0x28] ;  /* 0x00002800010e7983 */ /* 0x001ea20000100a00 */
[----:B----4-:R-:W-:Y:S03]  /*19730*/  HMMA.16816.F32 R8, R4, R24, R16 ;  /* 0x000000180408723c */ /* 0x010fe60000001810 */
[----:B--2---:R-:W-:Y:S04]  /*19740*/  STL.64 [R1+0x12c8], R14 ;  /* 0x0012c80e01007387 */ /* 0x004fe80000100a00 */
[----:B------:R-:W2:Y:S04]  /*19750*/  LDL.LU.64 R16, [R1+0x1e0] ;  /* 0x0001e00001107983 */ /* 0x000ea80000300a00 */
[----:B------:R-:W2:Y:S11]  /*19760*/  LDL.LU.64 R18, [R1+0x1e8] ;  /* 0x0001e80001127983 */ /* 0x000eb60000300a00 */
[----:B------:R-:W-:Y:S01]  /*19770*/  @!UPT UIADD3 URZ, URZ, URZ, URZ ;  /* 0x0000003f3f3ff290 */ /* 0x000fe2000fffe03f */
[----:B------:R0:W-:Y:S04]  /*19780*/  STL.64 [R1+0x200], R8 ;  /* 0x0002000801007387 */ /* 0x0001e80000100a00 */
[----:B------:R1:W-:Y:S04]  /*19790*/  STL.64 [R1+0x208], R10 ;  /* 0x0002080a01007387 */ /* 0x0003e80000100a00 */
[----:B0-----:R-:W4:Y:S04]  /*197a0*/  LDL.LU R8, [R1+0xb0] ;  /* 0x0000b00001087983 */ /* 0x001f280000300800 */
[----:B------:R-:W4:Y:S04]  /*197b0*/  LDL.LU R9, [R1+0xb4] ;  /* 0x0000b40001097983 */ /* 0x000f280000300800 */
[----:B-1----:R-:W2:Y:S01]  /*197c0*/  LDL.LU R10, [R1+0xb8] ;  /* 0x0000b800010a7983 */ /* 0x002ea20000300800 */
[----:B---3--:R-:W-:-:S03]  /*197d0*/  IMAD.MOV.U32 R11, RZ, RZ, R29 ;  /* 0x000000ffff0b7224 */ /* 0x008fc600078e001d */
[----:B------:R-:W3:Y:S04]  /*197e0*/  LDL.LU R29, [R1+0x1318] ;  /* 0x00131800011d7983 */ /* 0x000ee80000300800 */
[----:B--2---:R0:W-:Y:S04]  /*197f0*/  STL.64 [R1+0x12d8], R10 ;  /* 0x0012d80a01007387 */ /* 0x0041e80000100a00 */
[----:B----4-:R1:W-:Y:S04]  /*19800*/  STL.64 [R1+0x12d0], R8 ;  /* 0x0012d00801007387 */ /* 0x0103e80000100a00 */
[----:B0-----:R-:W2:Y:S04]  /*19810*/  LDL.64 R10, [R1+0x48] ;  /* 0x00004800010a7983 */ /* 0x001ea80000100a00 */
[----:B--2---:R0:W-:Y:S04]  /*19820*/  STL.64 [R1+0x12e8], R10 ;  /* 0x0012e80a01007387 */ /* 0x0041e80000100a00 */
[----:B-1----:R-:W2:Y:S04]  /*19830*/  LDL.LU R8, [R1+0xd0] ;  /* 0x0000d00001087983 */ /* 0x002ea80000300800 */
[----:B------:R-:W2:Y:S04]  /*19840*/  LDL.LU R9, [R1+0xd4] ;  /* 0x0000d40001097983 */ /* 0x000ea80000300800 */
[----:B0-----:R-:W2:Y:S04]  /*19850*/  LDL.LU R10, [R1+0xd8] ;  /* 0x0000d800010a7983 */ /* 0x001ea80000300800 */
[----:B------:R-:W2:Y:S04]  /*19860*/  LDL.LU R11, [R1+0xdc] ;  /* 0x0000dc00010b7983 */ /* 0x000ea80000300800 */
[----:B------:R-:W4:Y:S01]  /*19870*/  LDL.64 R14, [R1+0x38] ;  /* 0x00003800010e7983 */ /* 0x000f220000100a00 */
[----:B------:R-:W-:Y:S03]  /*19880*/  HMMA.16816.F32 R4, R4, R20, R16 ;  /* 0x000000140404723c */ /* 0x000fe60000001810 */
[----:B----4-:R0:W-:Y:S04]  /*19890*/  STL.64 [R1+0x12e0], R14 ;  /* 0x0012e00e01007387 */ /* 0x0101e80000100a00 */
[----:B------:R-:W4:Y:S04]  /*198a0*/  LDL.LU R12, [R1+0xc0] ;  /* 0x0000c000010c7983 */ /* 0x000f280000300800 */
[----:B------:R-:W4:Y:S04]  /*198b0*/  LDL.LU R13, [R1+0xc4] ;  /* 0x0000c400010d7983 */ /* 0x000f280000300800 */
[----:B0-----:R-:W2:Y:S01]  /*198c0*/  LDL.LU R14, [R1+0xc8] ;  /* 0x0000c800010e7983 */ /* 0x001ea20000300800 */
[----:B---3--:R-:W-:-:S08]  /*198d0*/  IMAD.MOV.U32 R15, RZ, RZ, R29 ;  /* 0x000000ffff0f7224 */ /* 0x008fd000078e001d */
[----:B------:R-:W-:Y:S01]  /*198e0*/  IMAD.MOV.U32 R21, RZ, RZ, R7 ;  /* 0x000000ffff157224 */ /* 0x000fe200078e0007 */
[----:B--2---:R0:W-:Y:S04]  /*198f0*/  STL.64 [R1+0x12f8], R14 ;  /* 0x0012f80e01007387 */ /* 0x0041e80000100a00 */
[----:B----4-:R-:W-:Y:S04]  /*19900*/  STL.64 [R1+0x12f0], R12 ;  /* 0x0012f00c01007387 */ /* 0x010fe80000100a00 */
[----:B------:R-:W2:Y:S04]  /*19910*/  LDL R25, [R1+0x398] ;  /* 0x0003980001197983 */ /* 0x000ea80000100800 */
[----:B0-----:R-:W3:Y:S04]  /*19920*/  LDL.64 R14, [R1+0x58] ;  /* 0x00005800010e7983 */ /* 0x001ee80000100a00 */
[----:B------:R-:W3:Y:S04]  /*19930*/  LDL.LU.64 R18, [R1+0x1310] ;  /* 0x0013100001127983 */ /* 0x000ee80000300a00 */
[----:B------:R-:W3:Y:S04]  /*19940*/  LDL.LU.64 R16, [R1+0x1308] ;  /* 0x0013080001107983 */ /* 0x000ee80000300a00 */
[----:B------:R-:W-:Y:S04]  /*19950*/  STL.64 [R1+0x1e0], R4 ;  /* 0x0001e00401007387 */ /* 0x000fe80000100a00 */
[----:B------:R-:W-:Y:S04]  /*19960*/  STL.64 [R1+0x1290], R22 ;  /* 0x0012901601007387 */ /* 0x000fe80000100a00 */
[----:B------:R0:W-:Y:S04]  /*19970*/  STL [R1+0x1288], R21 ;  /* 0x0012881501007387 */ /* 0x0001e80000100800 */
[----:B------:R-:W4:Y:S04]  /*19980*/  LDL.LU R20, [R1+0x80] ;  /* 0x0000800001147983 */ /* 0x000f280000300800 */
[----:B0-----:R-:W4:Y:S01]  /*19990*/  LDL.LU R21, [R1+0x84] ;  /* 0x0000840001157983 */ /* 0x001f220000300800 */
[----:B------:R-:W-:-:S02]  /*199a0*/  IMAD.MOV.U32 R22, RZ, RZ, R26 ;  /* 0x000000ffff167224 */ /* 0x000fc400078e001a */
[----:B------:R-:W-:Y:S01]  /*199b0*/  IMAD.MOV.U32 R23, RZ, RZ, R27 ;  /* 0x000000ffff177224 */ /* 0x000fe200078e001b */
[----:B------:R-:W2:Y:S04]  /*199c0*/  LDL.LU R26, [R1+0x1304] ;  /* 0x00130400011a7983 */ /* 0x000ea80000300800 */
[----:B------:R-:W2:Y:S04]  /*199d0*/  LDL.LU R27, [R1+0x1300] ;  /* 0x00130000011b7983 */ /* 0x000ea80000300800 */
[----:B------:R-:W-:Y:S04]  /*199e0*/  STL.64 [R1+0x12a8], R22 ;  /* 0x0012a81601007387 */ /* 0x000fe80000100a00 */
[----:B----4-:R0:W-:Y:S04]  /*199f0*/  STL.64 [R1+0x12a0], R20 ;  /* 0x0012a01401007387 */ /* 0x0101e80000100a00 */
[----:B0-----:R-:W4:Y:S04]  /*19a00*/  LDL.LU R20, [R1+0x90] ;  /* 0x0000900001147983 */ /* 0x001f280000300800 */
[----:B------:R-:W4:Y:S04]  /*19a10*/  LDL.LU R21, [R1+0x94] ;  /* 0x0000940001157983 */ /* 0x000f280000300800 */
[----:B------:R-:W2:Y:S04]  /*19a20*/  LDL.LU R22, [R1+0x98] ;  /* 0x0000980001167983 */ /* 0x000ea80000300800 */
[----:B------:R-:W2:Y:S01]  /*19a30*/  LDL.LU R23, [R1+0x9c] ;  /* 0x00009c0001177983 */ /* 0x000ea20000300800 */
[----:B---3--:R-:W-:Y:S01]  /*19a40*/  HMMA.16816.F32 R8, R16, R14, R8 ;  /* 0x0000000e1008723c */ /* 0x008fe20000001808 */
[----:B------:R-:W-:-:S02]  /*19a50*/  IMAD.MOV.U32 R5, RZ, RZ, R14 ;  /* 0x000000ffff057224 */ /* 0x000fc400078e000e */
[----:B------:R-:W-:Y:S11]  /*19a60*/  IMAD.MOV.U32 R4, RZ, RZ, R15 ;  /* 0x000000ffff047224 */ /* 0x000ff600078e000f */
[----:B------:R-:W-:Y:S10]  /*19a70*/  @!UPT UIADD3 URZ, URZ, URZ, URZ ;  /* 0x0000003f3f3ff290 */ /* 0x000ff4000fffe03f */
[----:B------:R-:W-:Y:S01]  /*19a80*/  IMAD.MOV.U32 R24, RZ, RZ, R11 ;  /* 0x000000ffff187224 */ /* 0x000fe200078e000b */
[----:B--2---:R-:W-:Y:S04]  /*19a90*/  STL.64 [R1+0x12c0], R22 ;  /* 0x0012c01601007387 */ /* 0x004fe80000100a00 */
[----:B----4-:R0:W-:Y:S04]  /*19aa0*/  STL.64 [R1+0x12b8], R20 ;  /* 0x0012b81401007387 */ /* 0x0101e80000100a00 */
[----:B0-----:R-:W2:Y:S04]  /*19ab0*/  LDL.LU R20, [R1+0xa0] ;  /* 0x0000a00001147983 */ /* 0x001ea80000300800 */
[----:B------:R-:W2:Y:S04]  /*19ac0*/  LDL.LU R21, [R1+0xa4] ;  /* 0x0000a40001157983 */ /* 0x000ea80000300800 */
[----:B------:R-:W2:Y:S04]  /*19ad0*/  LDL.LU R22, [R1+0xa8] ;  /* 0x0000a80001167983 */ /* 0x000ea80000300800 */
[----:B------:R-:W2:Y:S04]  /*19ae0*/  LDL.LU R23, [R1+0xac] ;  /* 0x0000ac0001177983 */ /* 0x000ea80000300800 */
[----:B------:R-:W3:Y:S04]  /*19af0*/  LDL.LU.64 R14, [R1+0x12f8] ;  /* 0x0012f800010e7983 */ /* 0x000ee80000300a00 */
[----:B------:R-:W3:Y:S04]  /*19b00*/  LDL.LU.64 R12, [R1+0x12f0] ;  /* 0x0012f000010c7983 */ /* 0x000ee80000300a00 */
[----:B------:R-:W-:Y:S04]  /*19b10*/  STL.64 [R1+0x270], R8 ;  /* 0x0002700801007387 */ /* 0x000fe80000100a00 */
[----:B------:R0:W-:Y:S04]  /*19b20*/  STL [R1+0x278], R10 ;  /* 0x0002780a01007387 */ /* 0x0001e80000100800 */
[----:B0-----:R-:W3:Y:S01]  /*19b30*/  LDL.LU.64 R10, [R1+0x12e8] ;  /* 0x0012e800010a7983 */ /* 0x001ee20000300a00 */
[----:B------:R-:W-:-:S03]  /*19b40*/  IMAD.MOV.U32 R29, RZ, RZ, R6 ;  /* 0x000000ffff1d7224 */ /* 0x000fc600078e0006 */
[----:B------:R-:W-:Y:S01]  /*19b50*/  STL [R1+0x10a0], R24 ;  /* 0x0010a01801007387 */ /* 0x000fe20000100800 */
[C---:B---3--:R-:W-:Y:S01]  /*19b60*/  HMMA.16816.F32 R12, R16.reuse, R10, R12 ;  /* 0x0000000a100c723c */ /* 0x048fe2000000180c */
[----:B------:R-:W-:Y:S02]  /*19b70*/  IMAD.MOV.U32 R7, RZ, RZ, R10 ;  /* 0x000000ffff077224 */ /* 0x000fe400078e000a */
[----:B------:R-:W-:Y:S11]  /*19b80*/  IMAD.MOV.U32 R6, RZ, RZ, R11 ;  /* 0x000000ffff067224 */ /* 0x000ff600078e000b */
[----:B------:R-:W-:Y:S09]  /*19b90*/  @!UPT UIADD3 URZ, URZ, URZ, URZ ;  /* 0x0000003f3f3ff290 */ /* 0x000ff2000fffe03f */
[----:B------:R-:W-:Y:S04]  /*19ba0*/  STL.64 [R1+0x2a0], R12 ;  /* 0x0002a00c01007387 */ /* 0x000fe80000100a00 */
[----:B------:R0:W-:Y:S04]  /*19bb0*/  STL.64 [R1+0x2a8], R14 ;  /* 0x0002a80e01007387 */ /* 0x0001e80000100a00 */
[----:B0-----:R-:W3:Y:S04]  /*19bc0*/  LDL.LU.64 R14, [R1+0x12e0] ;  /* 0x0012e000010e7983 */ /* 0x001ee80000300a00 */
[----:B------:R-:W3:Y:S04]  /*19bd0*/  LDL.LU.64 R10, [R1+0x12d8] ;  /* 0x0012d800010a7983 */ /* 0x000ee80000300a00 */
[----:B------:R-:W3:Y:S02]  /*19be0*/  LDL.LU.64 R8, [R1+0x12d0] ;  /* 0x0012d00001087983 */ /* 0x000ee40000300a00 */
[C---:B---3--:R-:W-:Y:S11]  /*19bf0*/  HMMA.16816.F32 R8, R16.reuse, R14, R8 ;  /* 0x0000000e1008723c */ /* 0x048ff60000001808 */
[----:B------:R-:W-:Y:S11]  /*19c00*/  @!UPT UIADD3 URZ, URZ, URZ, URZ ;  /* 0x0000003f3f3ff290 */ /* 0x000ff6000fffe03f */
[----:B------:R-:W-:Y:S01]  /*19c10*/  @!UPT UIADD3 URZ, URZ, URZ, URZ ;  /* 0x0000003f3f3ff290 */ /* 0x000fe2000fffe03f */
[----:B------:R0:W-:Y:S04]  /*19c20*/  STL.64 [R1+0x2c0], R8 ;  /* 0x0002c00801007387 */ /* 0x0001e80000100a00 */
[----:B------:R1:W-:Y:S01]  /*19c30*/  STL.64 [R1+0x2c8], R10 ;  /* 0x0002c80a01007387 */ /* 0x0003e20000100a00 */
[----:B0-----:R-:W-:Y:S02]  /*19c40*/  IMAD.MOV.U32 R9, RZ, RZ, R14 ;  /* 0x000000ffff097224 */ /* 0x001fe400078e000e */
[----:B------:R-:W-:Y:S02]  /*19c50*/  IMAD.MOV.U32 R8, RZ, RZ, R15 ;  /* 0x000000ffff087224 */ /* 0x000fe400078e000f */
[----:B------:R-:W2:Y:S02]  /*19c60*/  LDL.LU.64 R14, [R1+0x12c8] ;  /* 0x0012c800010e7983 */ /* 0x000ea40000300a00 */
[----:B--2---:R-:W-:Y:S01]  /*19c70*/  HMMA.16816.F32 R20, R16, R14, R20 ;  /* 0x0000000e1014723c */ /* 0x004fe20000001814 */
[----:B-1----:R-:W-:-:S02]  /*19c80*/  IMAD.MOV.U32 R11, RZ, RZ, R14 ;  /* 0x000000ffff0b7224 */ /* 0x002fc400078e000e */
[----:B------:R-:W-:Y:S11]  /*19c90*/  IMAD.MOV.U32 R10, RZ, RZ, R15 ;  /* 0x000000ffff0a7224 */ /* 0x000ff600078e000f */
[----:B------:R-:W-:Y:S09]  /*19ca0*/  @!UPT UIADD3 URZ, URZ, URZ, URZ ;  /* 0x0000003f3f3ff290 */ /* 0x000ff2000fffe03f */
[----:B------:R-:W-:Y:S04]  /*19cb0*/  STL.64 [R1+0x2d0], R20 ;  /* 0x0002d01401007387 */ /* 0x000fe80000100a00 */
[----:B------:R0:W-:Y:S04]  /*19cc0*/  STL.64 [R1+0x2d8], R22 ;  /* 0x0002d81601007387 */ /* 0x0001e80000100a00 */
[----:B0-----:R-:W2:Y:S04]  /*19cd0*/  LDL.LU.64 R22, [R1+0x12c0] ;  /* 0x0012c00001167983 */ /* 0x001ea80000300a00 */
[----:B------:R-:W2:Y:S04]  /*19ce0*/  LDL.LU.64 R20, [R1+0x12b8] ;  /* 0x0012b80001147983 */ /* 0x000ea80000300a00 */
[----:B------:R-:W2:Y:S02]  /*19cf0*/  LDL.LU.64 R14, [R1+0x12b0] ;  /* 0x0012b000010e7983 */ /* 0x000ea40000300a00 */
[C---:B--2---:R-:W-:Y:S02]  /*19d00*/  HMMA.16816.F32 R12, R16.reuse, R14, R20 ;  /* 0x0000000e100c723c */ /* 0x044fe40000001814 */
[----:B------:R-:W2:Y:S04]  /*19d10*/  LDL.LU.64 R22, [R1+0x12a8] ;  /* 0x0012a80001167983 */ /* 0x000ea80000300a00 */
[----:B------:R-:W2:Y:S11]  /*19d20*/  LDL.LU.64 R20, [R1+0x12a0] ;  /* 0x0012a00001147983 */ /* 0x000eb60000300a00 */
[----:B------:R-:W-:Y:S06]  /*19d30*/  @!UPT UIADD3 URZ, URZ, URZ, URZ ;  /* 0x0000003f3f3ff290 */ /* 0x000fec000fffe03f */
[----:B------:R-:W-:Y:S04]  /*19d40*/  STL.64 [R1+0x350], R12 ;  /* 0x0003500c01007387 */ /* 0x000fe80000100a00 */
[----:B------:R0:W-:Y:S04]  /*19d50*/  STL.64 [R1+0x358], R14 ;  /* 0x0003580e01007387 */ /* 0x0001e80000100a00 */
[----:B0-----:R-:W2:Y:S02]  /*19d60*/  LDL.LU.64 R14, [R1+0x1298] ;  /* 0x00129800010e7983 */ /* 0x001ea40000300a00 */
[----:B--2---:R-:W-:Y:S01]  /*19d70*/  HMMA.16816.F32 R20, R16, R14, R20 ;  /* 0x0000000e1014723c */ /* 0x004fe20000001814 */
[----:B------:R-:W-:-:S02]  /*19d80*/  IMAD.MOV.U32 R28, RZ, RZ, R14 ;  /* 0x000000ffff1c7224 */ /* 0x000fc400078e000e */
[----:B------:R-:W-:Y:S11]  /*19d90*/  IMAD.MOV.U32 R24, RZ, RZ, R15 ;  /* 0x000000ffff187224 */ /* 0x000ff600078e000f */
[----:B------:R-:W-:Y:S09]  /*19da0*/  @!UPT UIADD3 URZ, URZ, URZ, URZ ;  /* 0x0000003f3f3ff290 */ /* 0x000ff2000fffe03f */
[----:B------:R-:W-:Y:S04]  /*19db0*/  STL.64 [R1+0x340], R20 ;  /* 0x0003401401007387 */ /* 0x000fe80000100a00 */
[----:B------:R0:W-:Y:S04]  /*19dc0*/  STL.64 [R1+0x348], R22 ;  /* 0x0003481601007387 */ /* 0x0001e80000100a00 */
[----:B0-----:R-:W2:Y:S04]  /*19dd0*/  LDL.LU.64 R22, [R1+0x1290] ;  /* 0x0012900001167983 */ /* 0x001ea80000300a00 */
[----:B------:R-:W3:Y:S04]  /*19de0*/  LDL.LU R21, [R1+0x1288] ;  /* 0x0012880001157983 */ /* 0x000ee80000300800 */
[----:B------:R-:W4:Y:S04]  /*19df0*/  LDL.LU.64 R14, [R1+0x1280] ;  /* 0x00128000010e7983 */ /* 0x000f280000300a00 */
[----:B------:R-:W4:Y:S02]  /*19e00*/  LDL.LU.64 R12, [R1+0x1278] ;  /* 0x00127800010c7983 */ /* 0x000f240000300a00 */
[C---:B----4-:R-:W-:Y:S11]  /*19e10*/  HMMA.16816.F32 R12, R16.reuse, R26, R12 ;  /* 0x0000001a100c723c */ /* 0x050ff6000000180c */
[----:B------:R-:W-:Y:S11]  /*19e20*/  @!UPT UIADD3 URZ, URZ, URZ, URZ ;  /* 0x0000003f3f3ff290 */ /* 0x000ff6000fffe03f */
[----:B------:R-:W-:Y:S01]  /*19e30*/  @!UPT UIADD3 URZ, URZ, URZ, URZ ;  /* 0x0000003f3f3ff290 */ /* 0x000fe2000fffe03f */
[----:B------:R-:W-:Y:S04]  /*19e40*/  STL.64 [R1+0x330], R12 ;  /* 0x0003300c01007387 */ /* 0x000fe80000100a00 */
[----:B------:R0:W-:Y:S04]  /*19e50*/  STL.64 [R1+0x338], R14 ;  /* 0x0003380e01007387 */ /* 0x0001e80000100a00 */
[----:B0-----:R-:W4:Y:S04]  /*19e60*/  LDL.LU.64 R14, [R1+0x1270] ;  /* 0x00127000010e7983 */ /* 0x001f280000300a00 */
[----:B------:R-:W4:Y:S04]  /*19e70*/  LDL.LU.64 R12, [R1+0x1268] ;  /* 0x00126800010c7983 */ /* 0x000f280000300a00 */
[----:B--2---:R-:W-:Y:S04]  /*19e80*/  STL.64 [R1+0x11f8], R22 ;  /* 0x0011f81601007387 */ /* 0x004fe80000100a00 */
[----:B---3--:R0:W-:Y:S01]  /*19e90*/  STL [R1+0x11f4], R21 ;  /* 0x0011f41501007387 */ /* 0x0081e20000100800 */
[----:B----4-:R-:W-:Y:S11]  /*19ea0*/  HMMA.16816.F32 R12, R16, R22, R12 ;  /* 0x00000016100c723c */ /* 0x010ff6000000180c */
[----:B------:R-:W-:Y:S11]  /*19eb0*/  @!UPT UIADD3 URZ, URZ, URZ, URZ ;  /* 0x0000003f3f3ff290 */ /* 0x000ff6000fffe03f */
[----:B------:R-:W-:Y:S01]  /*19ec0*/  @!UPT UIADD3 URZ, URZ, URZ, URZ ;  /* 0x0000003f3f3ff290 */ /* 0x000fe2000fffe03f */
[----:B------:R-:W-:Y:S04]  /*19ed0*/  STL.64 [R1+0x320], R12 ;  /* 0x0003200c01007387 */ /* 0x000fe80000100a00 */
[----:B------:R-:W-:Y:S04]  /*19ee0*/  STL.64 [R1+0x328], R14 ;  /* 0x0003280e01007387 */ /* 0x000fe80000100a00 */
[----:B------:R-:W2:Y:S04]  /*19ef0*/  LDL.LU R20, [R1+0x110] ;  /* 0x0001100001147983 */ /* 0x000ea80000300800 */
[----:B0-----:R-:W2:Y:S04]  /*19f00*/  LDL.LU R21, [R1+0x114] ;  /* 0x0001140001157983 */ /* 0x001ea80000300800 */
[----:B------:R-:W3:Y:S04]  /*19f10*/  LDL.LU R22, [R1+0x118] ;  /* 0x0001180001167983 */ /* 0x000ee80000300800 */
[----:B------:R-:W3:Y:S04]  /*19f20*/  LDL.LU R23, [R1+0x11c] ;  /* 0x00011c0001177983 */ /* 0x000ee80000300800 */
[----:B---3--:R0:W-:Y:S04]  /*19f30*/  STL.64 [R1+0x1208], R22 ;  /* 0x0012081601007387 */ /* 0x0081e80000100a00 */
[----:B--2---:R-:W-:Y:S01]  /*19f40*/  STL.64 [R1+0x1200], R20 ;  /* 0x0012001401007387 */ /* 0x004fe20000100a00 */
[----:B0-----:R-:W-:-:S02]  /*19f50*/  IMAD.MOV.U32 R22, RZ, RZ, R11 ;  /* 0x000000ffff167224 */ /* 0x001fc400078e000b */
[----:B------:R-:W-:-:S05]  /*19f60*/  IMAD.MOV.U32 R23, RZ, RZ, R10 ;  /* 0x000000ffff177224 */ /* 0x000fca00078e000a */
[----:B------:R0:W-:Y:S04]  /*19f70*/  STL.64 [R1+0x1218], R22 ;  /* 0x0012181601007387 */ /* 0x0001e80000100a00 */
[----:B------:R-:W2:Y:S04]  /*19f80*/  LDL R14, [R1+0x3a0] ;  /* 0x0003a000010e7983 */ /* 0x000ea80000100800 */
[----:B------:R-:W3:Y:S01]  /*19f90*/  LDL R15, [R1+0x39c] ;  /* 0x00039c00010f7983 */ /* 0x000ee20000100800 */
[----:B0-----:R-:W-:Y:S02]  /*19fa0*/  IMAD.MOV.U32 R22, RZ, RZ, R9 ;  /* 0x000000ffff167224 */ /* 0x001fe400078e0009 */
[----:B------:R-:W-:-:S05]  /*19fb0*/  IMAD.MOV.U32 R23, RZ, RZ, R8 ;  /* 0x000000ffff177224 */ /* 0x000fca00078e0008 */
[----:B------:R0:W-:Y:S02]  /*19fc0*/  STL.64 [R1+0x1230], R22 ;  /* 0x0012301601007387 */ /* 0x0001e40000100a00 */
[----:B0-----:R-:W-:Y:S02]  /*19fd0*/  IMAD.MOV.U32 R22, RZ, RZ, R7 ;  /* 0x000000ffff167224 */ /* 0x001fe400078e0007 */
[----:B------:R-:W-:-:S05]  /*19fe0*/  IMAD.MOV.U32 R23, RZ, RZ, R6 ;  /* 0x000000ffff177224 */ /* 0x000fca00078e0006 */
[----:B------:R-:W-:Y:S04]  /*19ff0*/  STL.64 [R1+0x1248], R22 ;  /* 0x0012481601007387 */ /* 0x000fe80000100a00 */
[----:B------:R-:W4:Y:S04]  /*1a000*/  LDL.LU.64 R18, [R1+0x18] ;  /* 0x0000180001127983 */ /* 0x000f280000300a00 */
[----:B---3--:R-:W0:Y:S04]  /*1a010*/  LDSM.16.MT88.4 R8, [R15+0x8800] ;  /* 0x008800000f08783b */ /* 0x008e280000004200 */
[----:B----4-:R1:W-:Y:S04]  /*1a020*/  STL.64 [R1+0x1210], R18 ;  /* 0x0012101201007387 */ /* 0x0103e80000100a00 */
[----:B------:R-:W3:Y:S04]  /*1a030*/  LDL.LU R16, [R1+0x130] ;  /* 0x0001300001107983 */ /* 0x000ee80000300800 */
[----:B------:R-:W3:Y:S04]  /*1a040*/  LDL.LU R17, [R1+0x134] ;  /* 0x0001340001117983 */ /* 0x000ee80000300800 */
[----:B-1----:R-:W4:Y:S04]  /*1a050*/  LDL.LU R18, [R1+0x138] ;  /* 0x0001380001127983 */ /* 0x002f280000300800 */
[----:B------:R-:W4:Y:S04]  /*1a060*/  LDL.LU R19, [R1+0x13c] ;  /* 0x00013c0001137983 */ /* 0x000f280000300800 */
[----:B----4-:R-:W-:Y:S04]  /*1a070*/  STL.64 [R1+0x1228], R18 ;  /* 0x0012281201007387 */ /* 0x010fe80000100a00 */
[----:B---3--:R1:W-:Y:S04]  /*1a080*/  STL.64 [R1+0x1220], R16 ;  /* 0x0012201001007387 */ /* 0x0083e80000100a00 */
[----:B-1----:R-:W3:Y:S04]  /*1a090*/  LDL.LU R16, [R1+0x140] ;  /* 0x0001400001107983 */ /* 0x002ee80000300800 */
[----:B------:R-:W3:Y:S04]  /*1a0a0*/  LDL.LU R17, [R1+0x144] ;  /* 0x0001440001117983 */ /* 0x000ee80000300800 */
[----:B------:R-:W4:Y:S04]  /*1a0b0*/  LDL.LU R18, [R1+0x148] ;  /* 0x0001480001127983 */ /* 0x000f280000300800 */
[----:B------:R-:W4:Y:S04]  /*1a0c0*/  LDL.LU R19, [R1+0x14c] ;  /* 0x00014c0001137983 */ /* 0x000f280000300800 */
[----:B----4-:R-:W-:Y:S04]  /*1a0d0*/  STL.64 [R1+0x1240], R18 ;  /* 0x0012401201007387 */ /* 0x010fe80000100a00 */
[----:B---3--:R1:W-:Y:S04]  /*1a0e0*/  STL.64 [R1+0x1238], R16 ;  /* 0x0012381001007387 */ /* 0x0083e80000100a00 */
[----:B-1----:R-:W3:Y:S04]  /*1a0f0*/  LDL.LU R16, [R1+0x150] ;  /* 0x0001500001107983 */ /* 0x002ee80000300800 */
[----:B------:R-:W3:Y:S04]  /*1a100*/  LDL.LU R17, [R1+0x154] ;  /* 0x0001540001117983 */ /* 0x000ee80000300800 */
[----:B------:R-:W4:Y:S04]  /*1a110*/  LDL.LU R18, [R1+0x158] ;  /* 0x0001580001127983 */ /* 0x000f280000300800 */
[----:B------:R-:W4:Y:S01]  /*1a120*/  LDL.LU R19, [R1+0x15c] ;  /* 0x00015c0001137983 */ /* 0x000f220000300800 */
[----:B------:R-:W-:-:S02]  /*1a130*/  IMAD.MOV.U32 R22, RZ, RZ, R5 ;  /* 0x000000ffff167224 */ /* 0x000fc400078e0005 */
[----:B------:R-:W-:Y:S02]  /*1a140*/  IMAD.MOV.U32 R23, RZ, RZ, R4 ;  /* 0x000000ffff177224 */ /* 0x000fe400078e0004 */
[----:B--2---:R-:W-:Y:S04]  /*1a150*/  LDSM.16.MT88.4 R4, [R14+0x8800] ;  /* 0x008800000e04783b */ /* 0x004fe80000004200 */
[----:B------:R-:W1:Y:S04]  /*1a160*/  LDSM.16.MT88.4 R12, [R25+0x8800] ;  /* 0x00880000190c783b */ /* 0x000e680000004200 */
[----:B----4-:R-:W-:Y:S04]  /*1a170*/  STL.64 [R1+0x1258], R18 ;  /* 0x0012581201007387 */ /* 0x010fe80000100a00 */
[----:B---3--:R2:W-:Y:S04]  /*1a180*/  STL.64 [R1+0x1250], R16 ;  /* 0x0012501001007387 */ /* 0x0085e80000100a00 */
[----:B--2---:R-:W2:Y:S04]  /*1a190*/  LDL.LU R16, [R1+0x160] ;  /* 0x0001600001107983 */ /* 0x004ea80000300800 */
[----:B------:R-:W2:Y:S04]  /*1a1a0*/  LDL.LU R17, [R1+0x164] ;  /* 0x0001640001117983 */ /* 0x000ea80000300800 */
[----:B------:R-:W2:Y:S04]  /*1a1b0*/  LDL.LU R18, [R1+0x168] ;  /* 0x0001680001127983 */ /* 0x000ea80000300800 */
[----:B------:R-:W2:Y:S04]  /*1a1c0*/  LDL.LU R19, [R1+0x16c] ;  /* 0x00016c0001137983 */ /* 0x000ea80000300800 */
[----:B0-----:R-:W-:Y:S04]  /*1a1d0*/  STL.64 [R1+0x11c0], R10 ;  /* 0x0011c00a01007387 */ /* 0x001fe80000100a00 */
[----:B------:R0:W-:Y:S04]  /*1a1e0*/  STL.64 [R1+0x11b8], R8 ;  /* 0x0011b80801007387 */ /* 0x0001e80000100a00 */
[----:B0-----:R-:W3:Y:S04]  /*1a1f0*/  LDL.LU R8, [R1+0xf0] ;  /* 0x0000f00001087983 */ /* 0x001ee80000300800 */
[----:B------:R-:W3:Y:S04]  /*1a200*/  LDL.LU R9, [R1+0xf4] ;  /* 0x0000f40001097983 */ /* 0x000ee80000300800 */
[----:B------:R-:W3:Y:S04]  /*1a210*/  LDL.LU R10, [R1+0xf8] ;  /* 0x0000f800010a7983 */ /* 0x000ee80000300800 */
[----:B------:R-:W3:Y:S04]  /*1a220*/  LDL.LU R11, [R1+0xfc] ;  /* 0x0000fc00010b7983 */ /* 0x000ee80000300800 */
[----:B-1----:R0:W-:Y:S04]  /*1a230*/  STL.64 [R1+0x1148], R14 ;  /* 0x0011480e01007387 */ /* 0x0021e80000100a00 */
[----:B------:R-:W-:Y:S01]  /*1a240*/  STL.64 [R1+0x1140], R12 ;  /* 0x0011400c01007387 */ /* 0x000fe20000100a00 */
[----:B0-----:R-:W-:-:S03]  /*1a250*/  IMAD.MOV.U32 R14, RZ, RZ, R28 ;  /* 0x000000ffff0e7224 */ /* 0x001fc600078e001c */
[----:B------:R-:W4:Y:S01]  /*1a260*/  LDL.LU R28, [R1+0x1260] ;  /* 0x00126000011c7983 */ /* 0x000f220000300800 */
[----:B------:R-:W-:Y:S01]  /*1a270*/  IMAD.MOV.U32 R15, RZ, RZ, R24 ;  /* 0x000000ffff0f7224 */ /* 0x000fe200078e0018 */
[----:B--2---:R-:W-:Y:S02]  /*1a280*/  HMMA.16816.F32 R20, R4, R22, R16 ;  /* 0x000000160414723c */ /* 0x004fe40000001810 */
[----:B------:R-:W2:Y:S04]  /*1a290*/  LDL.LU.64 R18, [R1+0x1258] ;  /* 0x0012580001127983 */ /* 0x000ea80000300a00 */
[----:B------:R-:W2:Y:S11]  /*1a2a0*/  LDL.LU.64 R16, [R1+0x1250] ;  /* 0x0012500001107983 */ /* 0x000eb60000300a00 */
[----:B------:R-:W-:Y:S06]  /*1a2b0*/  @!UPT UIADD3 URZ, URZ, URZ, URZ ;  /* 0x0000003f3f3ff290 */ /* 0x000fec000fffe03f */
[----:B------:R-:W-:Y:S01]  /*1a2c0*/  STL.64 [R1+0x160], R20 ;  /* 0x0001601401007387 */ /* 0x000fe20000100a00 */
[----:B------:R-:W-:-:S03]  /*1a2d0*/  IMAD.MOV.U32 R24, RZ, RZ, R22 ;  /* 0x000000ffff187224 */ /* 0x000fc600078e0016 */
[----:B------:R0:W-:Y:S04]  /*1a2e0*/  STL [R1+0x16c], R23 ;  /* 0x00016c1701007387 */ /* 0x0001e80000100800 */
[----:B0-----:R-:W2:Y:S02]  /*1a2f0*/  LDL.LU.64 R22, [R1+0x1248] ;  /* 0x0012480001167983 */ /* 0x001ea40000300a00 */
[C---:B--2---:R-:W-:Y:S02]  /*1a300*/  HMMA.16816.F32 R20, R4.reuse, R22, R16 ;  /* 0x000000160414723c */ /* 0x044fe40000001810 */
[----:B------:R-:W2:Y:S04]  /*1a310*/  LDL.LU.64 R18, [R1+0x1240] ;  /* 0x0012400001127983 */ /* 0x000ea80000300a00 */
[----:B------:R-:W2:Y:S11]  /*1a320*/  LDL.LU.64 R16, [R1+0x1238] ;  /* 0x0012380001107983 */ /* 0x000eb60000300a00 */
[----:B------:R-:W-:Y:S06]  /*1a330*/  @!UPT UIADD3 URZ, URZ, URZ, URZ ;  /* 0x0000003f3f3ff290 */ /* 0x000fec000fffe03f */
[----:B------:R-:W-:Y:S04]  /*1a340*/  STL.64 [R1+0x150], R20 ;  /* 0x0001501401007387 */ /* 0x000fe80000100a00 */
[----:B------:R0:W-:Y:S04]  /*1a350*/  STL.64 [R1+0x158], R22 ;  /* 0x0001581601007387 */ /* 0x0001e80000100a00 */
        /* <DEDUP_REMOVED lines=9> */
[----:B------:R-:W2:Y:S11]  /*1a3f0*/  LDL.LU.64 R18, [R1+0x1210] ;  /* 0x0012100001127983 */ /* 0x000eb60000300a00 */
[----:B------:R-:W-:Y:S10]  /*1a400*/  @!UPT UIADD3 URZ, URZ, URZ, URZ ;  /* 0x0000003f3f3ff290 */ /* 0x000ff4000fffe03f */
[----:B------:R-:W-:Y:S04]  /*1a410*/  STL.64 [R1+0x130], R20 ;  /* 0x0001301401007387 */ /* 0x000fe80000100a00 */
[----:B------:R0:W-:Y:S04]  /*1a420*/  STL.64 [R1+0x138], R22 ;  /* 0x0001381601007387 */ /* 0x0001e80000100a00 */
[----:B0-----:R-:W2:Y:S04]  /*1a430*/  LDL.LU.64 R22, [R1+0x1208] ;  /* 0x0012080001167983 */ /* 0x001ea80000300a00 */
[----:B------:R-:W2:Y:S02]  /*1a440*/  LDL.LU.64 R20, [R1+0x1200] ;  /* 0x0012000001147983 */ /* 0x000ea40000300a00 */
[C---:B--2---:R-:W-:Y:S11]  /*1a450*/  HMMA.16816.F32 R20, R4.reuse, R18, R20 ;  /* 0x000000120414723c */ /* 0x044ff60000001814 */
[----:B------:R-:W-:Y:S11]  /*1a460*/  @!UPT UIADD3 URZ, URZ, URZ, URZ ;  /* 0x0000003f3f3ff290 */ /* 0x000ff6000fffe03f */
[----:B------:R-:W-:Y:S01]  /*1a470*/  @!UPT UIADD3 URZ, URZ, URZ, URZ ;  /* 0x0000003f3f3ff290 */ /* 0x000fe2000fffe03f */
[----:B------:R-:W-:Y:S04]  /*1a480*/  STL.64 [R1+0x310], R20 ;  /* 0x0003101401007387 */ /* 0x000fe80000100a00 */
[----:B------:R0:W-:Y:S04]  /*1a490*/  STL.64 [R1+0x318], R22 ;  /* 0x0003181601007387 */ /* 0x0001e80000100a00 */
[----:B0-----:R-:W2:Y:S04]  /*1a4a0*/  LDL.LU.64 R22, [R1+0x11f8] ;  /* 0x0011f80001167983 */ /* 0x001ea80000300a00 */
[----:B------:R-:W2:Y:S04]  /*1a4b0*/  LDL.LU R21, [R1+0x11f4] ;  /* 0x0011f40001157983 */ /* 0x000ea80000300800 */
[----:B------:R0:W-:Y:S04]  /*1a4c0*/  STL.64 [R1+0x1170], R18 ;  /* 0x0011701201007387 */ /* 0x0001e80000100a00 */
[----:B------:R-:W2:Y:S04]  /*1a4d0*/  LDL.LU R16, [R1+0x100] ;  /* 0x0001000001107983 */ /* 0x000ea80000300800 */
[----:B------:R-:W2:Y:S04]  /*1a4e0*/  LDL.LU R17, [R1+0x104] ;  /* 0x0001040001117983 */ /* 0x000ea80000300800 */
[----:B0-----:R-:W2:Y:S04]  /*1a4f0*/  LDL.LU R18, [R1+0x108] ;  /* 0x0001080001127983 */ /* 0x001ea80000300800 */
[----:B------:R-:W2:Y:S01]  /*1a500*/  LDL.LU R19, [R1+0x10c] ;  /* 0x00010c0001137983 */ /* 0x000ea20000300800 */
[C---:B---3--:R-:W-:Y:S03]  /*1a510*/  HMMA.16816.F32 R8, R4.reuse, R26, R8 ;  /* 0x0000001a0408723c */ /* 0x048fe60000001808 */
[----:B------:R-:W3:Y:S05]  /*1a520*/  LDL.LU R12, [R1+0x180] ;  /* 0x00018000010c7983 */ /* 0x000eea0000300800 */
[----:B--2---:R-:W-:Y:S11]  /*1a530*/  HMMA.16816.F32 R16, R4, R14, R16 ;  /* 0x0000000e0410723c */ /* 0x004ff60000001810 */
[----:B------:R-:W-:Y:S11]  /*1a540*/  @!UPT UIADD3 URZ, URZ, URZ, URZ ;  /* 0x0000003f3f3ff290 */ /* 0x000ff6000fffe03f */
[----:B------:R-:W-:Y:S01]  /*1a550*/  @!UPT UIADD3 URZ, URZ, URZ, URZ ;  /* 0x0000003f3f3ff290 */ /* 0x000fe2000fffe03f */
[----:B------:R-:W-:Y:S04]  /*1a560*/  STL.64 [R1+0x300], R16 ;  /* 0x0003001001007387 */ /* 0x000fe80000100a00 */
[----:B------:R-:W-:Y:S04]  /*1a570*/  STL.64 [R1+0x308], R18 ;  /* 0x0003081201007387 */ /* 0x000fe80000100a00 */
[----:B------:R0:W-:Y:S04]  /*1a580*/  STL.64 [R1+0x2f0], R8 ;  /* 0x0002f00801007387 */ /* 0x0001e80000100a00 */
[----:B------:R1:W-:Y:S04]  /*1a590*/  STL.64 [R1+0x2f8], R10 ;  /* 0x0002f80a01007387 */ /* 0x0003e80000100a00 */
[----:B------:R-:W3:Y:S04]  /*1a5a0*/  LDL.LU R13, [R1+0x184] ;  /* 0x00018400010d7983 */ /* 0x000ee80000300800 */
[----:B------:R-:W3:Y:S04]  /*1a5b0*/  LDL.LU R14, [R1+0x188] ;  /* 0x00018800010e7983 */ /* 0x000ee80000300800 */
[----:B------:R-:W3:Y:S04]  /*1a5c0*/  LDL.LU R15, [R1+0x18c] ;  /* 0x00018c00010f7983 */ /* 0x000ee80000300800 */
[----:B0-----:R-:W2:Y:S04]  /*1a5d0*/  LDL.LU R8, [R1+0xe0] ;  /* 0x0000e00001087983 */ /* 0x001ea80000300800 */
[----:B------:R-:W2:Y:S04]  /*1a5e0*/  LDL.LU R9, [R1+0xe4] ;  /* 0x0000e40001097983 */ /* 0x000ea80000300800 */
[----:B-1----:R-:W2:Y:S04]  /*1a5f0*/  LDL.LU R10, [R1+0xe8] ;  /* 0x0000e800010a7983 */ /* 0x002ea80000300800 */
[----:B------:R-:W2:Y:S04]  /*1a600*/  LDL.LU R11, [R1+0xec] ;  /* 0x0000ec00010b7983 */ /* 0x000ea80000300800 */
[----:B------:R-:W2:Y:S04]  /*1a610*/  LDL.LU.64 R18, [R1+0x28] ;  /* 0x0000280001127983 */ /* 0x000ea80000300a00 */
[----:B--2---:R0:W-:Y:S04]  /*1a620*/  STL.64 [R1+0x1188], R18 ;  /* 0x0011881201007387 */ /* 0x0041e80000100a00 */
[----:B0-----:R-:W2:Y:S04]  /*1a630*/  LDL.LU.64 R18, [R1+0x38] ;  /* 0x0000380001127983 */ /* 0x001ea80000300a00 */
[----:B--2---:R0:W-:Y:S04]  /*1a640*/  STL.64 [R1+0x11a0], R18 ;  /* 0x0011a01201007387 */ /* 0x0041e80000100a00 */
[----:B0-----:R-:W2:Y:S04]  /*1a650*/  LDL.LU.64 R18, [R1+0x58] ;  /* 0x0000580001127983 */ /* 0x001ea80000300a00 */
[----:B------:R-:W-:Y:S04]  /*1a660*/  STL.64 [R1+0x1158], R26 ;  /* 0x0011581a01007387 */ /* 0x000fe80000100a00 */
[----:B------:R0:W-:Y:S04]  /*1a670*/  STL.64 [R1+0x1150], R24 ;  /* 0x0011501801007387 */ /* 0x0001e80000100a00 */
[----:B0-----:R-:W2:Y:S04]  /*1a680*/  LDL.LU R24, [R1+0x1a0] ;  /* 0x0001a00001187983 */ /* 0x001ea80000300800 */
[----:B------:R-:W2:Y:S04]  /*1a690*/  LDL.LU R25, [R1+0x1a4] ;  /* 0x0001a40001197983 */ /* 0x000ea80000300800 */
[----:B------:R-:W2:Y:S01]  /*1a6a0*/  LDL.LU R26, [R1+0x1a8] ;  /* 0x0001a800011a7983 */ /* 0x000ea20000300800 */
[----:B------:R-:W-:-:S03]  /*1a6b0*/  IMAD.MOV.U32 R27, RZ, RZ, R3 ;  /* 0x000000ffff1b7224 */ /* 0x000fc600078e0003 */
[----:B------:R-:W3:Y:S04]  /*1a6c0*/  LDL.LU R3, [R1+0x11f0] ;  /* 0x0011f00001037983 */ /* 0x000ee80000300800 */
[----:B--2---:R-:W-:Y:S04]  /*1a6d0*/  STL.64 [R1+0x1168], R26 ;  /* 0x0011681a01007387 */ /* 0x004fe80000100a00 */
[----:B------:R4:W-:Y:S02]  /*1a6e0*/  STL.64 [R1+0x1160], R24 ;  /* 0x0011601801007387 */ /* 0x0009e40000100a00 */
[----:B----4-:R-:W-:-:S02]  /*1a6f0*/  IMAD.MOV.U32 R24, RZ, RZ, R28 ;  /* 0x000000ffff187224 */ /* 0x010fc400078e001c */
[----:B------:R-:W2:Y:S01]  /*1a700*/  LDL.LU R28, [R1+0x11ec] ;  /* 0x0011ec00011c7983 */ /* 0x000ea20000300800 */
[----:B------:R-:W-:-:S03]  /*1a710*/  IMAD.MOV.U32 R25, RZ, RZ, R2 ;  /* 0x000000ffff197224 */ /* 0x000fc600078e0002 */
[----:B------:R-:W4:Y:S04]  /*1a720*/  LDL.LU R2, [R1+0x11e8] ;  /* 0x0011e80001027983 */ /* 0x000f280000300800 */
[----:B------:R-:W2:Y:S01]  /*1a730*/  LDL.LU R26, [R1+0x1b8] ;  /* 0x0001b800011a7983 */ /* 0x000ea20000300800 */
[----:B------:R-:W-:-:S03]  /*1a740*/  IMAD.MOV.U32 R27, RZ, RZ, R0 ;  /* 0x000000ffff1b7224 */ /* 0x000fc600078e0000 */
[----:B------:R-:W3:Y:S04]  /*1a750*/  LDL.LU R0, [R1+0x11e4] ;  /* 0x0011e40001007983 */ /* 0x000ee80000300800 */
[----:B--2---:R4:W-:Y:S04]  /*1a760*/  STL.64 [R1+0x1180], R26 ;  /* 0x0011801a01007387 */ /* 0x0049e80000100a00 */
[----:B------:R3:W-:Y:S01]  /*1a770*/  STL.64 [R1+0x1178], R24 ;  /* 0x0011781801007387 */ /* 0x0007e20000100a00 */
[----:B----4-:R-:W-:Y:S02]  /*1a780*/  IMAD.MOV.U32 R26, RZ, RZ, R2 ;  /* 0x000000ffff1a7224 */ /* 0x010fe400078e0002 */
[----:B---3--:R-:W-:-:S02]  /*1a790*/  IMAD.MOV.U32 R24, RZ, RZ, R3 ;  /* 0x000000ffff187224 */ /* 0x008fc400078e0003 */
[----:B------:R-:W2:Y:S01]  /*1a7a0*/  LDL.LU R3, [R1+0x11e0] ;  /* 0x0011e00001037983 */ /* 0x000ea20000300800 */
[----:B------:R-:W-:-:S03]  /*1a7b0*/  IMAD.MOV.U32 R25, RZ, RZ, R28 ;  /* 0x000000ffff197224 */ /* 0x000fc600078e001c */
[----:B------:R-:W3:Y:S04]  /*1a7c0*/  LDL.LU R28, [R1+0x11dc] ;  /* 0x0011dc00011c7983 */ /* 0x000ee80000300800 */
[----:B------:R-:W4:Y:S04]  /*1a7d0*/  LDL.LU R2, [R1+0x11d8] ;  /* 0x0011d80001027983 */ /* 0x000f280000300800 */
[----:B------:R-:W2:Y:S01]  /*1a7e0*/  LDL.LU R27, [R1+0x1dc] ;  /* 0x0001dc00011b7983 */ /* 0x000ea20000300800 */
[----:B------:R-:W-:Y:S03]  /*1a7f0*/  HMMA.16816.F32 R4, R4, R22, R8 ;  /* 0x000000160404723c */ /* 0x000fe60000001808 */
[----:B--2---:R3:W-:Y:S04]  /*1a800*/  STL.64 [R1+0x1198], R26 ;  /* 0x0011981a01007387 */ /* 0x0047e80000100a00 */
[----:B------:R0:W-:Y:S01]  /*1a810*/  STL.64 [R1+0x1190], R24 ;  /* 0x0011901801007387 */ /* 0x0001e20000100a00 */
[----:B---3--:R-:W-:-:S02]  /*1a820*/  IMAD.MOV.U32 R26, RZ, RZ, R28 ;  /* 0x000000ffff1a7224 */ /* 0x008fc400078e001c */
[----:B----4-:R-:W-:Y:S02]  /*1a830*/  IMAD.MOV.U32 R27, RZ, RZ, R2 ;  /* 0x000000ffff1b7224 */ /* 0x010fe400078e0002 */
[----:B0-----:R-:W-:Y:S02]  /*1a840*/  IMAD.MOV.U32 R24, RZ, RZ, R0 ;  /* 0x000000ffff187224 */ /* 0x001fe400078e0000 */
[----:B------:R-:W2:Y:S01]  /*1a850*/  LDL.LU R0, [R1+0x11d4] ;  /* 0x0011d40001007983 */ /* 0x000ea20000300800 */
[----:B------:R-:W-:-:S03]  /*1a860*/  IMAD.MOV.U32 R25, RZ, RZ, R3 ;  /* 0x000000ffff197224 */ /* 0x000fc600078e0003 */
[----:B------:R-:W3:Y:S04]  /*1a870*/  LDL.LU R3, [R1+0x11d0] ;  /* 0x0011d00001037983 */ /* 0x000ee80000300800 */
[----:B------:R-:W4:Y:S04]  /*1a880*/  LDL.LU R28, [R1+0x11cc] ;  /* 0x0011cc00011c7983 */ /* 0x000f280000300800 */
[----:B------:R-:W4:Y:S04]  /*1a890*/  LDL.LU R2, [R1+0x11c8] ;  /* 0x0011c80001027983 */ /* 0x000f280000300800 */
[----:B------:R0:W-:Y:S04]  /*1a8a0*/  STL.64 [R1+0x11b0], R26 ;  /* 0x0011b01a01007387 */ /* 0x0001e80000100a00 */
[----:B------:R-:W-:Y:S04]  /*1a8b0*/  STL.64 [R1+0x11a8], R24 ;  /* 0x0011a81801007387 */ /* 0x000fe80000100a00 */
[----:B0-----:R-:W4:Y:S04]  /*1a8c0*/  LDL.LU.64 R26, [R1+0x48] ;  /* 0x00004800011a7983 */ /* 0x001f280000300a00 */
[----:B------:R-:W4:Y:S04]  /*1a8d0*/  LDL.LU.64 R10, [R1+0x11c0] ;  /* 0x0011c000010a7983 */ /* 0x000f280000300a00 */
[----:B------:R-:W4:Y:S04]  /*1a8e0*/  LDL.LU.64 R8, [R1+0x11b8] ;  /* 0x0011b80001087983 */ /* 0x000f280000300a00 */
[----:B------:R-:W-:Y:S04]  /*1a8f0*/  STL.64 [R1+0x2e0], R4 ;  /* 0x0002e00401007387 */ /* 0x000fe80000100a00 */
[----:B------:R2:W-:Y:S02]  /*1a900*/  STL.64 [R1+0x2e8], R6 ;  /* 0x0002e80601007387 */ /* 0x0005e40000100a00 */
[----:B--2---:R-:W-:-:S02]  /*1a910*/  IMAD.MOV.U32 R7, RZ, RZ, R0 ;  /* 0x000000ffff077224 */ /* 0x004fc400078e0000 */
[----:B---3--:R-:W-:Y:S02]  /*1a920*/  IMAD.MOV.U32 R5, RZ, RZ, R3 ;  /* 0x000000ffff057224 */ /* 0x008fe400078e0003 */
[----:B----4-:R-:W-:Y:S02]  /*1a930*/  IMAD.MOV.U32 R4, RZ, RZ, R28 ;  /* 0x000000ffff047224 */ /* 0x010fe400078e001c */
[----:B------:R-:W-:-:S07]  /*1a940*/  IMAD.MOV.U32 R6, RZ, RZ, R2 ;  /* 0x000000ffff067224 */ /* 0x000fce00078e0002 */
[C---:B------:R-:W-:Y:S11]  /*1a950*/  HMMA.16816.F32 R4, R8.reuse, R18, R4 ;  /* 0x000000120804723c */ /* 0x040ff60000001804 */
[----:B------:R-:W-:Y:S11]  /*1a960*/  @!UPT UIADD3 URZ, URZ, URZ, URZ ;  /* 0x0000003f3f3ff290 */ /* 0x000ff6000fffe03f */
[----:B------:R-:W-:Y:S01]  /*1a970*/  @!UPT UIADD3 URZ, URZ, URZ, URZ ;  /* 0x0000003f3f3ff290 */ /* 0x000fe2000fffe03f */
[----:B------:R0:W-:Y:S02]  /*1a980*/  STL.64 [R1+0xd0], R4 ;  /* 0x0000d00401007387 */ /* 0x0001e40000100a00 */
[----:B0-----:R-:W-:Y:S02]  /*1a990*/  IMAD.MOV.U32 R5, RZ, RZ, R18 ;  /* 0x000000ffff057224 */ /* 0x001fe400078e0012 */
[----:B------:R-:W-:Y:S02]  /*1a9a0*/  IMAD.MOV.U32 R4, RZ, RZ, R19 ;  /* 0x000000ffff047224 */ /* 0x000fe400078e0013 */
[----:B------:R-:W-:Y:S01]  /*1a9b0*/  HMMA.16816.F32 R16, R8, R26, R12 ;  /* 0x0000001a0810723c */ /* 0x000fe2000000180c */
[----:B------:R0:W-:Y:S06]  /*1a9c0*/  STL.64 [R1+0xd8], R6 ;  /* 0x0000d80601007387 */ /* 0x0001ec0000100a00 */
[----:B------:R-:W-:-:S02]  /*1a9d0*/  IMAD.MOV.U32 R12, RZ, RZ, R26 ;  /* 0x000000ffff0c7224 */ /* 0x000fc400078e001a */
[----:B0-----:R-:W-:Y:S02]  /*1a9e0*/  IMAD.MOV.U32 R7, RZ, RZ, R27 ;  /* 0x000000ffff077224 */ /* 0x001fe400078e001b */
[----:B------:R-:W2:Y:S04]  /*1a9f0*/  LDL.LU.64 R26, [R1+0x11b0] ;  /* 0x0011b000011a7983 */ /* 0x000ea80000300a00 */
[----:B------:R-:W2:Y:S09]  /*1aa00*/  LDL.LU.64 R24, [R1+0x11a8] ;  /* 0x0011a80001187983 */ /* 0x000eb20000300a00 */
[----:B------:R-:W-:-:S02]  /*1aa10*/  IMAD.MOV.U32 R2, RZ, RZ, R18 ;  /* 0x000000ffff027224 */ /* 0x000fc400078e0012 */
[----:B------:R-:W-:Y:S02]  /*1aa20*/  IMAD.MOV.U32 R0, RZ, RZ, R19 ;  /* 0x000000ffff007224 */ /* 0x000fe400078e0013 */
[----:B------:R-:W2:Y:S01]  /*1aa30*/  LDL.LU.64 R18, [R1+0x11a0] ;  /* 0x0011a00001127983 */ /* 0x000ea20000300a00 */
[----:B------:R-:W-:Y:S02]  /*1aa40*/  IMAD.MOV.U32 R3, RZ, RZ, R17 ;  /* 0x000000ffff037224 */ /* 0x000fe400078e0011 */
[----:B------:R-:W-:Y:S01]  /*1aa50*/  IMAD.MOV.U32 R28, RZ, RZ, R16 ;  /* 0x000000ffff1c7224 */ /* 0x000fe200078e0010 */
[----:B------:R0:W-:Y:S04]  /*1aa60*/  STL [R1+0x1044], R2 ;  /* 0x0010440201007387 */ /* 0x0001e80000100800 */
[----:B------:R-:W-:Y:S04]  /*1aa70*/  STL [R1+0x1040], R3 ;  /* 0x0010400301007387 */ /* 0x000fe80000100800 */
[----:B------:R-:W-:Y:S04]  /*1aa80*/  STL [R1+0x103c], R28 ;  /* 0x00103c1c01007387 */ /* 0x000fe80000100800 */
[----:B------:R1:W-:Y:S04]  /*1aa90*/  STL [R1+0x1038], R0 ;  /* 0x0010380001007387 */ /* 0x0003e80000100800 */
[----:B------:R-:W3:Y:S01]  /*1aaa0*/  LDL R20, [R1+0x384] ;  /* 0x0003840001147983 */ /* 0x000ee20000100800 */
[----:B--2---:R-:W-:Y:S01]  /*1aab0*/  HMMA.16816.F32 R24, R8, R18, R24 ;  /* 0x000000120818723c */ /* 0x004fe20000001818 */
[----:B0-----:R-:W-:-:S02]  /*1aac0*/  IMAD.MOV.U32 R2, RZ, RZ, R18 ;  /* 0x000000ffff027224 */ /* 0x001fc400078e0012 */
[----:B-1----:R-:W-:Y:S11]  /*1aad0*/  IMAD.MOV.U32 R0, RZ, RZ, R19 ;  /* 0x000000ffff007224 */ /* 0x002ff600078e0013 */
[----:B------:R-:W-:Y:S09]  /*1aae0*/  @!UPT UIADD3 URZ, URZ, URZ, URZ ;  /* 0x0000003f3f3ff290 */ /* 0x000ff2000fffe03f */
[----:B------:R-:W-:Y:S04]  /*1aaf0*/  STL.64 [R1+0xb0], R24 ;  /* 0x0000b01801007387 */ /* 0x000fe80000100a00 */
[----:B------:R0:W-:Y:S04]  /*1ab00*/  STL.64 [R1+0xb8], R26 ;  /* 0x0000b81a01007387 */ /* 0x0001e80000100a00 */
[----:B0-----:R-:W2:Y:S04]  /*1ab10*/  LDL.LU.64 R26, [R1+0x1198] ;  /* 0x00119800011a7983 */ /* 0x001ea80000300a00 */
[----:B------:R-:W2:Y:S04]  /*1ab20*/  LDL.LU.64 R24, [R1+0x1190] ;  /* 0x0011900001187983 */ /* 0x000ea80000300a00 */
[----:B------:R-:W2:Y:S02]  /*1ab30*/  LDL.LU.64 R18, [R1+0x1188] ;  /* 0x0011880001127983 */ /* 0x000ea40000300a00 */
[----:B--2---:R-:W-:Y:S01]  /*1ab40*/  HMMA.16816.F32 R24, R8, R18, R24 ;  /* 0x000000120818723c */ /* 0x004fe20000001818 */
[----:B------:R-:W-:-:S02]  /*1ab50*/  IMAD.MOV.U32 R13, RZ, RZ, R18 ;  /* 0x000000ffff0d7224 */ /* 0x000fc400078e0012 */
[----:B------:R-:W-:Y:S11]  /*1ab60*/  IMAD.MOV.U32 R3, RZ, RZ, R19 ;  /* 0x000000ffff037224 */ /* 0x000ff600078e0013 */
[----:B------:R-:W-:Y:S09]  /*1ab70*/  @!UPT UIADD3 URZ, URZ, URZ, URZ ;  /* 0x0000003f3f3ff290 */ /* 0x000ff2000fffe03f */
[----:B------:R-:W-:Y:S04]  /*1ab80*/  STL.64 [R1+0xa0], R24 ;  /* 0x0000a01801007387 */ /* 0x000fe80000100a00 */
[----:B------:R0:W-:Y:S04]  /*1ab90*/  STL.64 [R1+0xa8], R26 ;  /* 0x0000a81a01007387 */ /* 0x0001e80000100a00 */
[----:B0-----:R-:W2:Y:S04]  /*1aba0*/  LDL.LU.64 R26, [R1+0x1180] ;  /* 0x00118000011a7983 */ /* 0x001ea80000300a00 */
[----:B------:R-:W2:Y:S04]  /*1abb0*/  LDL.LU.64 R24, [R1+0x1178] ;  /* 0x0011780001187983 */ /* 0x000ea80000300a00 */
[----:B------:R-:W2:Y:S02]  /*1abc0*/  LDL.LU.64 R18, [R1+0x1170] ;  /* 0x0011700001127983 */ /* 0x000ea40000300a00 */
[----:B--2---:R-:W-:Y:S01]  /*1abd0*/  HMMA.16816.F32 R24, R8, R18, R24 ;  /* 0x000000120818723c */ /* 0x004fe20000001818 */
[----:B------:R-:W-:Y:S11]  /*1abe0*/  IMAD.MOV.U32 R14, RZ, RZ, R19 ;  /* 0x000000ffff0e7224 */ /* 0x000ff600078e0013 */
[----:B------:R-:W-:Y:S11]  /*1abf0*/  @!UPT UIADD3 URZ, URZ, URZ, URZ ;  /* 0x0000003f3f3ff290 */ /* 0x000ff6000fffe03f */
[----:B------:R-:W-:Y:S04]  /*1ac00*/  STL.64 [R1+0x110], R24 ;  /* 0x0001101801007387 */ /* 0x000fe80000100a00 */
[----:B------:R0:W-:Y:S04]  /*1ac10*/  STL.64 [R1+0x118], R26 ;  /* 0x0001181a01007387 */ /* 0x0001e80000100a00 */
[----:B0-----:R-:W2:Y:S04]  /*1ac20*/  LDL.LU.64 R26, [R1+0x1168] ;  /* 0x00116800011a7983 */ /* 0x001ea80000300a00 */
[----:B------:R-:W2:Y:S04]  /*1ac30*/  LDL.LU.64 R24, [R1+0x1160] ;  /* 0x0011600001187983 */ /* 0x000ea80000300a00 */
[----:B------:R-:W4:Y:S01]  /*1ac40*/  LDL R19, [R1+0x394] ;  /* 0x0003940001137983 */ /* 0x000f220000100800 */
[----:B------:R-:W-:-:S03]  /*1ac50*/  IMAD.MOV.U32 R15, RZ, RZ, R18 ;  /* 0x000000ffff0f7224 */ /* 0x000fc600078e0012 */
[----:B----4-:R0:W-:Y:S04]  /*1ac60*/  STL [R1+0x10a4], R19 ;  /* 0x0010a41301007387 */ /* 0x0101e80000100800 */
[----:B0-----:R-:W2:Y:S02]  /*1ac70*/  LDL.LU.64 R18, [R1+0x8] ;  /* 0x0000080001127983 */ /* 0x001ea40000300a00 */
[----:B--2---:R-:W-:Y:S01]  /*1ac80*/  HMMA.16816.F32 R24, R8, R18, R24 ;  /* 0x000000120818723c */ /* 0x004fe20000001818 */
[----:B------:R-:W-:Y:S02]  /*1ac90*/  IMAD.MOV.U32 R28, RZ, RZ, R18 ;  /* 0x000000ffff1c7224 */ /* 0x000fe400078e0012 */
[----:B------:R-:W-:Y:S11]  /*1aca0*/  IMAD.MOV.U32 R6, RZ, RZ, R19 ;  /* 0x000000ffff067224 */ /* 0x000ff600078e0013 */
[----:B------:R-:W-:Y:S09]  /*1acb0*/  @!UPT UIADD3 URZ, URZ, URZ, URZ ;  /* 0x0000003f3f3ff290 */ /* 0x000ff2000fffe03f */
[----:B------:R-:W-:Y:S04]  /*1acc0*/  STL.64 [R1+0x100], R24 ;  /* 0x0001001801007387 */ /* 0x000fe80000100a00 */
[----:B------:R0:W-:Y:S04]  /*1acd0*/  STL.64 [R1+0x108], R26 ;  /* 0x0001081a01007387 */ /* 0x0001e80000100a00 */
[----:B0-----:R-:W2:Y:S04]  /*1ace0*/  LDL.LU.64 R26, [R1+0x1158] ;  /* 0x00115800011a7983 */ /* 0x001ea80000300a00 */
[----:B------:R-:W4:Y:S04]  /*1acf0*/  LDL.LU.64 R24, [R1+0x1150] ;  /* 0x0011500001187983 */ /* 0x000f280000300a00 */
[----:B------:R-:W2:Y:S04]  /*1ad00*/  LDL.LU R16, [R1+0x200] ;  /* 0x0002000001107983 */ /* 0x000ea80000300800 */
[----:B------:R-:W2:Y:S04]  /*1ad10*/  LDL.LU R17, [R1+0x204] ;  /* 0x0002040001117983 */ /* 0x000ea80000300800 */
[----:B------:R-:W2:Y:S04]  /*1ad20*/  LDL.LU R18, [R1+0x208] ;  /* 0x0002080001127983 */ /* 0x000ea80000300800 */
[----:B------:R-:W2:Y:S04]  /*1ad30*/  LDL.LU R19, [R1+0x20c] ;  /* 0x00020c0001137983 */ /* 0x000ea80000300800 */
[----:B--2---:R0:W-:Y:S04]  /*1ad40*/  STL.64 [R1+0x10b0], R18 ;  /* 0x0010b01201007387 */ /* 0x0041e80000100a00 */
[----:B------:R1:W-:Y:S01]  /*1ad50*/  STL.64 [R1+0x10a8], R16 ;  /* 0x0010a81001007387 */ /* 0x0003e20000100a00 */
[----:B0-----:R-:W-:-:S02]  /*1ad60*/  IMAD.MOV.U32 R18, RZ, RZ, R28 ;  /* 0x000000ffff127224 */ /* 0x001fc400078e001c */
[----:B------:R-:W-:-:S05]  /*1ad70*/  IMAD.MOV.U32 R19, RZ, RZ, R6 ;  /* 0x000000ffff137224 */ /* 0x000fca00078e0006 */
[----:B------:R0:W-:Y:S04]  /*1ad80*/  STL.64 [R1+0x10c8], R18 ;  /* 0x0010c81201007387 */ /* 0x0001e80000100a00 */
[----:B-1----:R-:W2:Y:S04]  /*1ad90*/  LDL.LU R16, [R1+0x190] ;  /* 0x0001900001107983 */ /* 0x002ea80000300800 */
[----:B------:R-:W2:Y:S04]  /*1ada0*/  LDL.LU R17, [R1+0x194] ;  /* 0x0001940001117983 */ /* 0x000ea80000300800 */
[----:B0-----:R-:W2:Y:S04]  /*1adb0*/  LDL.LU R18, [R1+0x198] ;  /* 0x0001980001127983 */ /* 0x001ea80000300800 */
[----:B------:R-:W2:Y:S04]  /*1adc0*/  LDL.LU R19, [R1+0x19c] ;  /* 0x00019c0001137983 */ /* 0x000ea80000300800 */
[----:B------:R-:W3:Y:S01]  /*1add0*/  LDL R6, [R1+0x3a0] ;  /* 0x0003a00001067983 */ /* 0x000ee20000100800 */
[----:B--2---:R-:W-:Y:S11]  /*1ade0*/  HMMA.16816.F32 R16, R8, R26, R16 ;  /* 0x0000001a0810723c */ /* 0x004ff60000001810 */
[----:B------:R-:W-:Y:S11]  /*1adf0*/  @!UPT UIADD3 URZ, URZ, URZ, URZ ;  /* 0x0000003f3f3ff290 */ /* 0x000ff6000fffe03f */
[----:B------:R-:W-:Y:S01]  /*1ae00*/  @!UPT UIADD3 URZ, URZ, URZ, URZ ;  /* 0x0000003f3f3ff290 */ /* 0x000fe2000fffe03f */
[----:B------:R-:W-:Y:S01]  /*1ae10*/  STL.64 [R1+0xf0], R16 ;  /* 0x0000f01001007387 */ /* 0x000fe20000100a00 */
[----:B------:R0:W-:Y:S02]  /*1ae20*/  STL.64 [R1+0xf8], R18 ;  /* 0x0000f81201007387 */ /* 0x0001e40000100a00 */
[----:B0-----:R-:W-:Y:S02]  /*1ae30*/  IMAD.MOV.U32 R18, RZ, RZ, R15 ;  /* 0x000000ffff127224 */ /* 0x001fe400078e000f */
[----:B------:R-:W-:-:S05]  /*1ae40*/  IMAD.MOV.U32 R19, RZ, RZ, R14 ;  /* 0x000000ffff137224 */ /* 0x000fca00078e000e */
[----:B------:R-:W-:Y:S01]  /*1ae50*/  STL.64 [R1+0x10e0], R18 ;  /* 0x0010e01201007387 */ /* 0x000fe20000100a00 */
[----:B------:R-:W-:Y:S02]  /*1ae60*/  STL.64 [R1+0x10c0], R26 ;  /* 0x0010c01a01007387 */ /* 0x000fe40000100a00 */
[----:B----4-:R0:W-:Y:S02]  /*1ae70*/  STL.64 [R1+0x10b8], R24 ;  /* 0x0010b81801007387 */ /* 0x0101e40000100a00 */
[----:B0-----:R-:W2:Y:S01]  /*1ae80*/  LDL.LU R24, [R1+0x210] ;  /* 0x0002100001187983 */ /* 0x001ea20000300800 */
[----:B------:R-:W2:Y:S02]  /*1ae90*/  LDL.LU R25, [R1+0x214] ;  /* 0x0002140001197983 */ /* 0x000ea40000300800 */
[----:B------:R-:W4:Y:S02]  /*1aea0*/  LDL.LU R26, [R1+0x218] ;  /* 0x00021800011a7983 */ /* 0x000f240000300800 */
[----:B------:R-:W4:Y:S02]  /*1aeb0*/  LDL.LU R27, [R1+0x21c] ;  /* 0x00021c00011b7983 */ /* 0x000f240000300800 */
[----:B------:R-:W-:-:S02]  /*1aec0*/  IMAD.MOV.U32 R18, RZ, RZ, R13 ;  /* 0x000000ffff127224 */ /* 0x000fc400078e000d */
[----:B------:R-:W-:-:S05]  /*1aed0*/  IMAD.MOV.U32 R19, RZ, RZ, R3 ;  /* 0x000000ffff137224 */ /* 0x000fca00078e0003 */
[----:B------:R0:W-:Y:S02]  /*1aee0*/  STL.64 [R1+0x10f8], R18 ;  /* 0x0010f81201007387 */ /* 0x0001e40000100a00 */
[----:B0-----:R-:W-:Y:S02]  /*1aef0*/  IMAD.MOV.U32 R18, RZ, RZ, R2 ;  /* 0x000000ffff127224 */ /* 0x001fe400078e0002 */
[----:B------:R-:W-:-:S05]  /*1af00*/  IMAD.MOV.U32 R19, RZ, RZ, R0 ;  /* 0x000000ffff137224 */ /* 0x000fca00078e0000 */
[----:B------:R0:W-:Y:S02]  /*1af10*/  STL.64 [R1+0x1110], R18 ;  /* 0x0011101201007387 */ /* 0x0001e40000100a00 */
[----:B0-----:R-:W-:Y:S02]  /*1af20*/  IMAD.MOV.U32 R18, RZ, RZ, R12 ;  /* 0x000000ffff127224 */ /* 0x001fe400078e000c */
[----:B------:R-:W-:-:S05]  /*1af30*/  IMAD.MOV.U32 R19, RZ, RZ, R7 ;  /* 0x000000ffff137224 */ /* 0x000fca00078e0007 */
[----:B------:R-:W-:Y:S01]  /*1af40*/  STL.64 [R1+0x1128], R18 ;  /* 0x0011281201007387 */ /* 0x000fe20000100a00 */
[----:B------:R-:W3:Y:S02]  /*1af50*/  LDL.LU R12, [R1+0x170] ;  /* 0x00017000010c7983 */ /* 0x000ee40000300800 */
[----:B------:R-:W3:Y:S02]  /*1af60*/  LDL.LU R13, [R1+0x174] ;  /* 0x00017400010d7983 */ /* 0x000ee40000300800 */
[----:B------:R-:W3:Y:S01]  /*1af70*/  LDL.LU R14, [R1+0x178] ;  /* 0x00017800010e7983 */ /* 0x000ee20000300800 */
[----:B------:R-:W3:Y:S04]  /*1af80*/  LDL.LU R15, [R1+0x17c] ;  /* 0x00017c00010f7983 */ /* 0x000ee80000300800 */
[----:B----4-:R-:W-:Y:S01]  /*1af90*/  STL.64 [R1+0x10d8], R26 ;  /* 0x0010d81a01007387 */ /* 0x010fe20000100a00 */
[----:B--2---:R0:W-:Y:S03]  /*1afa0*/  STL.64 [R1+0x10d0], R24 ;  /* 0x0010d01801007387 */ /* 0x0041e60000100a00 */
[----:B0-----:R-:W2:Y:S01]  /*1afb0*/  LDL.LU R24, [R1+0x220] ;  /* 0x0002200001187983 */ /* 0x001ea20000300800 */
[----:B------:R-:W2:Y:S02]  /*1afc0*/  LDL.LU R25, [R1+0x224] ;  /* 0x0002240001197983 */ /* 0x000ea40000300800 */
[----:B------:R-:W4:Y:S02]  /*1afd0*/  LDL.LU R26, [R1+0x228] ;  /* 0x00022800011a7983 */ /* 0x000f240000300800 */
[----:B------:R-:W4:Y:S02]  /*1afe0*/  LDL.LU R27, [R1+0x22c] ;  /* 0x00022c00011b7983 */ /* 0x000f240000300800 */
        /* <DEDUP_REMOVED lines=17> */
[----:B------:R-:W4:Y:S01]  /*1b100*/  LDL.LU R27, [R1+0x23c] ;  /* 0x00023c00011b7983 */ /* 0x000f220000300800 */
[----:B---3--:R-:W-:Y:S01]  /*1b110*/  HMMA.16816.F32 R8, R8, R22, R12 ;  /* 0x000000160808723c */ /* 0x008fe2000000180c */
[----:B----4-:R-:W-:Y:S01]  /*1b120*/  STL.64 [R1+0x1138], R26 ;  /* 0x0011381a01007387 */ /* 0x010fe20000100a00 */
[----:B--2---:R0:W-:Y:S03]  /*1b130*/  STL.64 [R1+0x1130], R24 ;  /* 0x0011301801007387 */ /* 0x0041e60000100a00 */
[----:B0-----:R-:W2:Y:S01]  /*1b140*/  LDL.LU R24, [R1+0x1f0] ;  /* 0x0001f00001187983 */ /* 0x001ea20000300800 */
[----:B------:R-:W2:Y:S02]  /*1b150*/  LDL.LU R25, [R1+0x1f4] ;  /* 0x0001f40001197983 */ /* 0x000ea40000300800 */
[----:B------:R-:W2:Y:S02]  /*1b160*/  LDL.LU R26, [R1+0x1f8] ;  /* 0x0001f800011a7983 */ /* 0x000ea40000300800 */
[----:B------:R-:W2:Y:S01]  /*1b170*/  LDL.LU R27, [R1+0x1fc] ;  /* 0x0001fc00011b7983 */ /* 0x000ea20000300800 */
[----:B------:R-:W2:Y:S01]  /*1b180*/  LDL.LU.64 R14, [R1+0x1148] ;  /* 0x00114800010e7983 */ /* 0x000ea20000300a00 */
[----:B------:R-:W2:Y:S02]  /*1b190*/  LDL.LU.64 R12, [R1+0x1140] ;  /* 0x00114000010c7983 */ /* 0x000ea40000300a00 */
[----:B------:R-:W-:-:S02]  /*1b1a0*/  IMAD.MOV.U32 R18, RZ, RZ, R5 ;  /* 0x000000ffff127224 */ /* 0x000fc400078e0005 */
[----:B------:R-:W-:-:S07]  /*1b1b0*/  IMAD.MOV.U32 R19, RZ, RZ, R4 ;  /* 0x000000ffff137224 */ /* 0x000fce00078e0004 */
[----:B------:R0:W-:Y:S01]  /*1b1c0*/  STL.64 [R1+0x2b0], R8 ;  /* 0x0002b00801007387 */ /* 0x0001e20000100a00 */
[----:B------:R1:W-:Y:S03]  /*1b1d0*/  STL.64 [R1+0x2b8], R10 ;  /* 0x0002b80a01007387 */ /* 0x0003e60000100a00 */
[----:B0-----:R-:W3:Y:S01]  /*1b1e0*/  LDL.LU R8, [R1+0x1e0] ;  /* 0x0001e00001087983 */ /* 0x001ee20000300800 */
[----:B------:R-:W3:Y:S02]  /*1b1f0*/  LDL.LU R9, [R1+0x1e4] ;  /* 0x0001e40001097983 */ /* 0x000ee40000300800 */
[----:B------:R-:W4:Y:S01]  /*1b200*/  LDL R7, [R1+0x39c] ;  /* 0x00039c0001077983 */ /* 0x000f220000100800 */
[C---:B--2---:R-:W-:Y:S01]  /*1b210*/  HMMA.16816.F32 R16, R12.reuse, R18, R24 ;  /* 0x000000120c10723c */ /* 0x044fe20000001818 */
[----:B------:R-:W2:Y:S01]  /*1b220*/  LDL.LU.64 R26, [R1+0x1138] ;  /* 0x00113800011a7983 */ /* 0x000ea20000300a00 */
[----:B------:R-:W2:Y:S11]  /*1b230*/  LDL.LU.64 R24, [R1+0x1130] ;  /* 0x0011300001187983 */ /* 0x000eb60000300a00 */
[----:B------:R-:W-:Y:S10]  /*1b240*/  @!UPT UIADD3 URZ, URZ, URZ, URZ ;  /* 0x0000003f3f3ff290 */ /* 0x000ff4000fffe03f */
[----:B------:R2:W-:Y:S01]  /*1b250*/  STL [R1+0x90], R16 ;  /* 0x0000901001007387 */ /* 0x0005e20000100800 */
[----:B------:R-:W-:Y:S02]  /*1b260*/  IMAD.MOV.U32 R3, RZ, RZ, R18 ;  /* 0x000000ffff037224 */ /* 0x000fe400078e0012 */
[----:B------:R-:W-:Y:S02]  /*1b270*/  IMAD.MOV.U32 R28, RZ, RZ, R19 ;  /* 0x000000ffff1c7224 */ /* 0x000fe400078e0013 */
[----:B------:R-:W2:Y:S01]  /*1b280*/  LDL.LU.64 R18, [R1+0x1128] ;  /* 0x0011280001127983 */ /* 0x000ea20000300a00 */
[----:B------:R-:W-:Y:S02]  /*1b290*/  IMAD.MOV.U32 R2, RZ, RZ, R17 ;  /* 0x000000ffff027224 */ /* 0x000fe400078e0011 */
[----:B------:R-:W-:Y:S02]  /*1b2a0*/  STL [R1+0x1050], R28 ;  /* 0x0010501c01007387 */ /* 0x000fe40000100800 */
[----:B------:R-:W-:Y:S01]  /*1b2b0*/  STL [R1+0x104c], R3 ;  /* 0x00104c0301007387 */ /* 0x000fe20000100800 */
[----:B------:R-:W-:Y:S01]  /*1b2c0*/  STL [R1+0x1048], R2 ;  /* 0x0010480201007387 */ /* 0x000fe20000100800 */
[----:B-1----:R-:W-:Y:S01]  /*1b2d0*/  IMAD.MOV.U32 R10, RZ, RZ, R29 ;  /* 0x000000ffff0a7224 */ /* 0x002fe200078e001d */
[C---:B--2---:R-:W-:Y:S02]  /*1b2e0*/  HMMA.16816.F32 R16, R12.reuse, R18, R24 ;  /* 0x000000120c10723c */ /* 0x044fe40000001818 */
[----:B------:R-:W2:Y:S01]  /*1b2f0*/  LDL.LU.64 R26, [R1+0x1120] ;  /* 0x00112000011a7983 */ /* 0x000ea20000300a00 */
[----:B------:R-:W2:Y:S11]  /*1b300*/  LDL.LU.64 R24, [R1+0x1118] ;  /* 0x0011180001187983 */ /* 0x000eb60000300a00 */
[----:B------:R-:W-:Y:S09]  /*1b310*/  @!UPT UIADD3 URZ, URZ, URZ, URZ ;  /* 0x0000003f3f3ff290 */ /* 0x000ff2000fffe03f */
[----:B------:R-:W-:Y:S01]  /*1b320*/  STL [R1+0x84], R17 ;  /* 0x0000841101007387 */ /* 0x000fe20000100800 */
[----:B------:R0:W-:Y:S02]  /*1b330*/  STL [R1+0x88], R18 ;  /* 0x0000881201007387 */ /* 0x0001e40000100800 */
[----:B------:R-:W-:Y:S02]  /*1b340*/  IMAD.MOV.U32 R29, RZ, RZ, R19 ;  /* 0x000000ffff1d7224 */ /* 0x000fe400078e0013 */
[----:B0-----:R-:W2:Y:S01]  /*1b350*/  LDL.LU.64 R18, [R1+0x1110] ;  /* 0x0011100001127983 */ /* 0x001ea20000300a00 */
[----:B------:R-:W-:Y:S02]  /*1b360*/  IMAD.MOV.U32 R0, RZ, RZ, R16 ;  /* 0x000000ffff007224 */ /* 0x000fe400078e0010 */
[----:B------:R-:W-:Y:S03]  /*1b370*/  STL [R1+0x1058], R29 ;  /* 0x0010581d01007387 */ /* 0x000fe60000100800 */
[----:B------:R-:W-:Y:S01]  /*1b380*/  STL [R1+0x1054], R0 ;  /* 0x0010540001007387 */ /* 0x000fe20000100800 */
[C---:B--2---:R-:W-:Y:S03]  /*1b390*/  HMMA.16816.F32 R16, R12.reuse, R18, R24 ;  /* 0x000000120c10723c */ /* 0x044fe60000001818 */
[----:B------:R-:W2:Y:S01]  /*1b3a0*/  LDL.LU.64 R26, [R1+0x1108] ;  /* 0x00110800011a7983 */ /* 0x000ea20000300a00 */
[----:B------:R-:W2:Y:S11]  /*1b3b0*/  LDL.LU.64 R24, [R1+0x1100] ;  /* 0x0011000001187983 */ /* 0x000eb60000300a00 */
[----:B------:R-:W-:Y:S08]  /*1b3c0*/  @!UPT UIADD3 URZ, URZ, URZ, URZ ;  /* 0x0000003f3f3ff290 */ /* 0x000ff0000fffe03f */
        /* <DEDUP_REMOVED lines=8> */
[----:B------:R-:W-:Y:S01]  /*1b450*/  IMAD.MOV.U32 R11, RZ, RZ, R21 ;  /* 0x000000ffff0b7224 */ /* 0x000fe200078e0015 */
[C---:B--2---:R-:W-:Y:S02]  /*1b460*/  HMMA.16816.F32 R16, R12.reuse, R18, R24 ;  /* 0x000000120c10723c */ /* 0x044fe40000001818 */
[----:B------:R-:W2:Y:S01]  /*1b470*/  LDL.LU.64 R26, [R1+0x10f0] ;  /* 0x0010f000011a7983 */ /* 0x000ea20000300a00 */
[----:B------:R-:W2:Y:S11]  /*1b480*/  LDL.LU.64 R24, [R1+0x10e8] ;  /* 0x0010e80001187983 */ /* 0x000eb60000300a00 */
[----:B------:R-:W-:Y:S09]  /*1b490*/  @!UPT UIADD3 URZ, URZ, URZ, URZ ;  /* 0x0000003f3f3ff290 */ /* 0x000ff2000fffe03f */
[----:B------:R-:W-:Y:S01]  /*1b4a0*/  STL.64 [R1+0x60], R16 ;  /* 0x0000601001007387 */ /* 0x000fe20000100a00 */
[----:B------:R0:W-:Y:S02]  /*1b4b0*/  STL [R1+0x68], R18 ;  /* 0x0000681201007387 */ /* 0x0001e40000100800 */
[----:B------:R-:W-:Y:S02]  /*1b4c0*/  IMAD.MOV.U32 R21, RZ, RZ, R19 ;  /* 0x000000ffff157224 */ /* 0x000fe400078e0013 */
[----:B0-----:R-:W2:Y:S02]  /*1b4d0*/  LDL.LU.64 R18, [R1+0x10e0] ;  /* 0x0010e00001127983 */ /* 0x001ea40000300a00 */
[C---:B--2---:R-:W-:Y:S02]  /*1b4e0*/  HMMA.16816.F32 R16, R12.reuse, R18, R24 ;  /* 0x000000120c10723c */ /* 0x044fe40000001818 */
[----:B------:R-:W2:Y:S01]  /*1b4f0*/  LDL.LU.64 R26, [R1+0x10d8] ;  /* 0x0010d800011a7983 */ /* 0x000ea20000300a00 */
[----:B------:R-:W2:Y:S11]  /*1b500*/  LDL.LU.64 R24, [R1+0x10d0] ;  /* 0x0010d00001187983 */ /* 0x000eb60000300a00 */
[----:B------:R-:W-:Y:S09]  /*1b510*/  @!UPT UIADD3 URZ, URZ, URZ, URZ ;  /* 0x0000003f3f3ff290 */ /* 0x000ff2000fffe03f */
[----:B------:R-:W-:Y:S01]  /*1b520*/  STL.64 [R1+0x290], R16 ;  /* 0x0002901001007387 */ /* 0x000fe20000100a00 */
[----:B------:R0:W-:Y:S03]  /*1b530*/  STL.64 [R1+0x298], R18 ;  /* 0x0002981201007387 */ /* 0x0001e60000100a00 */
[----:B0-----:R-:W2:Y:S02]  /*1b540*/  LDL.LU.64 R18, [R1+0x10c8] ;  /* 0x0010c80001127983 */ /* 0x001ea40000300a00 */
[C---:B--2---:R-:W-:Y:S02]  /*1b550*/  HMMA.16816.F32 R16, R12.reuse, R18, R24 ;  /* 0x000000120c10723c */ /* 0x044fe40000001818 */
[----:B------:R-:W2:Y:S01]  /*1b560*/  LDL.LU.64 R26, [R1+0x10c0] ;  /* 0x0010c000011a7983 */ /* 0x000ea20000300a00 */
[----:B------:R-:W2:Y:S11]  /*1b570*/  LDL.LU.64 R24, [R1+0x10b8] ;  /* 0x0010b80001187983 */ /* 0x000eb60000300a00 */
[----:B------:R-:W-:Y:S09]  /*1b580*/  @!UPT UIADD3 URZ, URZ, URZ, URZ ;  /* 0x0000003f3f3ff290 */ /* 0x000ff2000fffe03f */
[----:B------:R-:W-:Y:S01]  /*1b590*/  STL.64 [R1+0x280], R16 ;  /* 0x0002801001007387 */ /* 0x000fe20000100a00 */
[----:B------:R0:W-:Y:S03]  /*1b5a0*/  STL.64 [R1+0x288], R18 ;  /* 0x0002881201007387 */ /* 0x0001e60000100a00 */
[----:B0-----:R-:W2:Y:S01]  /*1b5b0*/  LDL.LU.64 R18, [R1+0x10b0] ;  /* 0x0010b00001127983 */ /* 0x001ea20000300a00 */
[----:B------:R-:W2:Y:S02]  /*1b5c0*/  LDL.LU.64 R16, [R1+0x10a8] ;  /* 0x0010a80001107983 */ /* 0x000ea40000300a00 */
[C---:B--2---:R-:W-:Y:S08]  /*1b5d0*/  HMMA.16816.F32 R16, R12.reuse, R26, R16 ;  /* 0x0000001a0c10723c */ /* 0x044ff00000001810 */
[----:B---3--:R-:W-:Y:S01]  /*1b5e0*/  HMMA.16816.F32 R12, R12, R22, R8 ;  /* 0x000000160c0c723c */ /* 0x008fe20000001808 */
[----:B------:R-:W-:Y:S11]  /*1b5f0*/  LDSM.16.M88.4 R8, [R20] ;  /* 0x000000001408783b */ /* 0x000ff60000000200 */
[----:B------:R-:W-:Y:S03]  /*1b600*/  @!UPT UIADD3 URZ, URZ, URZ, URZ ;  /* 0x0000003f3f3ff290 */ /* 0x000fe6000fffe03f */
[----:B------:R-:W-:Y:S01]  /*1b610*/  STL.64 [R1+0x260], R16 ;  /* 0x0002601001007387 */ /* 0x000fe20000100a00 */
[----:B------:R0:W-:Y:S03]  /*1b620*/  STL.64 [R1+0x268], R18 ;  /* 0x0002681201007387 */ /* 0x0001e60000100a00 */
[----:B0-----:R-:W2:Y:S04]  /*1b630*/  LDL.LU R19, [R1+0x10a4] ;  /* 0x0010a40001137983 */ /* 0x001ea80000300800 */
[----:B------:R-:W-:Y:S02]  /*1b640*/  STL.64 [R1+0x220], R12 ;  /* 0x0002200c01007387 */ /* 0x000fe40000100a00 */
[----:B------:R-:W-:Y:S02]  /*1b650*/  STL.64 [R1+0x228], R14 ;  /* 0x0002280e01007387 */ /* 0x000fe40000100a00 */
[----:B------:R-:W0:Y:S04]  /*1b660*/  LDSM.16.MT88.4 R12, [R6+0x9000] ;  /* 0x00900000060c783b */ /* 0x000e280000004200 */
[----:B0-----:R-:W-:Y:S01]  /*1b670*/  STL.64 [R1+0x1088], R14 ;  /* 0x0010880e01007387 */ /* 0x001fe20000100a00 */
[----:B------:R-:W-:Y:S02]  /*1b680*/  STL.64 [R1+0x50], R8 ;  /* 0x0000500801007387 */ /* 0x000fe40000100a00 */
[----:B------:R-:W-:Y:S02]  /*1b690*/  STL.64 [R1+0x58], R10 ;  /* 0x0000580a01007387 */ /* 0x000fe40000100a00 */
[----:B----4-:R-:W0:Y:S04]  /*1b6a0*/  LDSM.16.MT88.4 R8, [R7+0x9000] ;  /* 0x009000000708783b */ /* 0x010e280000004200 */
[----:B------:R1:W-:Y:S04]  /*1b6b0*/  STL.64 [R1+0x1080], R12 ;  /* 0x0010800c01007387 */ /* 0x0003e80000100a00 */
[----:B------:R-:W3:Y:S04]  /*1b6c0*/  LDSM.16.MT88.4 R4, [R25+0x9000] ;  /* 0x009000001904783b */ /* 0x000ee80000004200 */
[----:B-1----:R-:W4:Y:S04]  /*1b6d0*/  LDL.LU.64 R12, [R1+0x50] ;  /* 0x00005000010c7983 */ /* 0x002f280000300a00 */
[----:B0-----:R0:W-:Y:S01]  /*1b6e0*/  STL.64 [R1+0x1070], R10 ;  /* 0x0010700a01007387 */ /* 0x0011e20000100a00 */
[----:B------:R1:W-:Y:S02]  /*1b6f0*/  STL.64 [R1+0x1068], R8 ;  /* 0x0010680801007387 */ /* 0x0003e40000100a00 */
[----:B0-----:R-:W-:Y:S01]  /*1b700*/  IMAD.MOV.U32 R10, RZ, RZ, R24 ;  /* 0x000000ffff0a7224 */ /* 0x001fe200078e0018 */
[----:B-1----:R-:W3:Y:S01]  /*1b710*/  LDL.LU R8, [R1+0x160] ;  /* 0x0001600001087983 */ /* 0x002ee20000300800 */
[----:B------:R-:W3:Y:S02]  /*1b720*/  LDL.LU R9, [R1+0x164] ;  /* 0x0001640001097983 */ /* 0x000ee40000300800 */
[----:B------:R-:W3:Y:S02]  /*1b730*/  LDL.LU R24, [R1+0x10a0] ;  /* 0x0010a00001187983 */ /* 0x000ee40000300800 */
[----:B------:R-:W3:Y:S01]  /*1b740*/  LDL.LU R11, [R1+0x16c] ;  /* 0x00016c00010b7983 */ /* 0x000ee20000300800 */
[----:B--2---:R-:W-:Y:S04]  /*1b750*/  LDSM.16.MT88.4 R16, [R19+0x9000] ;  /* 0x009000001310783b */ /* 0x004fe80000004200 */
[----:B---3--:R-:W-:Y:S01]  /*1b760*/  STL.64 [R1+0x1098], R10 ;  /* 0x0010980a01007387 */ /* 0x008fe20000100a00 */
[----:B------:R0:W-:Y:S03]  /*1b770*/  STL.64 [R1+0x1090], R8 ;  /* 0x0010900801007387 */ /* 0x0001e60000100a00 */
[----:B0-----:R-:W2:Y:S01]  /*1b780*/  LDL.LU R8, [R1+0x270] ;  /* 0x0002700001087983 */ /* 0x001ea20000300800 */
[----:B------:R-:W2:Y:S02]  /*1b790*/  LDL.LU R9, [R1+0x274] ;  /* 0x0002740001097983 */ /* 0x000ea40000300800 */
[----:B------:R-:W2:Y:S02]  /*1b7a0*/  LDL.LU R10, [R1+0x278] ;  /* 0x00027800010a7983 */ /* 0x000ea40000300800 */
[----:B------:R-:W-:-:S02]  /*1b7b0*/  IMAD.MOV.U32 R11, RZ, RZ, R24 ;  /* 0x000000ffff0b7224 */ /* 0x000fc400078e0018 */
[----:B------:R-:W0:Y:S04]  /*1b7c0*/  LDSM.16.M88.4 R24, [R20+0x1000] ;  /* 0x001000001418783b */ /* 0x000e280000000200 */
[----:B------:R4:W-:Y:S01]  /*1b7d0*/  STL [R1+0x107c], R7 ;  /* 0x00107c0701007387 */ /* 0x0009e20000100800 */
[----:B0-----:R-:W-:-:S03]  /*1b7e0*/  IMAD.MOV.U32 R29, RZ, RZ, R24 ;  /* 0x000000ffff1d7224 */ /* 0x001fc600078e0018 */
[----:B------:R-:W-:Y:S01]  /*1b7f0*/  STL.64 [R1+0x48], R26 ;  /* 0x0000481a01007387 */ /* 0x000fe20000100a00 */
[----:B------:R-:W-:Y:S02]  /*1b800*/  IMAD.MOV.U32 R0, RZ, RZ, R25 ;  /* 0x000000ffff007224 */ /* 0x000fe400078e0019 */
[----:B------:R-:W0:Y:S04]  /*1b810*/  LDSM.16.M88.4 R24, [R20+0x2000] ;  /* 0x002000001418783b */ /* 0x000e280000000200 */
[----:B----4-:R-:W-:Y:S02]  /*1b820*/  IMAD.MOV.U32 R7, RZ, RZ, R12 ;  /* 0x000000ffff077224 */ /* 0x010fe400078e000c */
[----:B------:R-:W-:Y:S02]  /*1b830*/  IMAD.MOV.U32 R2, RZ, RZ, R13 ;  /* 0x000000ffff027224 */ /* 0x000fe400078e000d */
[----:B0-----:R-:W-:Y:S01]  /*1b840*/  IMAD.MOV.U32 R3, RZ, RZ, R24 ;  /* 0x000000ffff037224 */ /* 0x001fe200078e0018 */
[----:B------:R-:W-:Y:S01]  /*1b850*/  STL.64 [R1+0x38], R26 ;  /* 0x0000381a01007387 */ /* 0x000fe20000100a00 */
[----:B------:R-:W-:-:S02]  /*1b860*/  IMAD.MOV.U32 R28, RZ, RZ, R25 ;  /* 0x000000ffff1c7224 */ /* 0x000fc400078e0019 */
[----:B------:R-:W0:Y:S04]  /*1b870*/  LDSM.16.M88.4 R24, [R20+0x3000] ;  /* 0x003000001418783b */ /* 0x000e280000000200 */
[----:B------:R1:W-:Y:S02]  /*1b880*/  STL.64 [R1+0xf78], R20 ;  /* 0x000f781401007387 */ /* 0x0003e40000100a00 */
[----:B-1----:R-:W3:Y:S01]  /*1b890*/  LDL.LU R20, [R1+0xd0] ;  /* 0x0000d00001147983 */ /* 0x002ee20000300800 */
[----:B------:R-:W3:Y:S02]  /*1b8a0*/  LDL.LU R21, [R1+0xd4] ;  /* 0x0000d40001157983 */ /* 0x000ee40000300800 */
[----:B------:R-:W3:Y:S02]  /*1b8b0*/  LDL.LU R22, [R1+0xd8] ;  /* 0x0000d80001167983 */ /* 0x000ee40000300800 */
[----:B------:R-:W3:Y:S01]  /*1b8c0*/  LDL.LU R23, [R1+0xdc] ;  /* 0x0000dc0001177983 */ /* 0x000ee20000300800 */
[----:B--2---:R-:W-:Y:S11]  /*1b8d0*/  HMMA.16816.F32 R8, R16, R12, R8 ;  /* 0x0000000c1008723c */ /* 0x004ff60000001808 */
[----:B------:R-:W-:Y:S11]  /*1b8e0*/  @!UPT UIADD3 URZ, URZ, URZ, URZ ;  /* 0x0000003f3f3ff290 */ /* 0x000ff6000fffe03f */
[----:B------:R-:W-:Y:S01]  /*1b8f0*/  @!UPT UIADD3 URZ, URZ, URZ, URZ ;  /* 0x0000003f3f3ff290 */ /* 0x000fe2000fffe03f */
[----:B------:R-:W-:Y:S01]  /*1b900*/  STL.64 [R1+0x240], R8 ;  /* 0x0002400801007387 */ /* 0x000fe20000100a00 */
[----:B------:R1:W-:Y:S03]  /*1b910*/  STL.64 [R1+0x248], R10 ;  /* 0x0002480a01007387 */ /* 0x0003e60000100a00 */
[----:B-1----:R-:W2:Y:S01]  /*1b920*/  LDL.LU.64 R10, [R1+0x1098] ;  /* 0x00109800010a7983 */ /* 0x002ea20000300a00 */
[----:B------:R-:W2:Y:S02]  /*1b930*/  LDL.LU.64 R8, [R1+0x1090] ;  /* 0x0010900001087983 */ /* 0x000ea40000300a00 */
[----:B------:R-:W2:Y:S02]  /*1b940*/  LDL.LU.64 R14, [R1+0x1088] ;  /* 0x00108800010e7983 */ /* 0x000ea40000300a00 */
[----:B------:R-:W2:Y:S01]  /*1b950*/  LDL.LU.64 R12, [R1+0x1080] ;  /* 0x00108000010c7983 */ /* 0x000ea20000300a00 */
[----:B------:R-:W-:Y:S01]  /*1b960*/  STL.64 [R1+0x1028], R18 ;  /* 0x0010281201007387 */ /* 0x000fe20000100a00 */
[----:B------:R1:W-:Y:S02]  /*1b970*/  STL.64 [R1+0x1020], R16 ;  /* 0x0010201001007387 */ /* 0x0003e40000100a00 */
[----:B-1----:R-:W-:-:S02]  /*1b980*/  IMAD.MOV.U32 R16, RZ, RZ, R7 ;  /* 0x000000ffff107224 */ /* 0x002fc400078e0007 */
[----:B------:R-:W-:Y:S01]  /*1b990*/  IMAD.MOV.U32 R17, RZ, RZ, R2 ;  /* 0x000000ffff117224 */ /* 0x000fe200078e0002 */
[----:B------:R-:W4:Y:S01]  /*1b9a0*/  LDL.LU R7, [R1+0x107c] ;  /* 0x00107c0001077983 */ /* 0x000f220000300800 */
[----:B------:R-:W3:Y:S05]  /*1b9b0*/  LDL.LU R2, [R1+0x1078] ;  /* 0x0010780001027983 */ /* 0x000eea0000300800 */
[-C--:B--2---:R-:W-:Y:S11]  /*1b9c0*/  HMMA.16816.F32 R8, R12, R16.reuse, R8 ;  /* 0x000000100c08723c */ /* 0x084ff60000001808 */
[----:B------:R-:W-:Y:S11]  /*1b9d0*/  @!UPT UIADD3 URZ, URZ, URZ, URZ ;  /* 0x0000003f3f3ff290 */ /* 0x000ff6000fffe03f */
[----:B------:R-:W-:Y:S01]  /*1b9e0*/  @!UPT UIADD3 URZ, URZ, URZ, URZ ;  /* 0x0000003f3f3ff290 */ /* 0x000fe2000fffe03f */
[----:B------:R-:W-:Y:S01]  /*1b9f0*/  STL.64 [R1+0x270], R8 ;  /* 0x0002700801007387 */ /* 0x000fe20000100a00 */
[----:B------:R1:W-:Y:S03]  /*1ba00*/  STL.64 [R1+0x278], R10 ;  /* 0x0002780a01007387 */ /* 0x0003e60000100a00 */
[----:B-1----:R-:W3:Y:S01]  /*1ba10*/  LDL.LU.64 R10, [R1+0x1070] ;  /* 0x00107000010a7983 */ /* 0x002ee20000300a00 */
[----:B------:R-:W3:Y:S02]  /*1ba20*/  LDL.LU.64 R8, [R1+0x1068] ;  /* 0x0010680001087983 */ /* 0x000ee40000300a00 */
[----:B------:R-:W-:Y:S02]  /*1ba30*/  STL.64 [R1+0x1018], R14 ;  /* 0x0010180e01007387 */ /* 0x000fe40000100a00 */
[----:B------:R3:W-:Y:S02]  /*1ba40*/  STL.64 [R1+0x1010], R12 ;  /* 0x0010100c01007387 */ /* 0x0007e40000100a00 */
[----:B---3--:R-:W-:Y:S01]  /*1ba50*/  HMMA.16816.F32 R12, R8, R16, R20 ;  /* 0x00000010080c723c */ /* 0x008fe20000001814 */
[----:B------:R-:W-:Y:S01]  /*1ba60*/  STL.64 [R1+0x1008], R10 ;  /* 0x0010080a01007387 */ /* 0x000fe20000100a00 */
[----:B------:R-:W-:Y:S11]  /*1ba70*/  STL.64 [R1+0x1000], R8 ;  /* 0x0010000801007387 */ /* 0x000ff60000100a00 */
[----:B------:R-:W-:Y:S10]  /*1ba80*/  @!UPT UIADD3 URZ, URZ, URZ, URZ ;  /* 0x0000003f3f3ff290 */ /* 0x000ff4000fffe03f */
[----:B------:R-:W-:Y:S01]  /*1ba90*/  STL.64 [R1+0x250], R12 ;  /* 0x0002500c01007387 */ /* 0x000fe20000100a00 */
[----:B------:R-:W-:Y:S02]  /*1baa0*/  STL.64 [R1+0x258], R14 ;  /* 0x0002580e01007387 */ /* 0x000fe40000100a00 */
[----:B------:R-:W2:Y:S02]  /*1bab0*/  LDL.LU R20, [R1+0x130] ;  /* 0x0001300001147983 */ /* 0x000ea40000300800 */
[----:B------:R-:W2:Y:S01]  /*1bac0*/  LDL.LU R21, [R1+0x134] ;  /* 0x0001340001157983 */ /* 0x000ea20000300800 */
[----:B------:R-:W3:Y:S01]  /*1bad0*/  LDL.LU R22, [R1+0x138] ;  /* 0x0001380001167983 */ /* 0x000ee20000300800 */
[----:B------:R-:W3:Y:S03]  /*1bae0*/  LDL.LU R23, [R1+0x13c] ;  /* 0x00013c0001177983 */ /* 0x000ee60000300800 */
[----:B---3--:R-:W-:Y:S01]  /*1baf0*/  STL.64 [R1+0xf88], R22 ;  /* 0x000f881601007387 */ /* 0x008fe20000100a00 */
[----:B--2---:R1:W-:Y:S03]  /*1bb00*/  STL.64 [R1+0xf80], R20 ;  /* 0x000f801401007387 */ /* 0x0043e60000100a00 */
[----:B-1----:R-:W2:Y:S01]  /*1bb10*/  LDL.LU R20, [R1+0x2d0] ;  /* 0x0002d00001147983 */ /* 0x002ea20000300800 */
[----:B------:R-:W2:Y:S02]  /*1bb20*/  LDL.LU R21, [R1+0x2d4] ;  /* 0x0002d40001157983 */ /* 0x000ea40000300800 */
[----:B------:R-:W3:Y:S02]  /*1bb30*/  LDL.LU R22, [R1+0x2d8] ;  /* 0x0002d80001167983 */ /* 0x000ee40000300800 */
[----:B------:R-:W3:Y:S02]  /*1bb40*/  LDL.LU R23, [R1+0x2dc] ;  /* 0x0002dc0001177983 */ /* 0x000ee40000300800 */
[----:B---3--:R-:W-:Y:S01]  /*1bb50*/  STL.64 [R1+0xf98], R22 ;  /* 0x000f981601007387 */ /* 0x008fe20000100a00 */
[----:B--2---:R1:W-:Y:S02]  /*1bb60*/  STL.64 [R1+0xf90], R20 ;  /* 0x000f901401007387 */ /* 0x0043e40000100a00 */
[----:B-1----:R-:W-:-:S02]  /*1bb70*/  IMAD.MOV.U32 R20, RZ, RZ, R3 ;  /* 0x000000ffff147224 */ /* 0x002fc400078e0003 */
[----:B------:R-:W-:Y:S01]  /*1bb80*/  IMAD.MOV.U32 R21, RZ, RZ, R28 ;  /* 0x000000ffff157224 */ /* 0x000fe200078e001c */
[----:B------:R-:W2:Y:S01]  /*1bb90*/  LDL.LU R3, [R1+0x1060] ;  /* 0x0010600001037983 */ /* 0x000ea20000300800 */
[----:B------:R-:W3:Y:S03]  /*1bba0*/  LDL.LU R28, [R1+0x105c] ;  /* 0x00105c00011c7983 */ /* 0x000ee60000300800 */
[----:B------:R1:W-:Y:S02]  /*1bbb0*/  STL.64 [R1+0xfd8], R20 ;  /* 0x000fd81401007387 */ /* 0x0003e40000100a00 */
[----:B-1----:R-:W-:Y:S02]  /*1bbc0*/  IMAD.MOV.U32 R20, RZ, RZ, R29 ;  /* 0x000000ffff147224 */ /* 0x002fe400078e001d */
[----:B------:R-:W-:Y:S01]  /*1bbd0*/  IMAD.MOV.U32 R21, RZ, RZ, R0 ;  /* 0x000000ffff157224 */ /* 0x000fe200078e0000 */
[----:B------:R-:W4:Y:S01]  /*1bbe0*/  LDL.LU R29, [R1+0x1058] ;  /* 0x00105800011d7983 */ /* 0x000f220000300800 */
[----:B------:R-:W4:Y:S03]  /*1bbf0*/  LDL.LU R0, [R1+0x1054] ;  /* 0x0010540001007983 */ /* 0x000f260000300800 */
[----:B------:R-:W-:Y:S01]  /*1bc00*/  STL.64 [R1+0x1030], R20 ;  /* 0x0010301401007387 */ /* 0x000fe20000100a00 */
[----:B0-----:R-:W-:Y:S02]  /*1bc10*/  STL.64 [R1+0x28], R26 ;  /* 0x0000281a01007387 */ /* 0x001fe40000100a00 */
[----:B------:R0:W-:Y:S02]  /*1bc20*/  STL.64 [R1+0xfa0], R24 ;  /* 0x000fa01801007387 */ /* 0x0001e40000100a00 */
[----:B0-----:R-:W4:Y:S01]  /*1bc30*/  LDL.LU R24, [R1+0x70] ;  /* 0x0000700001187983 */ /* 0x001f220000300800 */
[----:B------:R-:W-:-:S02]  /*1bc40*/  IMAD.MOV.U32 R27, RZ, RZ, R2 ;  /* 0x000000ffff1b7224 */ /* 0x000fc400078e0002 */
[----:B--2---:R-:W-:Y:S02]  /*1bc50*/  IMAD.MOV.U32 R26, RZ, RZ, R3 ;  /* 0x000000ffff1a7224 */ /* 0x004fe400078e0003 */
[----:B---3--:R-:W-:Y:S02]  /*1bc60*/  IMAD.MOV.U32 R25, RZ, RZ, R28 ;  /* 0x000000ffff197224 */ /* 0x008fe400078e001c */
[----:B------:R-:W2:Y:S01]  /*1bc70*/  LDL.LU R28, [R1+0x1050] ;  /* 0x00105000011c7983 */ /* 0x000ea20000300800 */
[----:B------:R-:W3:Y:S02]  /*1bc80*/  LDL.LU R3, [R1+0x104c] ;  /* 0x00104c0001037983 */ /* 0x000ee40000300800 */
[----:B------:R-:W3:Y:S02]  /*1bc90*/  LDL.LU R2, [R1+0x1048] ;  /* 0x0010480001027983 */ /* 0x000ee40000300800 */
[----:B------:R-:W-:Y:S01]  /*1bca0*/  STL.64 [R1+0xfb0], R26 ;  /* 0x000fb01a01007387 */ /* 0x000fe20000100a00 */
[----:B----4-:R0:W-:Y:S04]  /*1bcb0*/  STL.64 [R1+0xfa8], R24 ;  /* 0x000fa81801007387 */ /* 0x0101e80000100a00 */
[----:B0-----:R-:W4:Y:S01]  /*1bcc0*/  LDL.LU R24, [R1+0xb0] ;  /* 0x0000b00001187983 */ /* 0x001f220000300800 */
[----:B------:R-:W4:Y:S02]  /*1bcd0*/  LDL.LU R25, [R1+0xb4] ;  /* 0x0000b40001197983 */ /* 0x000f240000300800 */
[----:B------:R-:W4:Y:S02]  /*1bce0*/  LDL.LU R26, [R1+0xb8] ;  /* 0x0000b800011a7983 */ /* 0x000f240000300800 */
[----:B------:R-:W4:Y:S01]  /*1bcf0*/  LDL.LU R27, [R1+0xbc] ;  /* 0x0000bc00011b7983 */ /* 0x000f220000300800 */
[----:B------:R-:W4:Y:S01]  /*1bd00*/  LDL.LU R20, [R1+0x90] ;  /* 0x0000900001147983 */ /* 0x000f220000300800 */
[----:B--2---:R-:W-:-:S02]  /*1bd10*/  IMAD.MOV.U32 R23, RZ, RZ, R28 ;  /* 0x000000ffff177224 */ /* 0x004fc400078e001c */
[----:B---3--:R-:W-:Y:S02]  /*1bd20*/  IMAD.MOV.U32 R22, RZ, RZ, R3 ;  /* 0x000000ffff167224 */ /* 0x008fe400078e0003 */
[----:B------:R-:W-:Y:S02]  /*1bd30*/  IMAD.MOV.U32 R21, RZ, RZ, R2 ;  /* 0x000000ffff157224 */ /* 0x000fe400078e0002 */
[----:B------:R-:W2:Y:S01]  /*1bd40*/  LDL.LU R2, [R1+0x1044] ;  /* 0x0010440001027983 */ /* 0x000ea20000300800 */
[----:B------:R-:W3:Y:S02]  /*1bd50*/  LDL.LU R3, [R1+0x1040] ;  /* 0x0010400001037983 */ /* 0x000ee40000300800 */
[----:B------:R-:W2:Y:S02]  /*1bd60*/  LDL.LU R28, [R1+0x103c] ;  /* 0x00103c00011c7983 */ /* 0x000ea40000300800 */
[----:B------:R-:W2:Y:S01]  /*1bd70*/  LDL.LU R8, [R1+0x150] ;  /* 0x0001500001087983 */ /* 0x000ea20000300800 */
[----:B------:R-:W2:Y:S01]  /*1bd80*/  LDL.LU R9, [R1+0x154] ;  /* 0x0001540001097983 */ /* 0x000ea20000300800 */
[----:B------:R-:W2:Y:S02]  /*1bd90*/  LDL.LU R10, [R1+0x158] ;  /* 0x00015800010a7983 */ /* 0x000ea40000300800 */
[----:B------:R-:W2:Y:S02]  /*1bda0*/  LDL.LU R11, [R1+0x15c] ;  /* 0x00015c00010b7983 */ /* 0x000ea40000300800 */
[----:B------:R-:W2:Y:S01]  /*1bdb0*/  LDL.LU R12, [R1+0x2a0] ;  /* 0x0002a000010c7983 */ /* 0x000ea20000300800 */
[----:B------:R-:W2:Y:S01]  /*1bdc0*/  LDL.LU R13, [R1+0x2a4] ;  /* 0x0002a400010d7983 */ /* 0x000ea20000300800 */
[----:B------:R-:W2:Y:S02]  /*1bdd0*/  LDL.LU R14, [R1+0x2a8] ;  /* 0x0002a800010e7983 */ /* 0x000ea40000300800 */
[----:B------:R-:W2:Y:S01]  /*1bde0*/  LDL.LU R15, [R1+0x2ac] ;  /* 0x0002ac00010f7983 */ /* 0x000ea20000300800 */
[----:B----4-:R-:W-:Y:S01]  /*1bdf0*/  STL.64 [R1+0xfc0], R26 ;  /* 0x000fc01a01007387 */ /* 0x010fe20000100a00 */
[----:B------:R0:W-:Y:S03]  /*1be00*/  STL.64 [R1+0xfb8], R24 ;  /* 0x000fb81801007387 */ /* 0x0001e60000100a00 */
[----:B0-----:R-:W4:Y:S01]  /*1be10*/  LDL.LU R24, [R1+0x140] ;  /* 0x0001400001187983 */ /* 0x001f220000300800 */
[----:B------:R-:W4:Y:S02]  /*1be20*/  LDL.LU R25, [R1+0x144] ;  /* 0x0001440001197983 */ /* 0x000f240000300800 */
[----:B------:R-:W2:Y:S02]  /*1be30*/  LDL.LU R26, [R1+0x148] ;  /* 0x00014800011a7983 */ /* 0x000ea40000300800 */
[----:B------:R-:W2:Y:S02]  /*1be40*/  LDL.LU R27, [R1+0x14c] ;  /* 0x00014c00011b7983 */ /* 0x000ea40000300800 */
[----:B--2---:R-:W-:Y:S01]  /*1be50*/  STL.64 [R1+0xfd0], R26 ;  /* 0x000fd01a01007387 */ /* 0x004fe20000100a00 */
[----:B----4-:R0:W-:Y:S03]  /*1be60*/  STL.64 [R1+0xfc8], R24 ;  /* 0x000fc81801007387 */ /* 0x0101e60000100a00 */
[----:B0-----:R-:W2:Y:S01]  /*1be70*/  LDL.LU R24, [R1+0x2c0] ;  /* 0x0002c00001187983 */ /* 0x001ea20000300800 */
[----:B------:R-:W2:Y:S02]  /*1be80*/  LDL.LU R25, [R1+0x2c4] ;  /* 0x0002c40001197983 */ /* 0x000ea40000300800 */
[----:B------:R-:W4:Y:S02]  /*1be90*/  LDL.LU R26, [R1+0x2c8] ;  /* 0x0002c800011a7983 */ /* 0x000f240000300800 */
[----:B------:R-:W4:Y:S01]  /*1bea0*/  LDL.LU R27, [R1+0x2cc] ;  /* 0x0002cc00011b7983 */ /* 0x000f220000300800 */
[----:B------:R-:W-:Y:S01]  /*1beb0*/  HMMA.16816.F32 R16, R4, R16, R20 ;  /* 0x000000100410723c */ /* 0x000fe20000001814 */
[----:B----4-:R-:W-:Y:S01]  /*1bec0*/  STL.64 [R1+0xfe8], R26 ;  /* 0x000fe81a01007387 */ /* 0x010fe20000100a00 */
[----:B--2---:R0:W-:Y:S02]  /*1bed0*/  STL.64 [R1+0xfe0], R24 ;  /* 0x000fe01801007387 */ /* 0x0041e40000100a00 */
[----:B0-----:R-:W-:-:S02]  /*1bee0*/  IMAD.MOV.U32 R24, RZ, RZ, R0 ;  /* 0x000000ffff187224 */ /* 0x001fc400078e0000 */
[----:B------:R-:W2:Y:S01]  /*1bef0*/  LDL.LU R0, [R1+0x1038] ;  /* 0x0010380001007983 */ /* 0x000ea20000300800 */
[----:B------:R-:W4:Y:S02]  /*1bf00*/  LDL.LU R25, [R1+0x84] ;  /* 0x0000840001197983 */ /* 0x000f240000300800 */
[----:B------:R-:W2:Y:S02]  /*1bf10*/  LDL.LU R26, [R1+0x88] ;  /* 0x00008800011a7983 */ /* 0x000ea40000300800 */
[----:B------:R-:W-:Y:S11]  /*1bf20*/  IMAD.MOV.U32 R27, RZ, RZ, R29 ;  /* 0x000000ffff1b7224 */ /* 0x000ff600078e001d */
[----:B------:R-:W-:Y:S02]  /*1bf30*/  @!UPT UIADD3 URZ, URZ, URZ, URZ ;  /* 0x0000003f3f3ff290 */ /* 0x000fe4000fffe03f */
[----:B------:R-:W-:Y:S01]  /*1bf40*/  IMAD.MOV.U32 R29, RZ, RZ, R16 ;  /* 0x000000ffff1d7224 */ /* 0x000fe200078e0010 */
[----:B--2---:R0:W-:Y:S01]  /*1bf50*/  STL.64 [R1+0xff8], R26 ;  /* 0x000ff81a01007387 */ /* 0x0041e20000100a00 */
[----:B----4-:R1:W-:Y:S02]  /*1bf60*/  STL.64 [R1+0xff0], R24 ;  /* 0x000ff01801007387 */ /* 0x0103e40000100a00 */
[----:B------:R-:W2:Y:S02]  /*1bf70*/  LDL.LU.64 R20, [R1+0x1030] ;  /* 0x0010300001147983 */ /* 0x000ea40000300a00 */
[----:B0-----:R-:W-:Y:S02]  /*1bf80*/  IMAD.MOV.U32 R26, RZ, RZ, R2 ;  /* 0x000000ffff1a7224 */ /* 0x001fe400078e0002 */
[----:B-1----:R-:W-:Y:S02]  /*1bf90*/  IMAD.MOV.U32 R24, RZ, RZ, R28 ;  /* 0x000000ffff187224 */ /* 0x002fe400078e001c */
[----:B---3--:R-:W-:-:S02]  /*1bfa0*/  IMAD.MOV.U32 R25, RZ, RZ, R3 ;  /* 0x000000ffff197224 */ /* 0x008fc400078e0003 */
[----:B------:R-:W-:Y:S02]  /*1bfb0*/  IMAD.MOV.U32 R3, RZ, RZ, R18 ;  /* 0x000000ffff037224 */ /* 0x000fe400078e0012 */
[----:B------:R-:W-:Y:S02]  /*1bfc0*/  IMAD.MOV.U32 R28, RZ, RZ, R19 ;  /* 0x000000ffff1c7224 */ /* 0x000fe400078e0013 */
[----:B------:R-:W-:Y:S01]  /*1bfd0*/  IMAD.MOV.U32 R2, RZ, RZ, R17 ;  /* 0x000000ffff027224 */ /* 0x000fe200078e0011 */
[----:B------:R-:W2:Y:S01]  /*1bfe0*/  LDL.LU.64 R18, [R1+0x1028] ;  /* 0x0010280001127983 */ /* 0x000ea20000300a00 */
[----:B------:R-:W2:Y:S02]  /*1bff0*/  LDL.LU.64 R16, [R1+0x1020] ;  /* 0x0010200001107983 */ /* 0x000ea40000300a00 */
[----:B------:R-:W-:Y:S01]  /*1c000*/  STL [R1+0xc88], R29 ;  /* 0x000c881d01007387 */ /* 0x000fe20000100800 */
[----:B------:R-:W-:Y:S01]  /*1c010*/  STL [R1+0xc84], R2 ;  /* 0x000c840201007387 */ /* 0x000fe20000100800 */
[----:B------:R-:W-:Y:S02]  /*1c020*/  STL [R1+0xc80], R3 ;  /* 0x000c800301007387 */ /* 0x000fe40000100800 */
[----:B------:R-:W-:Y:S01]  /*1c030*/  STL [R1+0xc7c], R28 ;  /* 0x000c7c1c01007387 */ /* 0x000fe20000100800 */
[-C--:B--2---:R-:W-:Y:S11]  /*1c040*/  HMMA.16816.F32 R12, R16, R20.reuse, R12 ;  /* 0x00000014100c723c */ /* 0x084ff6000000180c */
[----:B------:R-:W-:Y:S11]  /*1c050*/  @!UPT UIADD3 URZ, URZ, URZ, URZ ;  /* 0x0000003f3f3ff290 */ /* 0x000ff6000fffe03f */
[----:B------:R-:W-:Y:S01]  /*1c060*/  @!UPT UIADD3 URZ, URZ, URZ, URZ ;  /* 0x0000003f3f3ff290 */ /* 0x000fe2000fffe03f */
[----:B------:R-:W-:Y:S01]  /*1c070*/  STL.64 [R1+0x1f0], R12 ;  /* 0x0001f00c01007387 */ /* 0x000fe20000100a00 */
[----:B------:R0:W-:Y:S03]  /*1c080*/  STL.64 [R1+0x1f8], R14 ;  /* 0x0001f80e01007387 */ /* 0x0001e60000100a00 */
[----:B0-----:R-:W2:Y:S01]  /*1c090*/  LDL.LU.64 R14, [R1+0x1018] ;  /* 0x00101800010e7983 */ /* 0x001ea20000300a00 */
[----:B------:R-:W2:Y:S02]  /*1c0a0*/  LDL.LU.64 R12, [R1+0x1010] ;  /* 0x00101000010c7983 */ /* 0x000ea40000300a00 */
[----:B--2---:R-:W-:Y:S11]  /*1c0b0*/  HMMA.16816.F32 R8, R12, R20, R8 ;  /* 0x000000140c08723c */ /* 0x004ff60000001808 */
[----:B------:R-:W-:Y:S11]  /*1c0c0*/  @!UPT UIADD3 URZ, URZ, URZ, URZ ;  /* 0x0000003f3f3ff290 */ /* 0x000ff6000fffe03f */
[----:B------:R-:W-:Y:S01]  /*1c0d0*/  @!UPT UIADD3 URZ, URZ, URZ, URZ ;  /* 0x0000003f3f3ff290 */ /* 0x000fe2000fffe03f */
[----:B------:R-:W-:Y:S01]  /*1c0e0*/  STL.64 [R1+0x210], R8 ;  /* 0x0002100801007387 */ /* 0x000fe20000100a00 */
[----:B------:R0:W-:Y:S03]  /*1c0f0*/  STL.64 [R1+0x218], R10 ;  /* 0x0002180a01007387 */ /* 0x0001e60000100a00 */
[----:B0-----:R-:W2:Y:S01]  /*1c100*/  LDL.LU.64 R10, [R1+0x1008] ;  /* 0x00100800010a7983 */ /* 0x001ea20000300a00 */
[----:B------:R-:W2:Y:S02]  /*1c110*/  LDL.LU.64 R8, [R1+0x1000] ;  /* 0x0010000001087983 */ /* 0x000ea40000300a00 */
[----:B------:R-:W-:-:S07]  /*1c120*/  IMAD.MOV.U32 R27, RZ, RZ, R0 ;  /* 0x000000ffff1b7224 */ /* 0x000fce00078e0000 */
[-C--:B--2---:R-:W-:Y:S11]  /*1c130*/  HMMA.16816.F32 R24, R8, R20.reuse, R24 ;  /* 0x000000140818723c */ /* 0x084ff60000001818 */
[----:B------:R-:W-:Y:S11]  /*1c140*/  @!UPT UIADD3 URZ, URZ, URZ, URZ ;  /* 0x0000003f3f3ff290 */ /* 0x000ff6000fffe03f */
[----:B------:R-:W-:Y:S01]  /*1c150*/  @!UPT UIADD3 URZ, URZ, URZ, URZ ;  /* 0x0000003f3f3ff290 */ /* 0x000fe2000fffe03f */
[----:B------:R-:W-:Y:S01]  /*1c160*/  STL.64 [R1+0x200], R24 ;  /* 0x0002001801007387 */ /* 0x000fe20000100a00 */
[----:B------:R0:W-:Y:S03]  /*1c170*/  STL.64 [R1+0x208], R26 ;  /* 0x0002081a01007387 */ /* 0x0001e60000100a00 */
[----:B0-----:R-:W2:Y:S01]  /*1c180*/  LDL.LU.64 R26, [R1+0xff8] ;  /* 0x000ff800011a7983 */ /* 0x001ea20000300a00 */
[----:B------:R-:W2:Y:S02]  /*1c190*/  LDL.LU.64 R24, [R1+0xff0] ;  /* 0x000ff00001187983 */ /* 0x000ea40000300a00 */
[----:B--2---:R-:W-:Y:S01]  /*1c1a0*/  HMMA.16816.F32 R20, R4, R20, R24 ;  /* 0x000000140414723c */ /* 0x004fe20000001818 */
[----:B------:R-:W2:Y:S01]  /*1c1b0*/  LDL.LU.64 R26, [R1+0xfe8] ;  /* 0x000fe800011a7983 */ /* 0x000ea20000300a00 */
[----:B------:R-:W2:Y:S11]  /*1c1c0*/  LDL.LU.64 R24, [R1+0xfe0] ;  /* 0x000fe00001187983 */ /* 0x000eb60000300a00 */
[----:B------:R-:W-:Y:S11]  /*1c1d0*/  @!UPT UIADD3 URZ, URZ, URZ, URZ ;  /* 0x0000003f3f3ff290 */ /* 0x000ff6000fffe03f */
[----:B------:R-:W-:Y:S02]  /*1c1e0*/  IMAD.MOV.U32 R2, RZ, RZ, R20 ;  /* 0x000000ffff027224 */ /* 0x000fe400078e0014 */
[----:B------:R-:W-:Y:S02]  /*1c1f0*/  IMAD.MOV.U32 R3, RZ, RZ, R21 ;  /* 0x000000ffff037224 */ /* 0x000fe400078e0015 */
[----:B------:R-:W2:Y:S01]  /*1c200*/  LDL.LU.64 R20, [R1+0xfd8] ;  /* 0x000fd80001147983 */ /* 0x000ea20000300a00 */
[----:B------:R-:W-:Y:S02]  /*1c210*/  IMAD.MOV.U32 R28, RZ, RZ, R22 ;  /* 0x000000ffff1c7224 */ /* 0x000fe400078e0016 */
[----:B------:R-:W-:Y:S02]  /*1c220*/  IMAD.MOV.U32 R0, RZ, RZ, R23 ;  /* 0x000000ffff007224 */ /* 0x000fe400078e0017 */
        /* <DEDUP_REMOVED lines=26> */
[----:B------:R-:W2:Y:S11]  /*1c3d0*/  LDL.LU.64 R24, [R1+0xfa0] ;  /* 0x000fa00001187983 */ /* 0x000eb60000300a00 */
[----:B------:R-:W-:Y:S11]  /*1c3e0*/  @!UPT UIADD3 URZ, URZ, URZ, URZ ;  /* 0x0000003f3f3ff290 */ /* 0x000ff6000fffe03f */
[----:B------:R-:W-:Y:S01]  /*1c3f0*/  @!UPT UIADD3 URZ, URZ, URZ, URZ ;  /* 0x0000003f3f3ff290 */ /* 0x000fe2000fffe03f */
[----:B------:R-:W-:Y:S02]  /*1c400*/  IMAD.MOV.U32 R0, RZ, RZ, R22 ;  /* 0x000000ffff007224 */ /* 0x000fe400078e0016 */
        /* <DEDUP_REMOVED lines=19> */
[----:B------:R0:W-:Y:S01]  /*1c540*/  STL.64 [R1+0x1b0], R20 ;  /* 0x0001b01401007387 */ /* 0x0001e20000100a00 */
[----:B------:R-:W-:Y:S03]  /*1c550*/  STL.64 [R1+0x1b8], R22 ;  /* 0x0001b81601007387 */ /* 0x000fe60000100a00 */
[----:B0-----:R-:W2:Y:S01]  /*1c560*/  LDL.LU.64 R20, [R1+0xf78] ;  /* 0x000f780001147983 */ /* 0x001ea20000300a00 */
[----:B------:R-:W-:Y:S02]  /*1c570*/  STL.64 [R1+0xf40], R14 ;  /* 0x000f400e01007387 */ /* 0x000fe40000100a00 */
[----:B------:R0:W-:Y:S02]  /*1c580*/  STL.64 [R1+0xf38], R12 ;  /* 0x000f380c01007387 */ /* 0x0001e40000100a00 */
[----:B0-----:R-:W3:Y:S01]  /*1c590*/  LDL.LU R12, [R1+0xa0] ;  /* 0x0000a000010c7983 */ /* 0x001ee20000300800 */
[----:B------:R-:W3:Y:S02]  /*1c5a0*/  LDL.LU R13, [R1+0xa4] ;  /* 0x0000a400010d7983 */ /* 0x000ee40000300800 */
[----:B------:R-:W3:Y:S02]  /*1c5b0*/  LDL.LU R14, [R1+0xa8] ;  /* 0x0000a800010e7983 */ /* 0x000ee40000300800 */
[----:B------:R-:W3:Y:S02]  /*1c5c0*/  LDL.LU R15, [R1+0xac] ;  /* 0x0000ac00010f7983 */ /* 0x000ee40000300800 */
[-C--:B---3--:R-:W-:Y:S11]  /*1c5d0*/  HMMA.16816.F32 R12, R8, R24.reuse, R12 ;  /* 0x00000018080c723c */ /* 0x088ff6000000180c */
[----:B------:R-:W-:Y:S11]  /*1c5e0*/  @!UPT UIADD3 URZ, URZ, URZ, URZ ;  /* 0x0000003f3f3ff290 */ /* 0x000ff6000fffe03f */
[----:B------:R-:W-:Y:S01]  /*1c5f0*/  @!UPT UIADD3 URZ, URZ, URZ, URZ ;  /* 0x0000003f3f3ff290 */ /* 0x000fe2000fffe03f */
[----:B------:R0:W-:Y:S01]  /*1c600*/  STL.64 [R1+0x180], R12 ;  /* 0x0001800c01007387 */ /* 0x0001e20000100a00 */
[----:B------:R1:W-:Y:S03]  /*1c610*/  STL.64 [R1+0x188], R14 ;  /* 0x0001880e01007387 */ /* 0x0003e60000100a00 */
[----:B0-----:R-:W3:Y:S01]  /*1c620*/  LDL.LU R12, [R1+0x330] ;  /* 0x00033000010c7983 */ /* 0x001ee20000300800 */
[----:B------:R-:W3:Y:S02]  /*1c630*/  LDL.LU R13, [R1+0x334] ;  /* 0x00033400010d7983 */ /* 0x000ee40000300800 */
[----:B-1----:R-:W4:Y:S02]  /*1c640*/  LDL.LU R14, [R1+0x338] ;  /* 0x00033800010e7983 */ /* 0x002f240000300800 */
[----:B------:R-:W4:Y:S02]  /*1c650*/  LDL.LU R15, [R1+0x33c] ;  /* 0x00033c00010f7983 */ /* 0x000f240000300800 */
[----:B----4-:R-:W-:Y:S01]  /*1c660*/  STL.64 [R1+0xf50], R14 ;  /* 0x000f500e01007387 */ /* 0x010fe20000100a00 */
[----:B---3--:R0:W-:Y:S03]  /*1c670*/  STL.64 [R1+0xf48], R12 ;  /* 0x000f480c01007387 */ /* 0x0081e60000100a00 */
[----:B0-----:R-:W3:Y:S01]  /*1c680*/  LDL.LU R12, [R1+0x340] ;  /* 0x00034000010c7983 */ /* 0x001ee20000300800 */
[----:B------:R-:W3:Y:S02]  /*1c690*/  LDL.LU R13, [R1+0x344] ;  /* 0x00034400010d7983 */ /* 0x000ee40000300800 */
[----:B------:R-:W4:Y:S02]  /*1c6a0*/  LDL.LU R14, [R1+0x348] ;  /* 0x00034800010e7983 */ /* 0x000f240000300800 */
[----:B------:R-:W4:Y:S02]  /*1c6b0*/  LDL.LU R15, [R1+0x34c] ;  /* 0x00034c00010f7983 */ /* 0x000f240000300800 */
[----:B----4-:R-:W-:Y:S01]  /*1c6c0*/  STL.64 [R1+0xf70], R14 ;  /* 0x000f700e01007387 */ /* 0x010fe20000100a00 */
[----:B---3--:R0:W-:Y:S03]  /*1c6d0*/  STL.64 [R1+0xf68], R12 ;  /* 0x000f680c01007387 */ /* 0x0081e60000100a00 */
[----:B0-----:R-:W3:Y:S01]  /*1c6e0*/  LDL.LU R12, [R1+0x350] ;  /* 0x00035000010c7983 */ /* 0x001ee20000300800 */
[----:B------:R-:W3:Y:S02]  /*1c6f0*/  LDL.LU R13, [R1+0x354] ;  /* 0x00035400010d7983 */ /* 0x000ee40000300800 */
[----:B------:R-:W3:Y:S02]  /*1c700*/  LDL.LU R14, [R1+0x358] ;  /* 0x00035800010e7983 */ /* 0x000ee40000300800 */
[----:B------:R-:W3:Y:S01]  /*1c710*/  LDL.LU R15, [R1+0x35c] ;  /* 0x00035c00010f7983 */ /* 0x000ee20000300800 */
[----:B------:R-:W4:Y:S01]  /*1c720*/  LDL R3, [R1+0x394] ;  /* 0x0003940001037983 */ /* 0x000f220000100800 */
[----:B------:R-:W-:Y:S02]  /*1c730*/  STL.64 [R1+0xf00], R10 ;  /* 0x000f000a01007387 */ /* 0x000fe40000100a00 */
[----:B------:R0:W-:Y:S02]  /*1c740*/  STL.64 [R1+0xef8], R8 ;  /* 0x000ef80801007387 */ /* 0x0001e40000100a00 */
[----:B0-----:R-:W2:Y:S01]  /*1c750*/  LDL.LU R8, [R1+0x320] ;  /* 0x0003200001087983 */ /* 0x001ea20000300800 */
[----:B------:R-:W2:Y:S02]  /*1c760*/  LDL.LU R9, [R1+0x324] ;  /* 0x0003240001097983 */ /* 0x000ea40000300800 */
[----:B------:R-:W2:Y:S02]  /*1c770*/  LDL.LU R10, [R1+0x328] ;  /* 0x00032800010a7983 */ /* 0x000ea40000300800 */
[----:B------:R-:W2:Y:S02]  /*1c780*/  LDL.LU R11, [R1+0x32c] ;  /* 0x00032c00010b7983 */ /* 0x000ea40000300800 */
[----:B--2---:R-:W-:Y:S01]  /*1c790*/  STL.64 [R1+0xf60], R10 ;  /* 0x000f600a01007387 */ /* 0x004fe20000100a00 */
[----:B------:R0:W-:Y:S03]  /*1c7a0*/  STL.64 [R1+0xf58], R8 ;  /* 0x000f580801007387 */ /* 0x0001e60000100a00 */
[----:B0-----:R-:W2:Y:S01]  /*1c7b0*/  LDL.LU R8, [R1+0x60] ;  /* 0x0000600001087983 */ /* 0x001ea20000300800 */
[----:B------:R-:W2:Y:S02]  /*1c7c0*/  LDL.LU R9, [R1+0x64] ;  /* 0x0000640001097983 */ /* 0x000ea40000300800 */
[----:B------:R-:W2:Y:S02]  /*1c7d0*/  LDL.LU R10, [R1+0x68] ;  /* 0x00006800010a7983 */ /* 0x000ea40000300800 */
[----:B------:R-:W-:Y:S01]  /*1c7e0*/  IMAD.MOV.U32 R11, RZ, RZ, R21 ;  /* 0x000000ffff0b7224 */ /* 0x000fe200078e0015 */
[----:B------:R-:W-:Y:S01]  /*1c7f0*/  STL.64 [R1+0xec0], R6 ;  /* 0x000ec00601007387 */ /* 0x000fe20000100a00 */
[----:B------:R-:W-:Y:S05]  /*1c800*/  STL.64 [R1+0xeb8], R4 ;  /* 0x000eb80401007387 */ /* 0x000fea0000100a00 */
[----:B--2---:R-:W-:Y:S01]  /*1c810*/  HMMA.16816.F32 R24, R4, R24, R8 ;  /* 0x000000180418723c */ /* 0x004fe20000001808 */
[----:B------:R-:W3:Y:S04]  /*1c820*/  LDSM.16.M88.4 R4, [R20+0x4000] ;  /* 0x004000001404783b */ /* 0x000ee80000000200 */
[----:B------:R-:W-:Y:S11]  /*1c830*/  LDSM.16.M88.4 R8, [R20+0x5000] ;  /* 0x005000001408783b */ /* 0x000ff60000000200 */
[----:B------:R-:W-:Y:S08]  /*1c840*/  @!UPT UIADD3 URZ, URZ, URZ, URZ ;  /* 0x0000003f3f3ff290 */ /* 0x000ff0000fffe03f */
[----:B------:R-:W-:Y:S02]  /*1c850*/  IMAD.MOV.U32 R28, RZ, RZ, R24 ;  /* 0x000000ffff1c7224 */ /* 0x000fe400078e0018 */
[----:B------:R-:W-:Y:S02]  /*1c860*/  IMAD.MOV.U32 R0, RZ, RZ, R25 ;  /* 0x000000ffff007224 */ /* 0x000fe400078e0019 */
[----:B------:R-:W-:Y:S02]  /*1c870*/  IMAD.MOV.U32 R29, RZ, RZ, R26 ;  /* 0x000000ffff1d7224 */ /* 0x000fe400078e001a */
[----:B------:R-:W-:Y:S02]  /*1c880*/  IMAD.MOV.U32 R2, RZ, RZ, R27 ;  /* 0x000000ffff027224 */ /* 0x000fe400078e001b */
[----:B------:R-:W0:Y:S01]  /*1c890*/  LDSM.16.M88.4 R24, [R20+0x6000] ;  /* 0x006000001418783b */ /* 0x000e220000000200 */
[----:B---3--:R-:W-:Y:S03]  /*1c8a0*/  HMMA.16816.F32 R12, R16, R4, R12 ;  /* 0x00000004100c723c */ /* 0x008fe6000000180c */
[----:B------:R-:W-:Y:S01]  /*1c8b0*/  STL [R1+0xcb8], R28 ;  /* 0x000cb81c01007387 */ /* 0x000fe20000100800 */
[----:B------:R-:W-:Y:S02]  /*1c8c0*/  STL [R1+0xcb4], R0 ;  /* 0x000cb40001007387 */ /* 0x000fe40000100800 */
[----:B------:R-:W-:Y:S02]  /*1c8d0*/  STL [R1+0xcb0], R29 ;  /* 0x000cb01d01007387 */ /* 0x000fe40000100800 */
[----:B------:R-:W-:Y:S01]  /*1c8e0*/  STL [R1+0xcac], R2 ;  /* 0x000cac0201007387 */ /* 0x000fe20000100800 */
[----:B------:R-:W1:Y:S04]  /*1c8f0*/  LDSM.16.M88.4 R20, [R20+0x7000] ;  /* 0x007000001414783b */ /* 0x000e680000000200 */
[----:B0-----:R-:W-:Y:S01]  /*1c900*/  STL [R1+0xe44], R26 ;  /* 0x000e441a01007387 */ /* 0x001fe20000100800 */
[----:B------:R-:W-:Y:S02]  /*1c910*/  STL.64 [R1+0x18], R6 ;  /* 0x0000180601007387 */ /* 0x000fe40000100a00 */
[----:B------:R-:W-:Y:S02]  /*1c920*/  STL.64 [R1+0x8], R10 ;  /* 0x0000080a01007387 */ /* 0x000fe40000100a00 */
[----:B------:R-:W-:Y:S05]  /*1c930*/  STL [R1+0xe40], R27 ;  /* 0x000e401b01007387 */ /* 0x000fea0000100800 */
[----:B------:R-:W-:Y:S01]  /*1c940*/  STL.64 [R1+0xe0], R12 ;  /* 0x0000e00c01007387 */ /* 0x000fe20000100a00 */
[----:B------:R0:W-:Y:S03]  /*1c950*/  STL.64 [R1+0xe8], R14 ;  /* 0x0000e80e01007387 */ /* 0x0001e60000100a00 */
[----:B0-----:R-:W2:Y:S01]  /*1c960*/  LDL.LU.64 R14, [R1+0xf70] ;  /* 0x000f7000010e7983 */ /* 0x001ea20000300a00 */
[----:B------:R-:W2:Y:S02]  /*1c970*/  LDL.LU.64 R12, [R1+0xf68] ;  /* 0x000f6800010c7983 */ /* 0x000ea40000300a00 */
[----:B------:R-:W-:-:S02]  /*1c980*/  IMAD.MOV.U32 R2, RZ, RZ, R8 ;  /* 0x000000ffff027224 */ /* 0x000fc400078e0008 */
[----:B------:R-:W-:Y:S01]  /*1c990*/  IMAD.MOV.U32 R0, RZ, RZ, R9 ;  /* 0x000000ffff007224 */ /* 0x000fe200078e0009 */
[----:B------:R-:W1:Y:S01]  /*1c9a0*/  LDL.LU.64 R10, [R1+0xf60] ;  /* 0x000f6000010a7983 */ /* 0x000e620000300a00 */
[C---:B--2---:R-:W-:Y:S03]  /*1c9b0*/  HMMA.16816.F32 R12, R16.reuse, R8, R12 ;  /* 0x00000008100c723c */ /* 0x044fe6000000180c */
[----:B------:R-:W1:Y:S11]  /*1c9c0*/  LDL.LU.64 R8, [R1+0xf58] ;  /* 0x000f580001087983 */ /* 0x000e760000300a00 */
[----:B------:R-:W-:Y:S09]  /*1c9d0*/  @!UPT UIADD3 URZ, URZ, URZ, URZ ;  /* 0x0000003f3f3ff290 */ /* 0x000ff2000fffe03f */
[----:B------:R0:W-:Y:S01]  /*1c9e0*/  STL.64 [R1+0xd0], R12 ;  /* 0x0000d00c01007387 */ /* 0x0001e20000100a00 */
[----:B------:R-:W-:Y:S02]  /*1c9f0*/  IMAD.MOV.U32 R26, RZ, RZ, R14 ;  /* 0x000000ffff1a7224 */ /* 0x000fe400078e000e */
[----:B------:R-:W-:Y:S02]  /*1ca00*/  IMAD.MOV.U32 R27, RZ, RZ, R15 ;  /* 0x000000ffff1b7224 */ /* 0x000fe400078e000f */
[----:B------:R-:W2:Y:S04]  /*1ca10*/  LDL.LU.64 R14, [R1+0xf50] ;  /* 0x000f5000010e7983 */ /* 0x000ea80000300a00 */
[----:B0-----:R-:W2:Y:S01]  /*1ca20*/  LDL.LU.64 R12, [R1+0xf48] ;  /* 0x000f4800010c7983 */ /* 0x001ea20000300a00 */
[C---:B-1----:R-:W-:Y:S08]  /*1ca30*/  HMMA.16816.F32 R8, R16.reuse, R20, R8 ;  /* 0x000000141008723c */ /* 0x042ff00000001808 */
[----:B--2---:R-:W-:Y:S01]  /*1ca40*/  HMMA.16816.F32 R12, R16, R24, R12 ;  /* 0x00000018100c723c */ /* 0x004fe2000000180c */
[----:B----4-:R-:W0:Y:S11]  /*1ca50*/  LDSM.16.MT88.4 R16, [R3+0x9800] ;  /* 0x009800000310783b */ /* 0x010e360000004200 */
[----:B------:R-:W-:Y:S11]  /*1ca60*/  @!UPT UIADD3 URZ, URZ, URZ, URZ ;  /* 0x0000003f3f3ff290 */ /* 0x000ff6000fffe03f */
[----:B------:R-:W-:Y:S01]  /*1ca70*/  STL.64 [R1+0xc0], R12 ;  /* 0x0000c00c01007387 */ /* 0x000fe20000100a00 */
[----:B------:R1:W-:Y:S03]  /*1ca80*/  STL.64 [R1+0xc8], R14 ;  /* 0x0000c80e01007387 */ /* 0x0003e60000100a00 */
[----:B-1----:R-:W2:Y:S01]  /*1ca90*/  LDL.LU.64 R14, [R1+0xf40] ;  /* 0x000f4000010e7983 */ /* 0x002ea20000300a00 */
[----:B------:R-:W2:Y:S02]  /*1caa0*/  LDL.LU.64 R12, [R1+0xf38] ;  /* 0x000f3800010c7983 */ /* 0x000ea40000300a00 */
[----:B------:R-:W-:Y:S02]  /*1cab0*/  STL.64 [R1+0xf20], R26 ;  /* 0x000f201a01007387 */ /* 0x000fe40000100a00 */
[----:B------:R-:W-:Y:S01]  /*1cac0*/  STL.64 [R1+0xf18], R24 ;  /* 0x000f181801007387 */ /* 0x000fe20000100a00 */
[----:B------:R-:W-:Y:S01]  /*1cad0*/  STL.64 [R1+0xf10], R22 ;  /* 0x000f101601007387 */ /* 0x000fe20000100a00 */
[----:B------:R-:W-:Y:S02]  /*1cae0*/  STL.64 [R1+0xf08], R20 ;  /* 0x000f081401007387 */ /* 0x000fe40000100a00 */
[----:B------:R1:W-:Y:S02]  /*1caf0*/  STL.64 [R1+0x70], R8 ;  /* 0x0000700801007387 */ /* 0x0003e40000100a00 */
[----:B------:R3:W-:Y:S01]  /*1cb00*/  STL.64 [R1+0x78], R10 ;  /* 0x0000780a01007387 */ /* 0x0007e20000100a00 */
[----:B-1----:R-:W4:Y:S01]  /*1cb10*/  LDL.LU R8, [R1+0x2e0] ;  /* 0x0002e00001087983 */ /* 0x002f220000300800 */
[----:B------:R-:W4:Y:S02]  /*1cb20*/  LDL.LU R9, [R1+0x2e4] ;  /* 0x0002e40001097983 */ /* 0x000f240000300800 */
[----:B---3--:R-:W3:Y:S02]  /*1cb30*/  LDL.LU R10, [R1+0x2e8] ;  /* 0x0002e800010a7983 */ /* 0x008ee40000300800 */
[----:B------:R-:W3:Y:S02]  /*1cb40*/  LDL.LU R11, [R1+0x2ec] ;  /* 0x0002ec00010b7983 */ /* 0x000ee40000300800 */
[----:B---3--:R-:W-:Y:S01]  /*1cb50*/  STL.64 [R1+0xf30], R10 ;  /* 0x000f300a01007387 */ /* 0x008fe20000100a00 */
[----:B----4-:R1:W-:Y:S03]  /*1cb60*/  STL.64 [R1+0xf28], R8 ;  /* 0x000f280801007387 */ /* 0x0103e60000100a00 */
[----:B-1----:R-:W2:Y:S01]  /*1cb70*/  LDL.LU R8, [R1+0x310] ;  /* 0x0003100001087983 */ /* 0x002ea20000300800 */
[----:B------:R-:W2:Y:S02]  /*1cb80*/  LDL.LU R9, [R1+0x314] ;  /* 0x0003140001097983 */ /* 0x000ea40000300800 */
[----:B------:R-:W2:Y:S02]  /*1cb90*/  LDL.LU R10, [R1+0x318] ;  /* 0x00031800010a7983 */ /* 0x000ea40000300800 */
[----:B------:R-:W2:Y:S01]  /*1cba0*/  LDL.LU R11, [R1+0x31c] ;  /* 0x00031c00010b7983 */ /* 0x000ea20000300800 */
[----:B------:R-:W3:Y:S01]  /*1cbb0*/  LDL.LU R24, [R1+0x300] ;  /* 0x0003000001187983 */ /* 0x000ee20000300800 */
[----:B------:R-:W3:Y:S02]  /*1cbc0*/  LDL.LU R25, [R1+0x304] ;  /* 0x0003040001197983 */ /* 0x000ee40000300800 */
[----:B------:R-:W3:Y:S02]  /*1cbd0*/  LDL.LU R26, [R1+0x308] ;  /* 0x00030800011a7983 */ /* 0x000ee40000300800 */
[----:B------:R-:W3:Y:S01]  /*1cbe0*/  LDL.LU R27, [R1+0x30c] ;  /* 0x00030c00011b7983 */ /* 0x000ee20000300800 */
[----:B------:R-:W4:Y:S01]  /*1cbf0*/  LDL.LU R20, [R1+0x2f0] ;  /* 0x0002f00001147983 */ /* 0x000f220000300800 */
[----:B------:R-:W4:Y:S02]  /*1cc00*/  LDL.LU R21, [R1+0x2f4] ;  /* 0x0002f40001157983 */ /* 0x000f240000300800 */
[----:B------:R-:W4:Y:S02]  /*1cc10*/  LDL.LU R22, [R1+0x2f8] ;  /* 0x0002f80001167983 */ /* 0x000f240000300800 */
[----:B------:R-:W4:Y:S01]  /*1cc20*/  LDL.LU R23, [R1+0x2fc] ;  /* 0x0002fc0001177983 */ /* 0x000f220000300800 */
[----:B0-----:R-:W-:Y:S01]  /*1cc30*/  STL.64 [R1+0xe88], R18 ;  /* 0x000e881201007387 */ /* 0x001fe20000100a00 */
[----:B------:R0:W-:Y:S02]  /*1cc40*/  STL.64 [R1+0xe80], R16 ;  /* 0x000e801001007387 */ /* 0x0001e40000100a00 */
[----:B0-----:R-:W-:-:S02]  /*1cc50*/  IMAD.MOV.U32 R16, RZ, RZ, R2 ;  /* 0x000000ffff107224 */ /* 0x001fc400078e0002 */
[----:B------:R-:W-:Y:S02]  /*1cc60*/  IMAD.MOV.U32 R17, RZ, RZ, R0 ;  /* 0x000000ffff117224 */ /* 0x000fe400078e0000 */
[----:B------:R-:W-:Y:S02]  /*1cc70*/  IMAD.MOV.U32 R2, RZ, RZ, R4 ;  /* 0x000000ffff027224 */ /* 0x000fe400078e0004 */
[----:B------:R-:W-:Y:S01]  /*1cc80*/  IMAD.MOV.U32 R0, RZ, RZ, R5 ;  /* 0x000000ffff007224 */ /* 0x000fe200078e0005 */
[C---:B--2---:R-:W-:Y:S11]  /*1cc90*/  HMMA.16816.F32 R8, R12.reuse, R4, R8 ;  /* 0x000000040c08723c */ /* 0x044ff60000001808 */
[----:B------:R-:W-:Y:S11]  /*1cca0*/  @!UPT UIADD3 URZ, URZ, URZ, URZ ;  /* 0x0000003f3f3ff290 */ /* 0x000ff6000fffe03f */
[----:B------:R-:W-:Y:S01]  /*1ccb0*/  @!UPT UIADD3 URZ, URZ, URZ, URZ ;  /* 0x0000003f3f3ff290 */ /* 0x000fe2000fffe03f */
[----:B------:R-:W-:Y:S01]  /*1ccc0*/  STL.64 [R1+0x150], R8 ;  /* 0x0001500801007387 */ /* 0x000fe20000100a00 */
[----:B------:R0:W-:Y:S03]  /*1ccd0*/  STL.64 [R1+0x158], R10 ;  /* 0x0001580a01007387 */ /* 0x0001e60000100a00 */
[----:B0-----:R-:W2:Y:S01]  /*1cce0*/  LDL.LU.64 R10, [R1+0xf30] ;  /* 0x000f3000010a7983 */ /* 0x001ea20000300a00 */
[----:B------:R-:W2:Y:S02]  /*1ccf0*/  LDL.LU.64 R8, [R1+0xf28] ;  /* 0x000f280001087983 */ /* 0x000ea40000300a00 */
[----:B------:R-:W2:Y:S02]  /*1cd00*/  LDL.LU R4, [R1+0x2b0] ;  /* 0x0002b00001047983 */ /* 0x000ea40000300800 */
[----:B------:R-:W2:Y:S01]  /*1cd10*/  LDL.LU R5, [R1+0x2b4] ;  /* 0x0002b40001057983 */ /* 0x000ea20000300800 */
[----:B------:R-:W2:Y:S01]  /*1cd20*/  LDL.LU R6, [R1+0x2b8] ;  /* 0x0002b80001067983 */ /* 0x000ea20000300800 */
[----:B------:R-:W2:Y:S03]  /*1cd30*/  LDL.LU R7, [R1+0x2bc] ;  /* 0x0002bc0001077983 */ /* 0x000ea60000300800 */
[----:B--2---:R-:W-:Y:S01]  /*1cd40*/  STL.64 [R1+0xed0], R6 ;  /* 0x000ed00601007387 */ /* 0x004fe20000100a00 */
[----:B------:R0:W-:Y:S03]  /*1cd50*/  STL.64 [R1+0xec8], R4 ;  /* 0x000ec80401007387 */ /* 0x0001e60000100a00 */
[----:B0-----:R-:W2:Y:S01]  /*1cd60*/  LDL.LU R4, [R1+0xf0] ;  /* 0x0000f00001047983 */ /* 0x001ea20000300800 */
[----:B------:R-:W2:Y:S02]  /*1cd70*/  LDL.LU R5, [R1+0xf4] ;  /* 0x0000f40001057983 */ /* 0x000ea40000300800 */
[----:B------:R-:W2:Y:S02]  /*1cd80*/  LDL.LU R6, [R1+0xf8] ;  /* 0x0000f80001067983 */ /* 0x000ea40000300800 */
[----:B------:R-:W2:Y:S01]  /*1cd90*/  LDL.LU R7, [R1+0xfc] ;  /* 0x0000fc0001077983 */ /* 0x000ea20000300800 */
[C---:B---3--:R-:W-:Y:S01]  /*1cda0*/  HMMA.16816.F32 R24, R12.reuse, R16, R24 ;  /* 0x000000100c18723c */ /* 0x048fe20000001818 */
[----:B--2---:R-:W-:Y:S01]  /*1cdb0*/  STL.64 [R1+0xee0], R6 ;  /* 0x000ee00601007387 */ /* 0x004fe20000100a00 */
[----:B------:R0:W-:Y:S03]  /*1cdc0*/  STL.64 [R1+0xed8], R4 ;  /* 0x000ed80401007387 */ /* 0x0001e60000100a00 */
[----:B0-----:R-:W2:Y:S01]  /*1cdd0*/  LDL.LU R4, [R1+0x100] ;  /* 0x0001000001047983 */ /* 0x001ea20000300800 */
[----:B------:R-:W2:Y:S02]  /*1cde0*/  LDL.LU R5, [R1+0x104] ;  /* 0x0001040001057983 */ /* 0x000ea40000300800 */
[----:B------:R-:W3:Y:S02]  /*1cdf0*/  LDL.LU R6, [R1+0x108] ;  /* 0x0001080001067983 */ /* 0x000ee40000300800 */
[----:B------:R-:W3:Y:S02]  /*1ce00*/  LDL.LU R7, [R1+0x10c] ;  /* 0x00010c0001077983 */ /* 0x000ee40000300800 */
[----:B---3--:R-:W-:Y:S01]  /*1ce10*/  STL.64 [R1+0xef0], R6 ;  /* 0x000ef00601007387 */ /* 0x008fe20000100a00 */
[----:B--2---:R0:W-:Y:S03]  /*1ce20*/  STL.64 [R1+0xee8], R4 ;  /* 0x000ee80401007387 */ /* 0x0041e60000100a00 */
[----:B0-----:R-:W2:Y:S01]  /*1ce30*/  LDL.LU R4, [R1+0x110] ;  /* 0x0001100001047983 */ /* 0x001ea20000300800 */
[----:B------:R-:W2:Y:S02]  /*1ce40*/  LDL.LU R5, [R1+0x114] ;  /* 0x0001140001057983 */ /* 0x000ea40000300800 */
[----:B------:R-:W2:Y:S02]  /*1ce50*/  LDL.LU R6, [R1+0x118] ;  /* 0x0001180001067983 */ /* 0x000ea40000300800 */
[----:B------:R-:W2:Y:S02]  /*1ce60*/  LDL.LU R7, [R1+0x11c] ;  /* 0x00011c0001077983 */ /* 0x000ea40000300800 */
[----:B------:R-:W-:Y:S01]  /*1ce70*/  STL.64 [R1+0x140], R24 ;  /* 0x0001401801007387 */ /* 0x000fe20000100a00 */
[----:B------:R0:W-:Y:S03]  /*1ce80*/  STL.64 [R1+0x148], R26 ;  /* 0x0001481a01007387 */ /* 0x0001e60000100a00 */
[----:B0-----:R-:W3:Y:S01]  /*1ce90*/  LDL.LU.64 R26, [R1+0xf20] ;  /* 0x000f2000011a7983 */ /* 0x001ee20000300a00 */
[----:B------:R-:W4:Y:S02]  /*1cea0*/  LDL.LU.64 R24, [R1+0xf18] ;  /* 0x000f180001187983 */ /* 0x000f240000300a00 */
[C---:B----4-:R-:W-:Y:S11]  /*1ceb0*/  HMMA.16816.F32 R20, R12.reuse, R24, R20 ;  /* 0x000000180c14723c */ /* 0x050ff60000001814 */
[----:B------:R-:W-:Y:S11]  /*1cec0*/  @!UPT UIADD3 URZ, URZ, URZ, URZ ;  /* 0x0000003f3f3ff290 */ /* 0x000ff6000fffe03f */
[----:B------:R-:W-:Y:S01]  /*1ced0*/  @!UPT UIADD3 URZ, URZ, URZ, URZ ;  /* 0x0000003f3f3ff290 */ /* 0x000fe2000fffe03f */
[----:B------:R-:W-:Y:S01]  /*1cee0*/  STL.64 [R1+0x130], R20 ;  /* 0x0001301401007387 */ /* 0x000fe20000100a00 */
[----:B------:R0:W-:Y:S03]  /*1cef0*/  STL.64 [R1+0x138], R22 ;  /* 0x0001381601007387 */ /* 0x0001e60000100a00 */
[----:B0-----:R-:W4:Y:S01]  /*1cf00*/  LDL.LU.64 R22, [R1+0xf10] ;  /* 0x000f100001167983 */ /* 0x001f220000300a00 */
[----:B------:R-:W2:Y:S02]  /*1cf10*/  LDL.LU.64 R20, [R1+0xf08] ;  /* 0x000f080001147983 */ /* 0x000ea40000300a00 */
[----:B--2---:R-:W-:Y:S11]  /*1cf20*/  HMMA.16816.F32 R8, R12, R20, R8 ;  /* 0x000000140c08723c */ /* 0x004ff60000001808 */
[----:B------:R-:W-:Y:S11]  /*1cf30*/  @!UPT UIADD3 URZ, URZ, URZ, URZ ;  /* 0x0000003f3f3ff290 */ /* 0x000ff6000fffe03f */
[----:B------:R-:W-:Y:S02]  /*1cf40*/  @!UPT UIADD3 URZ, URZ, URZ, URZ ;  /* 0x0000003f3f3ff290 */ /* 0x000fe4000fffe03f */
[----:B------:R-:W-:Y:S02]  /*1cf50*/  IMAD.MOV.U32 R14, RZ, RZ, R9 ;  /* 0x000000ffff0e7224 */ /* 0x000fe400078e0009 */
[----:B------:R-:W-:Y:S02]  /*1cf60*/  IMAD.MOV.U32 R13, RZ, RZ, R10 ;  /* 0x000000ffff0d7224 */ /* 0x000fe400078e000a */
[----:B------:R-:W-:Y:S01]  /*1cf70*/  IMAD.MOV.U32 R12, RZ, RZ, R11 ;  /* 0x000000ffff0c7224 */ /* 0x000fe200078e000b */
[----:B------:R0:W-:Y:S01]  /*1cf80*/  STL [R1+0x120], R8 ;  /* 0x0001200801007387 */ /* 0x0001e20000100800 */
[----:B------:R-:W2:Y:S03]  /*1cf90*/  LDL.LU.64 R10, [R1+0xf00] ;  /* 0x000f0000010a7983 */ /* 0x000ea60000300a00 */
[----:B0-----:R-:W2:Y:S01]  /*1cfa0*/  LDL.LU.64 R8, [R1+0xef8] ;  /* 0x000ef80001087983 */ /* 0x001ea20000300a00 */
[----:B------:R-:W-:Y:S02]  /*1cfb0*/  STL [R1+0xe30], R14 ;  /* 0x000e300e01007387 */ /* 0x000fe40000100800 */
        /* <DEDUP_REMOVED lines=10> */
[----:B------:R-:W2:Y:S02]  /*1d060*/  LDL.LU R15, [R1+0x28c] ;  /* 0x00028c00010f7983 */ /* 0x000ea40000300800 */
[----:B--2---:R-:W-:Y:S01]  /*1d070*/  STL.64 [R1+0xea8], R14 ;  /* 0x000ea80e01007387 */ /* 0x004fe20000100a00 */
[----:B------:R0:W-:Y:S02]  /*1d080*/  STL.64 [R1+0xea0], R12 ;  /* 0x000ea00c01007387 */ /* 0x0001e40000100a00 */
[----:B0-----:R-:W-:-:S02]  /*1d090*/  IMAD.MOV.U32 R12, RZ, RZ, R2 ;  /* 0x000000ffff0c7224 */ /* 0x001fc400078e0002 */
[----:B------:R-:W-:-:S07]  /*1d0a0*/  IMAD.MOV.U32 R13, RZ, RZ, R0 ;  /* 0x000000ffff0d7224 */ /* 0x000fce00078e0000 */
[C---:B------:R-:W-:Y:S11]  /*1d0b0*/  HMMA.16816.F32 R4, R8.reuse, R12, R4 ;  /* 0x0000000c0804723c */ /* 0x040ff60000001804 */
[----:B------:R-:W-:Y:S11]  /*1d0c0*/  @!UPT UIADD3 URZ, URZ, URZ, URZ ;  /* 0x0000003f3f3ff290 */ /* 0x000ff6000fffe03f */
[----:B------:R-:W-:Y:S01]  /*1d0d0*/  @!UPT UIADD3 URZ, URZ, URZ, URZ ;  /* 0x0000003f3f3ff290 */ /* 0x000fe2000fffe03f */
[----:B------:R-:W-:Y:S01]  /*1d0e0*/  STL.64 [R1+0x110], R4 ;  /* 0x0001100401007387 */ /* 0x000fe20000100a00 */
[----:B------:R0:W-:Y:S03]  /*1d0f0*/  STL.64 [R1+0x118], R6 ;  /* 0x0001180601007387 */ /* 0x0001e60000100a00 */
[----:B0-----:R-:W2:Y:S01]  /*1d100*/  LDL.LU.64 R6, [R1+0xef0] ;  /* 0x000ef00001067983 */ /* 0x001ea20000300a00 */
[----:B------:R-:W2:Y:S02]  /*1d110*/  LDL.LU.64 R4, [R1+0xee8] ;  /* 0x000ee80001047983 */ /* 0x000ea40000300a00 */
[C---:B--2---:R-:W-:Y:S11]  /*1d120*/  HMMA.16816.F32 R4, R8.reuse, R16, R4 ;  /* 0x000000100804723c */ /* 0x044ff60000001804 */
[----:B------:R-:W-:Y:S11]  /*1d130*/  @!UPT UIADD3 URZ, URZ, URZ, URZ ;  /* 0x0000003f3f3ff290 */ /* 0x000ff6000fffe03f */
[----:B------:R-:W-:Y:S01]  /*1d140*/  @!UPT UIADD3 URZ, URZ, URZ, URZ ;  /* 0x0000003f3f3ff290 */ /* 0x000fe2000fffe03f */
[----:B------:R-:W-:Y:S01]  /*1d150*/  STL.64 [R1+0x100], R4 ;  /* 0x0001000401007387 */ /* 0x000fe20000100a00 */
[----:B------:R0:W-:Y:S03]  /*1d160*/  STL.64 [R1+0x108], R6 ;  /* 0x0001080601007387 */ /* 0x0001e60000100a00 */
[----:B0-----:R-:W2:Y:S01]  /*1d170*/  LDL.LU.64 R6, [R1+0xee0] ;  /* 0x000ee00001067983 */ /* 0x001ea20000300a00 */
[----:B------:R-:W2:Y:S02]  /*1d180*/  LDL.LU.64 R4, [R1+0xed8] ;  /* 0x000ed80001047983 */ /* 0x000ea40000300a00 */
[----:B------:R0:W-:Y:S02]  /*1d190*/  STL.64 [R1+0xeb0], R16 ;  /* 0x000eb01001007387 */ /* 0x0001e40000100a00 */
[----:B0-----:R-:W3:Y:S01]  /*1d1a0*/  LDL.LU R16, [R1+0x290] ;  /* 0x0002900001107983 */ /* 0x001ee20000300800 */
[----:B------:R-:W3:Y:S02]  /*1d1b0*/  LDL.LU R17, [R1+0x294] ;  /* 0x0002940001117983 */ /* 0x000ee40000300800 */
[----:B------:R-:W3:Y:S02]  /*1d1c0*/  LDL.LU R18, [R1+0x298] ;  /* 0x0002980001127983 */ /* 0x000ee40000300800 */
[----:B------:R-:W3:Y:S01]  /*1d1d0*/  LDL.LU R19, [R1+0x29c] ;  /* 0x00029c0001137983 */ /* 0x000ee20000300800 */
[C---:B--2---:R-:W-:Y:S11]  /*1d1e0*/  HMMA.16816.F32 R4, R8.reuse, R24, R4 ;  /* 0x000000180804723c */ /* 0x044ff60000001804 */
[----:B------:R-:W-:Y:S11]  /*1d1f0*/  @!UPT UIADD3 URZ, URZ, URZ, URZ ;  /* 0x0000003f3f3ff290 */ /* 0x000ff6000fffe03f */
[----:B------:R-:W-:Y:S01]  /*1d200*/  @!UPT UIADD3 URZ, URZ, URZ, URZ ;  /* 0x0000003f3f3ff290 */ /* 0x000fe2000fffe03f */
[----:B------:R-:W-:Y:S01]  /*1d210*/  STL.64 [R1+0xf0], R4 ;  /* 0x0000f00401007387 */ /* 0x000fe20000100a00 */
[----:B------:R0:W-:Y:S03]  /*1d220*/  STL.64 [R1+0xf8], R6 ;  /* 0x0000f80601007387 */ /* 0x0001e60000100a00 */
[----:B0-----:R-:W2:Y:S01]  /*1d230*/  LDL.LU.64 R6, [R1+0xed0] ;  /* 0x000ed00001067983 */ /* 0x001ea20000300a00 */
[----:B------:R-:W2:Y:S02]  /*1d240*/  LDL.LU.64 R4, [R1+0xec8] ;  /* 0x000ec80001047983 */ /* 0x000ea40000300a00 */
[----:B--2---:R-:W-:Y:S01]  /*1d250*/  HMMA.16816.F32 R8, R8, R20, R4 ;  /* 0x000000140808723c */ /* 0x004fe20000001804 */
[----:B------:R-:W3:Y:S01]  /*1d260*/  LDL.LU.64 R6, [R1+0xec0] ;  /* 0x000ec00001067983 */ /* 0x000ee20000300a00 */
[----:B------:R-:W3:Y:S11]  /*1d270*/  LDL.LU.64 R4, [R1+0xeb8] ;  /* 0x000eb80001047983 */ /* 0x000ef60000300a00 */
[----:B------:R-:W-:Y:S10]  /*1d280*/  @!UPT UIADD3 URZ, URZ, URZ, URZ ;  /* 0x0000003f3f3ff290 */ /* 0x000ff4000fffe03f */
[----:B------:R0:W-:Y:S01]  /*1d290*/  STL.64 [R1+0xb0], R8 ;  /* 0x0000b00801007387 */ /* 0x0001e20000100a00 */
[----:B------:R1:W-:Y:S02]  /*1d2a0*/  STL [R1+0xb8], R10 ;  /* 0x0000b80a01007387 */ /* 0x0003e40000100800 */
[----:B------:R-:W-:Y:S01]  /*1d2b0*/  IMAD.MOV.U32 R28, RZ, RZ, R11 ;  /* 0x000000ffff1c7224 */ /* 0x000fe200078e000b */
[----:B0-----:R-:W2:Y:S01]  /*1d2c0*/  LDL.LU R8, [R1+0x260] ;  /* 0x0002600001087983 */ /* 0x001ea20000300800 */
[----:B------:R-:W2:Y:S02]  /*1d2d0*/  LDL.LU R9, [R1+0x264] ;  /* 0x0002640001097983 */ /* 0x000ea40000300800 */
[----:B-1----:R-:W2:Y:S02]  /*1d2e0*/  LDL.LU R10, [R1+0x268] ;  /* 0x00026800010a7983 */ /* 0x002ea40000300800 */
[----:B------:R-:W2:Y:S01]  /*1d2f0*/  LDL.LU R11, [R1+0x26c] ;  /* 0x00026c00010b7983 */ /* 0x000ea20000300800 */
[----:B------:R-:W-:Y:S01]  /*1d300*/  STL [R1+0xd08], R28 ;  /* 0x000d081c01007387 */ /* 0x000fe20000100800 */
[C---:B---3--:R-:W-:Y:S03]  /*1d310*/  HMMA.16816.F32 R12, R4.reuse, R12, R16 ;  /* 0x0000000c040c723c */ /* 0x048fe60000001810 */
[----:B------:R-:W3:Y:S11]  /*1d320*/  LDL.LU.64 R16, [R1+0xeb0] ;  /* 0x000eb00001107983 */ /* 0x000ef60000300a00 */
[----:B------:R-:W-:Y:S10]  /*1d330*/  @!UPT UIADD3 URZ, URZ, URZ, URZ ;  /* 0x0000003f3f3ff290 */ /* 0x000ff4000fffe03f */
[----:B------:R-:W-:Y:S02]  /*1d340*/  IMAD.MOV.U32 R2, RZ, RZ, R14 ;  /* 0x000000ffff027224 */ /* 0x000fe400078e000e */
[----:B------:R-:W-:Y:S02]  /*1d350*/  IMAD.MOV.U32 R3, RZ, RZ, R15 ;  /* 0x000000ffff037224 */ /* 0x000fe400078e000f */
[----:B------:R-:W-:Y:S02]  /*1d360*/  IMAD.MOV.U32 R0, RZ, RZ, R12 ;  /* 0x000000ffff007224 */ /* 0x000fe400078e000c */
[----:B------:R-:W-:Y:S01]  /*1d370*/  IMAD.MOV.U32 R29, RZ, RZ, R13 ;  /* 0x000000ffff1d7224 */ /* 0x000fe200078e000d */
[----:B------:R-:W3:Y:S01]  /*1d380*/  LDL.LU.64 R14, [R1+0xea8] ;  /* 0x000ea800010e7983 */ /* 0x000ee20000300a00 */
[----:B------:R-:W3:Y:S02]  /*1d390*/  LDL.LU.64 R12, [R1+0xea0] ;  /* 0x000ea000010c7983 */ /* 0x000ee40000300a00 */
[----:B------:R-:W-:Y:S02]  /*1d3a0*/  STL [R1+0xd18], R3 ;  /* 0x000d180301007387 */ /* 0x000fe40000100800 */
[----:B------:R-:W-:Y:S01]  /*1d3b0*/  STL [R1+0xd14], R2 ;  /* 0x000d140201007387 */ /* 0x000fe20000100800 */
[----:B------:R0:W-:Y:S04]  /*1d3c0*/  STL [R1+0xd10], R29 ;  /* 0x000d101d01007387 */ /* 0x0001e80000100800 */
[----:B0-----:R-:W4:Y:S01]  /*1d3d0*/  LDL R29, [R1+0x3a0] ;  /* 0x0003a000011d7983 */ /* 0x001f220000100800 */
[----:B------:R-:W-:Y:S01]  /*1d3e0*/  STL [R1+0xd0c], R0 ;  /* 0x000d0c0001007387 */ /* 0x000fe20000100800 */
[C---:B--2---:R-:W-:Y:S08]  /*1d3f0*/  HMMA.16816.F32 R8, R4.reuse, R24, R8 ;  /* 0x000000180408723c */ /* 0x044ff00000001808 */
[----:B---3--:R-:W-:Y:S01]  /*1d400*/  HMMA.16816.F32 R16, R4, R16, R12 ;  /* 0x000000100410723c */ /* 0x008fe2000000180c */
[----:B------:R-:W2:Y:S01]  /*1d410*/  LDL.LU.64 R14, [R1+0xe98] ;  /* 0x000e9800010e7983 */ /* 0x000ea20000300a00 */
[----:B------:R-:W2:Y:S11]  /*1d420*/  LDL.LU.64 R12, [R1+0xe90] ;  /* 0x000e9000010c7983 */ /* 0x000eb60000300a00 */
[----:B------:R-:W-:Y:S03]  /*1d430*/  @!UPT UIADD3 URZ, URZ, URZ, URZ ;  /* 0x0000003f3f3ff290 */ /* 0x000fe6000fffe03f */
[----:B------:R-:W-:-:S07]  /*1d440*/  IMAD.MOV.U32 R3, RZ, RZ, R11 ;  /* 0x000000ffff037224 */ /* 0x000fce00078e000b */
[----:B------:R-:W-:Y:S01]  /*1d450*/  STL.64 [R1+0x90], R16 ;  /* 0x0000901001007387 */ /* 0x000fe20000100a00 */
[----:B------:R0:W-:Y:S03]  /*1d460*/  STL.64 [R1+0x98], R18 ;  /* 0x0000981201007387 */ /* 0x0001e60000100a00 */
[----:B0-----:R-:W3:Y:S01]  /*1d470*/  LDL.LU.64 R18, [R1+0xe88] ;  /* 0x000e880001127983 */ /* 0x001ee20000300a00 */
[----:B------:R-:W3:Y:S02]  /*1d480*/  LDL.LU.64 R16, [R1+0xe80] ;  /* 0x000e800001107983 */ /* 0x000ee40000300a00 */
[----:B------:R-:W-:Y:S02]  /*1d490*/  STL.64 [R1+0x80], R8 ;  /* 0x0000800801007387 */ /* 0x000fe40000100a00 */
[----:B------:R2:W-:Y:S01]  /*1d4a0*/  STL [R1+0x88], R10 ;  /* 0x0000880a01007387 */ /* 0x0005e20000100800 */
[----:B------:R-:W-:Y:S01]  /*1d4b0*/  STL.64 [R1+0xe70], R26 ;  /* 0x000e701a01007387 */ /* 0x000fe20000100a00 */
[----:B----4-:R-:W-:Y:S01]  /*1d4c0*/  STL.64 [R1+0xe78], R22 ;  /* 0x000e781601007387 */ /* 0x010fe20000100a00 */
[----:B--2---:R-:W-:Y:S02]  /*1d4d0*/  HMMA.16816.F32 R8, R4, R20, R12 ;  /* 0x000000140408723c */ /* 0x004fe4000000180c */
[----:B------:R-:W2:Y:S11]  /*1d4e0*/  LDL.LU R4, [R1+0x70] ;  /* 0x0000700001047983 */ /* 0x000eb60000300800 */
[----:B------:R-:W-:Y:S10]  /*1d4f0*/  @!UPT UIADD3 URZ, URZ, URZ, URZ ;  /* 0x0000003f3f3ff290 */ /* 0x000ff4000fffe03f */
[----:B------:R0:W-:Y:S01]  /*1d500*/  STL.64 [R1+0x60], R8 ;  /* 0x0000600801007387 */ /* 0x0001e20000100a00 */
[----:B------:R1:W-:Y:S02]  /*1d510*/  STL.64 [R1+0x68], R10 ;  /* 0x0000680a01007387 */ /* 0x0003e40000100a00 */
[----:B------:R-:W2:Y:S02]  /*1d520*/  LDL.LU R5, [R1+0x74] ;  /* 0x0000740001057983 */ /* 0x000ea40000300800 */
[----:B------:R-:W4:Y:S01]  /*1d530*/  LDL.LU R6, [R1+0x78] ;  /* 0x0000780001067983 */ /* 0x000f220000300800 */
[----:B------:R-:W4:Y:S04]  /*1d540*/  LDL.LU R7, [R1+0x7c] ;  /* 0x00007c0001077983 */ /* 0x000f280000300800 */
[----:B0-----:R-:W3:Y:S01]  /*1d550*/  LDL.LU R8, [R1+0x1f0] ;  /* 0x0001f00001087983 */ /* 0x001ee20000300800 */
[----:B------:R-:W3:Y:S02]  /*1d560*/  LDL.LU R9, [R1+0x1f4] ;  /* 0x0001f40001097983 */ /* 0x000ee40000300800 */
[----:B-1----:R-:W3:Y:S02]  /*1d570*/  LDL.LU R10, [R1+0x1f8] ;  /* 0x0001f800010a7983 */ /* 0x002ee40000300800 */
[----:B------:R-:W3:Y:S01]  /*1d580*/  LDL.LU R11, [R1+0x1fc] ;  /* 0x0001fc00010b7983 */ /* 0x000ee20000300800 */
[----:B------:R-:W3:Y:S01]  /*1d590*/  LDL.LU R24, [R1+0x240] ;  /* 0x0002400001187983 */ /* 0x000ee20000300800 */
[----:B------:R-:W3:Y:S02]  /*1d5a0*/  LDL.LU R25, [R1+0x244] ;  /* 0x0002440001197983 */ /* 0x000ee40000300800 */
[----:B------:R-:W3:Y:S02]  /*1d5b0*/  LDL.LU R26, [R1+0x248] ;  /* 0x00024800011a7983 */ /* 0x000ee40000300800 */
[----:B------:R-:W3:Y:S01]  /*1d5c0*/  LDL.LU R27, [R1+0x24c] ;  /* 0x00024c00011b7983 */ /* 0x000ee20000300800 */
[----:B------:R-:W3:Y:S04]  /*1d5d0*/  LDL.64 R22, [R1+0x58] ;  /* 0x0000580001167983 */ /* 0x000ee80000100a00 */
[----:B----4-:R-:W-:Y:S01]  /*1d5e0*/  STL.64 [R1+0xde8], R6 ;  /* 0x000de80601007387 */ /* 0x010fe20000100a00 */
[----:B--2---:R0:W-:Y:S03]  /*1d5f0*/  STL.64 [R1+0xde0], R4 ;  /* 0x000de00401007387 */ /* 0x0041e60000100a00 */
[----:B0-----:R-:W2:Y:S01]  /*1d600*/  LDL.LU R4, [R1+0xc0] ;  /* 0x0000c00001047983 */ /* 0x001ea20000300800 */
[----:B------:R-:W2:Y:S02]  /*1d610*/  LDL.LU R5, [R1+0xc4] ;  /* 0x0000c40001057983 */ /* 0x000ea40000300800 */
[----:B------:R-:W4:Y:S02]  /*1d620*/  LDL.LU R6, [R1+0xc8] ;  /* 0x0000c80001067983 */ /* 0x000f240000300800 */
[----:B------:R-:W4:Y:S01]  /*1d630*/  LDL.LU R7, [R1+0xcc] ;  /* 0x0000cc0001077983 */ /* 0x000f220000300800 */
[----:B------:R-:W2:Y:S04]  /*1d640*/  LDL.64 R14, [R1+0x28] ;  /* 0x00002800010e7983 */ /* 0x000ea80000100a00 */
[----:B--2---:R0:W-:Y:S01]  /*1d650*/  STL.64 [R1+0xe48], R14 ;  /* 0x000e480e01007387 */ /* 0x0041e20000100a00 */
[----:B------:R-:W2:Y:S02]  /*1d660*/  LDL.LU R12, [R1+0x190] ;  /* 0x00019000010c7983 */ /* 0x000ea40000300800 */
[----:B------:R-:W2:Y:S01]  /*1d670*/  LDL.LU R13, [R1+0x194] ;  /* 0x00019400010d7983 */ /* 0x000ea20000300800 */
[----:B0-----:R-:W2:Y:S01]  /*1d680*/  LDL.LU R14, [R1+0x198] ;  /* 0x00019800010e7983 */ /* 0x001ea20000300800 */
[----:B------:R-:W2:Y:S03]  /*1d690*/  LDL.LU R15, [R1+0x19c] ;  /* 0x00019c00010f7983 */ /* 0x000ea60000300800 */
[----:B--2---:R0:W-:Y:S01]  /*1d6a0*/  STL.64 [R1+0xe68], R14 ;  /* 0x000e680e01007387 */ /* 0x0041e20000100a00 */
[----:B------:R-:W-:Y:S03]  /*1d6b0*/  STL.64 [R1+0xe60], R12 ;  /* 0x000e600c01007387 */ /* 0x000fe60000100a00 */
[----:B0-----:R-:W2:Y:S01]  /*1d6c0*/  LDL.64 R14, [R1+0x48] ;  /* 0x00004800010e7983 */ /* 0x001ea20000100a00 */
[----:B----4-:R0:W-:Y:S02]  /*1d6d0*/  STL.64 [R1+0xdf8], R6 ;  /* 0x000df80601007387 */ /* 0x0101e40000100a00 */
[----:B------:R-:W-:Y:S01]  /*1d6e0*/  STL.64 [R1+0xdf0], R4 ;  /* 0x000df00401007387 */ /* 0x000fe20000100a00 */
[----:B0-----:R-:W4:Y:S04]  /*1d6f0*/  LDL R6, [R1+0x8] ;  /* 0x0000080001067983 */ /* 0x001f280000100800 */
[----:B------:R-:W4:Y:S04]  /*1d700*/  LDL R7, [R1+0xc] ;  /* 0x00000c0001077983 */ /* 0x000f280000100800 */
[----:B----4-:R0:W-:Y:S04]  /*1d710*/  STL.64 [R1+0xe10], R6 ;  /* 0x000e100601007387 */ /* 0x0101e80000100a00 */
[----:B0-----:R-:W4:Y:S04]  /*1d720*/  LDL R6, [R1+0x18] ;  /* 0x0000180001067983 */ /* 0x001f280000100800 */
[----:B------:R-:W4:Y:S01]  /*1d730*/  LDL R7, [R1+0x1c] ;  /* 0x00001c0001077983 */ /* 0x000f220000100800 */
[C---:B---3--:R-:W-:Y:S08]  /*1d740*/  HMMA.16816.F32 R24, R16.reuse, R22, R24 ;  /* 0x000000161018723c */ /* 0x048ff00000001818 */
[----:B--2---:R-:W-:Y:S01]  /*1d750*/  HMMA.16816.F32 R8, R16, R14, R8 ;  /* 0x0000000e1008723c */ /* 0x004fe20000001808 */
[----:B----4-:R0:W-:Y:S01]  /*1d760*/  STL.64 [R1+0xe38], R6 ;  /* 0x000e380601007387 */ /* 0x0101e20000100a00 */
[----:B------:R-:W2:Y:S02]  /*1d770*/  LDL.LU R4, [R1+0x160] ;  /* 0x0001600001047983 */ /* 0x000ea40000300800 */
[----:B------:R-:W2:Y:S01]  /*1d780*/  LDL.LU R5, [R1+0x164] ;  /* 0x0001640001057983 */ /* 0x000ea20000300800 */
[----:B0-----:R-:W3:Y:S01]  /*1d790*/  LDL.LU R6, [R1+0x168] ;  /* 0x0001680001067983 */ /* 0x001ee20000300800 */
[----:B------:R-:W3:Y:S02]  /*1d7a0*/  LDL.LU R7, [R1+0x16c] ;  /* 0x00016c0001077983 */ /* 0x000ee40000300800 */
[----:B------:R-:W-:-:S02]  /*1d7b0*/  IMAD.MOV.U32 R2, RZ, RZ, R22 ;  /* 0x000000ffff027224 */ /* 0x000fc400078e0016 */
[----:B------:R-:W-:Y:S01]  /*1d7c0*/  IMAD.MOV.U32 R0, RZ, RZ, R23 ;  /* 0x000000ffff007224 */ /* 0x000fe200078e0017 */
[----:B---3--:R0:W-:Y:S01]  /*1d7d0*/  STL.64 [R1+0xe58], R6 ;  /* 0x000e580601007387 */ /* 0x0081e20000100a00 */
[----:B--2---:R-:W-:Y:S03]  /*1d7e0*/  STL.64 [R1+0xe50], R4 ;  /* 0x000e500401007387 */ /* 0x004fe60000100a00 */
[----:B0-----:R-:W2:Y:S01]  /*1d7f0*/  LDL.64 R6, [R1+0x38] ;  /* 0x0000380001067983 */ /* 0x001ea20000100a00 */
[----:B------:R-:W3:Y:S02]  /*1d800*/  LDL.LU.64 R22, [R1+0xe78] ;  /* 0x000e780001167983 */ /* 0x000ee40000300a00 */
[----:B------:R-:W-:Y:S02]  /*1d810*/  STL.64 [R1+0x2c0], R24 ;  /* 0x0002c01801007387 */ /* 0x000fe40000100a00 */
[----:B------:R0:W-:Y:S02]  /*1d820*/  STL.64 [R1+0x2c8], R26 ;  /* 0x0002c81a01007387 */ /* 0x0001e40000100a00 */
[----:B0-----:R-:W4:Y:S01]  /*1d830*/  LDL.LU.64 R26, [R1+0xe70] ;  /* 0x000e7000011a7983 */ /* 0x001f220000300a00 */
[----:B------:R0:W-:Y:S02]  /*1d840*/  STL.64 [R1+0x2d0], R8 ;  /* 0x0002d00801007387 */ /* 0x0001e40000100a00 */
[----:B------:R2:W-:Y:S02]  /*1d850*/  STL.64 [R1+0x2d8], R10 ;  /* 0x0002d80a01007387 */ /* 0x0005e40000100a00 */
[----:B0-----:R-:W-:-:S02]  /*1d860*/  IMAD.MOV.U32 R9, RZ, RZ, R14 ;  /* 0x000000ffff097224 */ /* 0x001fc400078e000e */
[----:B------:R-:W-:Y:S02]  /*1d870*/  IMAD.MOV.U32 R8, RZ, RZ, R15 ;  /* 0x000000ffff087224 */ /* 0x000fe400078e000f */
[----:B------:R-:W3:Y:S01]  /*1d880*/  LDL.LU.64 R14, [R1+0xe68] ;  /* 0x000e6800010e7983 */ /* 0x000ee20000300a00 */
[----:B------:R-:W3:Y:S02]  /*1d890*/  LDL.LU.64 R12, [R1+0xe60] ;  /* 0x000e6000010c7983 */ /* 0x000ee40000300a00 */
[----:B--2---:R-:W-:Y:S02]  /*1d8a0*/  IMAD.MOV.U32 R11, RZ, RZ, R6 ;  /* 0x000000ffff0b7224 */ /* 0x004fe400078e0006 */
[----:B------:R-:W-:Y:S01]  /*1d8b0*/  IMAD.MOV.U32 R10, RZ, RZ, R7 ;  /* 0x000000ffff0a7224 */ /* 0x000fe200078e0007 */
[----:B---3--:R-:W-:Y:S01]  /*1d8c0*/  HMMA.16816.F32 R12, R16, R6, R12 ;  /* 0x00000006100c723c */ /* 0x008fe2000000180c */
[----:B------:R-:W2:Y:S01]  /*1d8d0*/  LDL.LU.64 R6, [R1+0xe58] ;  /* 0x000e580001067983 */ /* 0x000ea20000300a00 */
[----:B------:R-:W2:Y:S11]  /*1d8e0*/  LDL.LU.64 R4, [R1+0xe50] ;  /* 0x000e500001047983 */ /* 0x000eb60000300a00 */
[----:B------:R-:W-:Y:S10]  /*1d8f0*/  @!UPT UIADD3 URZ, URZ, URZ, URZ ;  /* 0x0000003f3f3ff290 */ /* 0x000ff4000fffe03f */
[----:B------:R-:W-:Y:S01]  /*1d900*/  STL.64 [R1+0x2e0], R12 ;  /* 0x0002e00c01007387 */ /* 0x000fe20000100a00 */
[----:B------:R0:W-:Y:S03]  /*1d910*/  STL.64 [R1+0x2e8], R14 ;  /* 0x0002e80e01007387 */ /* 0x0001e60000100a00 */
[----:B0-----:R-:W2:Y:S01]  /*1d920*/  LDL.LU.64 R14, [R1+0xe48] ;  /* 0x000e4800010e7983 */ /* 0x001ea20000300a00 */
[----:B------:R-:W-:Y:S02]  /*1d930*/  IMAD.MOV.U32 R20, RZ, RZ, R25 ;  /* 0x000000ffff147224 */ /* 0x000fe400078e0019 */
[----:B------:R-:W-:Y:S02]  /*1d940*/  IMAD.MOV.U32 R21, RZ, RZ, R13 ;  /* 0x000000ffff157224 */ /* 0x000fe400078e000d */
[----:B------:R-:W-:Y:S03]  /*1d950*/  STL.64 [R1+0xe20], R22 ;  /* 0x000e201601007387 */ /* 0x000fe60000100a00 */
[----:B------:R0:W-:Y:S04]  /*1d960*/  STL.64 [R1+0xe18], R20 ;  /* 0x000e181401007387 */ /* 0x0001e80000100a00 */
[----:B0-----:R-:W3:Y:S01]  /*1d970*/  LDL.LU R20, [R1+0xe0] ;  /* 0x0000e00001147983 */ /* 0x001ee20000300800 */
[----:B------:R-:W3:Y:S02]  /*1d980*/  LDL.LU R21, [R1+0xe4] ;  /* 0x0000e40001157983 */ /* 0x000ee40000300800 */
[----:B------:R-:W3:Y:S02]  /*1d990*/  LDL.LU R22, [R1+0xe8] ;  /* 0x0000e80001167983 */ /* 0x000ee40000300800 */
[----:B------:R-:W3:Y:S01]  /*1d9a0*/  LDL.LU R23, [R1+0xec] ;  /* 0x0000ec0001177983 */ /* 0x000ee20000300800 */
[----:B------:R4:W-:Y:S01]  /*1d9b0*/  STL.64 [R1+0xe08], R10 ;  /* 0x000e080a01007387 */ /* 0x0009e20000100a00 */
[----:B------:R0:W-:Y:S02]  /*1d9c0*/  STL.64 [R1+0xe00], R8 ;  /* 0x000e000801007387 */ /* 0x0001e40000100a00 */
[----:B----4-:R-:W-:Y:S01]  /*1d9d0*/  IMAD.MOV.U32 R10, RZ, RZ, R26 ;  /* 0x000000ffff0a7224 */ /* 0x010fe200078e001a */
[----:B0-----:R-:W4:Y:S01]  /*1d9e0*/  LDL.LU R8, [R1+0xd0] ;  /* 0x0000d00001087983 */ /* 0x001f220000300800 */
[----:B------:R-:W4:Y:S02]  /*1d9f0*/  LDL.LU R9, [R1+0xd4] ;  /* 0x0000d40001097983 */ /* 0x000f240000300800 */
[----:B------:R-:W3:Y:S02]  /*1da00*/  LDL.LU R26, [R1+0xe44] ;  /* 0x000e4400011a7983 */ /* 0x000ee40000300800 */
[----:B------:R-:W-:-:S02]  /*1da10*/  IMAD.MOV.U32 R11, RZ, RZ, R27 ;  /* 0x000000ffff0b7224 */ /* 0x000fc400078e001b */
[----:B------:R-:W3:Y:S01]  /*1da20*/  LDL.LU R27, [R1+0xe40] ;  /* 0x000e4000011b7983 */ /* 0x000ee20000300800 */
[C---:B--2---:R-:W-:Y:S11]  /*1da30*/  HMMA.16816.F32 R4, R16.reuse, R14, R4 ;  /* 0x0000000e1004723c */ /* 0x044ff60000001804 */
[----:B------:R-:W-:Y:S11]  /*1da40*/  @!UPT UIADD3 URZ, URZ, URZ, URZ ;  /* 0x0000003f3f3ff290 */ /* 0x000ff6000fffe03f */
[----:B------:R-:W-:Y:S01]  /*1da50*/  @!UPT UIADD3 URZ, URZ, URZ, URZ ;  /* 0x0000003f3f3ff290 */ /* 0x000fe2000fffe03f */
[----:B------:R-:W-:Y:S01]  /*1da60*/  STL.64 [R1+0x330], R4 ;  /* 0x0003300401007387 */ /* 0x000fe20000100a00 */
[----:B------:R0:W-:Y:S03]  /*1da70*/  STL.64 [R1+0x338], R6 ;  /* 0x0003380601007387 */ /* 0x0001e60000100a00 */
[----:B0-----:R-:W3:Y:S01]  /*1da80*/  LDL.LU.64 R6, [R1+0xe38] ;  /* 0x000e380001067983 */ /* 0x001ee20000300a00 */
[----:B------:R-:W-:Y:S02]  /*1da90*/  IMAD.MOV.U32 R28, RZ, RZ, R14 ;  /* 0x000000ffff1c7224 */ /* 0x000fe400078e000e */
[----:B------:R-:W-:Y:S02]  /*1daa0*/  IMAD.MOV.U32 R25, RZ, RZ, R12 ;  /* 0x000000ffff197224 */ /* 0x000fe400078e000c */
[----:B------:R-:W2:Y:S01]  /*1dab0*/  LDL.LU R14, [R1+0xe30] ;  /* 0x000e3000010e7983 */ /* 0x000ea20000300800 */
[----:B------:R-:W2:Y:S01]  /*1dac0*/  LDL.LU.64 R12, [R1+0xe28] ;  /* 0x000e2800010c7983 */ /* 0x000ea20000300a00 */
[C---:B---3--:R-:W-:Y:S03]  /*1dad0*/  HMMA.16816.F32 R4, R16.reuse, R6, R20 ;  /* 0x000000061004723c */ /* 0x048fe60000001814 */
[----:B------:R-:W3:Y:S01]  /*1dae0*/  LDL.LU.64 R22, [R1+0xe20] ;  /* 0x000e200001167983 */ /* 0x000ee20000300a00 */
[----:B------:R-:W2:Y:S11]  /*1daf0*/  LDL.LU.64 R20, [R1+0xe18] ;  /* 0x000e180001147983 */ /* 0x000eb60000300a00 */
[----:B------:R-:W-:Y:S08]  /*1db00*/  @!UPT UIADD3 URZ, URZ, URZ, URZ ;  /* 0x0000003f3f3ff290 */ /* 0x000ff0000fffe03f */
[----:B------:R-:W-:Y:S01]  /*1db10*/  STL.64 [R1+0x370], R4 ;  /* 0x0003700401007387 */ /* 0x000fe20000100a00 */
[----:B------:R0:W-:Y:S03]  /*1db20*/  STL.64 [R1+0x378], R6 ;  /* 0x0003780601007387 */ /* 0x0001e60000100a00 */
[----:B0-----:R-:W4:Y:S02]  /*1db30*/  LDL.LU.64 R6, [R1+0xe10] ;  /* 0x000e100001067983 */ /* 0x001f240000300a00 */
[C---:B----4-:R-:W-:Y:S02]  /*1db40*/  HMMA.16816.F32 R4, R16.reuse, R6, R8 ;  /* 0x000000061004723c */ /* 0x050fe40000001808 */
[----:B------:R-:W4:Y:S01]  /*1db50*/  LDL.LU.64 R10, [R1+0xe08] ;  /* 0x000e0800010a7983 */ /* 0x000f220000300a00 */
[----:B------:R-:W2:Y:S11]  /*1db60*/  LDL.LU.64 R8, [R1+0xe00] ;  /* 0x000e000001087983 */ /* 0x000eb60000300a00 */
[----:B------:R-:W-:Y:S09]  /*1db70*/  @!UPT UIADD3 URZ, URZ, URZ, URZ ;  /* 0x0000003f3f3ff290 */ /* 0x000ff2000fffe03f */
        /* <DEDUP_REMOVED lines=11> */
[----:B------:R-:W-:Y:S02]  /*1dc30*/  STL.64 [R1+0xd50], R26 ;  /* 0x000d501a01007387 */ /* 0x000fe40000100a00 */
[----:B------:R-:W-:Y:S01]  /*1dc40*/  STL.64 [R1+0xd48], R24 ;  /* 0x000d481801007387 */ /* 0x000fe20000100a00 */
[----:B---3--:R-:W-:Y:S01]  /*1dc50*/  STL.64 [R1+0xd60], R22 ;  /* 0x000d601601007387 */ /* 0x008fe20000100a00 */
[----:B------:R0:W-:Y:S01]  /*1dc60*/  STL.64 [R1+0xd58], R20 ;  /* 0x000d581401007387 */ /* 0x0001e20000100a00 */
[----:B--2---:R-:W-:Y:S11]  /*1dc70*/  HMMA.16816.F32 R4, R16, R22, R4 ;  /* 0x000000161004723c */ /* 0x004ff60000001804 */
[----:B------:R-:W-:Y:S11]  /*1dc80*/  @!UPT UIADD3 URZ, URZ, URZ, URZ ;  /* 0x0000003f3f3ff290 */ /* 0x000ff6000fffe03f */
[----:B------:R-:W-:Y:S01]  /*1dc90*/  @!UPT UIADD3 URZ, URZ, URZ, URZ ;  /* 0x0000003f3f3ff290 */ /* 0x000fe2000fffe03f */
[----:B------:R-:W-:Y:S01]  /*1dca0*/  STL.64 [R1+0x340], R4 ;  /* 0x0003400401007387 */ /* 0x000fe20000100a00 */
[----:B------:R-:W-:Y:S02]  /*1dcb0*/  STL.64 [R1+0x348], R6 ;  /* 0x0003480601007387 */ /* 0x000fe40000100a00 */
[----:B0-----:R-:W2:Y:S02]  /*1dcc0*/  LDL.LU R20, [R1+0x140] ;  /* 0x0001400001147983 */ /* 0x001ea40000300800 */
[----:B------:R-:W2:Y:S01]  /*1dcd0*/  LDL.LU R21, [R1+0x144] ;  /* 0x0001440001157983 */ /* 0x000ea20000300800 */
[----:B------:R-:W3:Y:S01]  /*1dce0*/  LDL.LU R22, [R1+0x148] ;  /* 0x0001480001167983 */ /* 0x000ee20000300800 */
[----:B------:R-:W3:Y:S03]  /*1dcf0*/  LDL.LU R23, [R1+0x14c] ;  /* 0x00014c0001177983 */ /* 0x000ee60000300800 */
[----:B------:R-:W-:Y:S04]  /*1dd00*/  LDSM.16.MT88.4 R4, [R29+0x9800] ;  /* 0x009800001d04783b */ /* 0x000fe80000004200 */
[----:B---3--:R0:W-:Y:S01]  /*1dd10*/  STL.64 [R1+0xd70], R22 ;  /* 0x000d701601007387 */ /* 0x0081e20000100a00 */
[----:B--2---:R-:W-:Y:S03]  /*1dd20*/  STL.64 [R1+0xd68], R20 ;  /* 0x000d681401007387 */ /* 0x004fe60000100a00 */
[----:B0-----:R-:W2:Y:S04]  /*1dd30*/  LDL.LU.64 R22, [R1+0x18] ;  /* 0x0000180001167983 */ /* 0x001ea80000300a00 */
[----:B--2---:R0:W-:Y:S02]  /*1dd40*/  STL.64 [R1+0xd80], R22 ;  /* 0x000d801601007387 */ /* 0x0041e40000100a00 */
[----:B0-----:R-:W-:-:S02]  /*1dd50*/  IMAD.MOV.U32 R22, RZ, RZ, R28 ;  /* 0x000000ffff167224 */ /* 0x001fc400078e001c */
[----:B------:R-:W-:-:S05]  /*1dd60*/  IMAD.MOV.U32 R23, RZ, RZ, R15 ;  /* 0x000000ffff177224 */ /* 0x000fca00078e000f */
[----:B------:R-:W-:Y:S01]  /*1dd70*/  STL.64 [R1+0xd98], R22 ;  /* 0x000d981601007387 */ /* 0x000fe20000100a00 */
[----:B------:R-:W2:Y:S03]  /*1dd80*/  LDL.LU.64 R26, [R1+0x8] ;  /* 0x00000800011a7983 */ /* 0x000ea60000300a00 */
[----:B--2---:R0:W-:Y:S01]  /*1dd90*/  STL.64 [R1+0xd78], R26 ;  /* 0x000d781a01007387 */ /* 0x0041e20000100a00 */
[----:B------:R-:W2:Y:S02]  /*1dda0*/  LDL.LU R24, [R1+0x150] ;  /* 0x0001500001187983 */ /* 0x000ea40000300800 */
[----:B------:R-:W2:Y:S01]  /*1ddb0*/  LDL.LU R25, [R1+0x154] ;  /* 0x0001540001197983 */ /* 0x000ea20000300800 */
[----:B0-----:R-:W3:Y:S01]  /*1ddc0*/  LDL.LU R26, [R1+0x158] ;  /* 0x00015800011a7983 */ /* 0x001ee20000300800 */
[----:B------:R-:W3:Y:S02]  /*1ddd0*/  LDL.LU R27, [R1+0x15c] ;  /* 0x00015c00011b7983 */ /* 0x000ee40000300800 */
[----:B----4-:R-:W-:-:S02]  /*1dde0*/  IMAD.MOV.U32 R22, RZ, RZ, R11 ;  /* 0x000000ffff167224 */ /* 0x010fc400078e000b */
[----:B------:R-:W-:Y:S01]  /*1ddf0*/  IMAD.MOV.U32 R23, RZ, RZ, R10 ;  /* 0x000000ffff177224 */ /* 0x000fe200078e000a */
[----:B------:R-:W4:Y:S04]  /*1de00*/  LDL R11, [R1+0x39c] ;  /* 0x00039c00010b7983 */ /* 0x000f280000100800 */
[----:B------:R-:W-:Y:S04]  /*1de10*/  STL.64 [R1+0xdb0], R22 ;  /* 0x000db01601007387 */ /* 0x000fe80000100a00 */
[----:B---3--:R-:W-:Y:S01]  /*1de20*/  STL.64 [R1+0xd90], R26 ;  /* 0x000d901a01007387 */ /* 0x008fe20000100a00 */
[----:B--2---:R0:W-:Y:S03]  /*1de30*/  STL.64 [R1+0xd88], R24 ;  /* 0x000d881801007387 */ /* 0x0041e60000100a00 */
[----:B0-----:R-:W2:Y:S01]  /*1de40*/  LDL.LU R24, [R1+0x1b0] ;  /* 0x0001b00001187983 */ /* 0x001ea20000300800 */
[----:B------:R-:W2:Y:S02]  /*1de50*/  LDL.LU R25, [R1+0x1b4] ;  /* 0x0001b40001197983 */ /* 0x000ea40000300800 */
[----:B------:R-:W3:Y:S02]  /*1de60*/  LDL.LU R26, [R1+0x1b8] ;  /* 0x0001b800011a7983 */ /* 0x000ee40000300800 */
[----:B------:R-:W3:Y:S02]  /*1de70*/  LDL.LU R27, [R1+0x1bc] ;  /* 0x0001bc00011b7983 */ /* 0x000ee40000300800 */
[----:B------:R-:W-:-:S02]  /*1de80*/  IMAD.MOV.U32 R22, RZ, RZ, R9 ;  /* 0x000000ffff167224 */ /* 0x000fc400078e0009 */
[----:B------:R-:W-:Y:S01]  /*1de90*/  IMAD.MOV.U32 R23, RZ, RZ, R8 ;  /* 0x000000ffff177224 */ /* 0x000fe200078e0008 */
[----:B------:R-:W2:Y:S04]  /*1dea0*/  LDL R15, [R1+0x398] ;  /* 0x00039800010f7983 */ /* 0x000ea80000100800 */
[----:B----4-:R-:W0:Y:S04]  /*1deb0*/  LDSM.16.MT88.4 R8, [R11+0x9800] ;  /* 0x009800000b08783b */ /* 0x010e280000004200 */
[----:B------:R-:W-:Y:S04]  /*1dec0*/  STL.64 [R1+0xdc8], R22 ;  /* 0x000dc81601007387 */ /* 0x000fe80000100a00 */
[----:B---3--:R-:W-:Y:S01]  /*1ded0*/  STL.64 [R1+0xda8], R26 ;  /* 0x000da81a01007387 */ /* 0x008fe20000100a00 */
[----:B--2---:R1:W-:Y:S03]  /*1dee0*/  STL.64 [R1+0xda0], R24 ;  /* 0x000da01801007387 */ /* 0x0043e60000100a00 */
[----:B-1----:R-:W2:Y:S01]  /*1def0*/  LDL.LU R24, [R1+0x1e0] ;  /* 0x0001e00001187983 */ /* 0x002ea20000300800 */
[----:B------:R-:W2:Y:S02]  /*1df00*/  LDL.LU R25, [R1+0x1e4] ;  /* 0x0001e40001197983 */ /* 0x000ea40000300800 */
[----:B------:R-:W3:Y:S02]  /*1df10*/  LDL.LU R26, [R1+0x1e8] ;  /* 0x0001e800011a7983 */ /* 0x000ee40000300800 */
[----:B------:R-:W3:Y:S02]  /*1df20*/  LDL.LU R27, [R1+0x1ec] ;  /* 0x0001ec00011b7983 */ /* 0x000ee40000300800 */
        /* <DEDUP_REMOVED lines=16> */
[----:B0-----:R0:W-:Y:S01]  /*1e030*/  STL.64 [R1+0xd40], R10 ;  /* 0x000d400a01007387 */ /* 0x0011e20000100a00 */
[----:B------:R1:W-:Y:S02]  /*1e040*/  STL.64 [R1+0xd38], R8 ;  /* 0x000d380801007387 */ /* 0x0003e40000100a00 */
[----:B0-----:R-:W-:-:S02]  /*1e050*/  IMAD.MOV.U32 R10, RZ, RZ, R13 ;  /* 0x000000ffff0a7224 */ /* 0x001fc400078e000d */
[----:B-1----:R-:W-:Y:S02]  /*1e060*/  IMAD.MOV.U32 R9, RZ, RZ, R14 ;  /* 0x000000ffff097224 */ /* 0x002fe400078e000e */
[----:B------:R-:W-:Y:S01]  /*1e070*/  IMAD.MOV.U32 R11, RZ, RZ, R12 ;  /* 0x000000ffff0b7224 */ /* 0x000fe200078e000c */
[----:B------:R-:W4:Y:S04]  /*1e080*/  LDL.LU R8, [R1+0x120] ;  /* 0x0001200001087983 */ /* 0x000f280000300800 */
[----:B------:R-:W0:Y:S04]  /*1e090*/  LDSM.16.MT88.4 R12, [R15+0x9800] ;  /* 0x009800000f0c783b */ /* 0x000e280000004200 */
[----:B0-----:R-:W-:Y:S01]  /*1e0a0*/  STL.64 [R1+0xc50], R14 ;  /* 0x000c500e01007387 */ /* 0x001fe20000100a00 */
[----:B------:R0:W-:Y:S03]  /*1e0b0*/  STL.64 [R1+0xc48], R12 ;  /* 0x000c480c01007387 */ /* 0x0001e60000100a00 */
[----:B0-----:R-:W3:Y:S01]  /*1e0c0*/  LDL.LU R12, [R1+0x200] ;  /* 0x00020000010c7983 */ /* 0x001ee20000300800 */
[----:B------:R-:W3:Y:S02]  /*1e0d0*/  LDL.LU R13, [R1+0x204] ;  /* 0x00020400010d7983 */ /* 0x000ee40000300800 */
[----:B------:R-:W3:Y:S02]  /*1e0e0*/  LDL.LU R14, [R1+0x208] ;  /* 0x00020800010e7983 */ /* 0x000ee40000300800 */
[----:B------:R-:W3:Y:S02]  /*1e0f0*/  LDL.LU R15, [R1+0x20c] ;  /* 0x00020c00010f7983 */ /* 0x000ee40000300800 */
[----:B------:R-:W-:-:S02]  /*1e100*/  IMAD.MOV.U32 R22, RZ, RZ, R2 ;  /* 0x000000ffff167224 */ /* 0x000fc400078e0002 */
[----:B------:R-:W-:-:S07]  /*1e110*/  IMAD.MOV.U32 R23, RZ, RZ, R0 ;  /* 0x000000ffff177224 */ /* 0x000fce00078e0000 */
[C---:B--2---:R-:W-:Y:S01]  /*1e120*/  HMMA.16816.F32 R20, R4.reuse, R22, R24 ;  /* 0x000000160414723c */ /* 0x044fe20000001818 */
[----:B---3--:R-:W-:Y:S01]  /*1e130*/  STL.64 [R1+0xd28], R14 ;  /* 0x000d280e01007387 */ /* 0x008fe20000100a00 */
[----:B------:R0:W-:Y:S03]  /*1e140*/  STL.64 [R1+0xd20], R12 ;  /* 0x000d200c01007387 */ /* 0x0001e60000100a00 */
[----:B0-----:R-:W2:Y:S01]  /*1e150*/  LDL.LU R12, [R1+0x250] ;  /* 0x00025000010c7983 */ /* 0x001ea20000300800 */
[----:B------:R-:W2:Y:S02]  /*1e160*/  LDL.LU R13, [R1+0x254] ;  /* 0x00025400010d7983 */ /* 0x000ea40000300800 */
[----:B------:R-:W2:Y:S02]  /*1e170*/  LDL.LU R14, [R1+0x258] ;  /* 0x00025800010e7983 */ /* 0x000ea40000300800 */
[----:B------:R-:W2:Y:S01]  /*1e180*/  LDL.LU R15, [R1+0x25c] ;  /* 0x00025c00010f7983 */ /* 0x000ea20000300800 */
[----:B------:R-:W3:Y:S01]  /*1e190*/  LDL.LU.64 R26, [R1+0xdd8] ;  /* 0x000dd800011a7983 */ /* 0x000ee20000300a00 */
[----:B------:R-:W3:Y:S11]  /*1e1a0*/  LDL.LU.64 R24, [R1+0xdd0] ;  /* 0x000dd00001187983 */ /* 0x000ef60000300a00 */
[----:B------:R-:W-:Y:S02]  /*1e1b0*/  STL.64 [R1+0x160], R20 ;  /* 0x0001601401007387 */ /* 0x000fe40000100a00 */
[----:B------:R0:W-:Y:S02]  /*1e1c0*/  STL.64 [R1+0x168], R22 ;  /* 0x0001681601007387 */ /* 0x0001e40000100a00 */
[----:B0-----:R-:W3:Y:S02]  /*1e1d0*/  LDL.LU.64 R22, [R1+0xdc8] ;  /* 0x000dc80001167983 */ /* 0x001ee40000300a00 */
[C---:B---3--:R-:W-:Y:S02]  /*1e1e0*/  HMMA.16816.F32 R20, R4.reuse, R22, R24 ;  /* 0x000000160414723c */ /* 0x048fe40000001818 */
[----:B------:R-:W3:Y:S01]  /*1e1f0*/  LDL.LU.64 R26, [R1+0xdc0] ;  /* 0x000dc000011a7983 */ /* 0x000ee20000300a00 */
[----:B------:R-:W3:Y:S11]  /*1e200*/  LDL.LU.64 R24, [R1+0xdb8] ;  /* 0x000db80001187983 */ /* 0x000ef60000300a00 */
[----:B------:R-:W-:Y:S09]  /*1e210*/  @!UPT UIADD3 URZ, URZ, URZ, URZ ;  /* 0x0000003f3f3ff290 */ /* 0x000ff2000fffe03f */
[----:B------:R-:W-:Y:S01]  /*1e220*/  STL.64 [R1+0x240], R20 ;  /* 0x0002401401007387 */ /* 0x000fe20000100a00 */
[----:B------:R0:W-:Y:S03]  /*1e230*/  STL.64 [R1+0x248], R22 ;  /* 0x0002481601007387 */ /* 0x0001e60000100a00 */
        /* <DEDUP_REMOVED lines=15> */
[C---:B---3--:R-:W-:Y:S01]  /*1e330*/  HMMA.16816.F32 R24, R4.reuse, R22, R24 ;  /* 0x000000160418723c */ /* 0x048fe20000001818 */
[----:B------:R-:W-:Y:S02]  /*1e340*/  IMAD.MOV.U32 R0, RZ, RZ, R22 ;  /* 0x000000ffff007224 */ /* 0x000fe400078e0016 */
[----:B------:R-:W-:Y:S11]  /*1e350*/  IMAD.MOV.U32 R28, RZ, RZ, R23 ;  /* 0x000000ffff1c7224 */ /* 0x000ff600078e0017 */
[----:B------:R-:W-:Y:S09]  /*1e360*/  @!UPT UIADD3 URZ, URZ, URZ, URZ ;  /* 0x0000003f3f3ff290 */ /* 0x000ff2000fffe03f */
[----:B------:R-:W-:Y:S01]  /*1e370*/  STL.64 [R1+0x320], R24 ;  /* 0x0003201801007387 */ /* 0x000fe20000100a00 */
[----:B------:R0:W-:Y:S03]  /*1e380*/  STL.64 [R1+0x328], R26 ;  /* 0x0003281a01007387 */ /* 0x0001e60000100a00 */
[----:B0-----:R-:W3:Y:S01]  /*1e390*/  LDL.LU.64 R26, [R1+0xd78] ;  /* 0x000d7800011a7983 */ /* 0x001ee20000300a00 */
[----:B------:R-:W3:Y:S02]  /*1e3a0*/  LDL.LU.64 R22, [R1+0xd70] ;  /* 0x000d700001167983 */ /* 0x000ee40000300a00 */
[----:B------:R-:W3:Y:S02]  /*1e3b0*/  LDL.LU.64 R20, [R1+0xd68] ;  /* 0x000d680001147983 */ /* 0x000ee40000300a00 */
[----:B---3--:R-:W-:Y:S01]  /*1e3c0*/  HMMA.16816.F32 R20, R4, R26, R20 ;  /* 0x0000001a0414723c */ /* 0x008fe20000001814 */
[----:B------:R-:W-:-:S02]  /*1e3d0*/  IMAD.MOV.U32 R2, RZ, RZ, R26 ;  /* 0x000000ffff027224 */ /* 0x000fc400078e001a */
[----:B------:R-:W-:Y:S11]  /*1e3e0*/  IMAD.MOV.U32 R29, RZ, RZ, R27 ;  /* 0x000000ffff1d7224 */ /* 0x000ff600078e001b */
[----:B------:R-:W-:Y:S09]  /*1e3f0*/  @!UPT UIADD3 URZ, URZ, URZ, URZ ;  /* 0x0000003f3f3ff290 */ /* 0x000ff2000fffe03f */
[----:B------:R-:W-:Y:S01]  /*1e400*/  STL.64 [R1+0x310], R20 ;  /* 0x0003101401007387 */ /* 0x000fe20000100a00 */
[----:B------:R0:W-:Y:S03]  /*1e410*/  STL.64 [R1+0x318], R22 ;  /* 0x0003181601007387 */ /* 0x0001e60000100a00 */
[----:B0-----:R-:W4:Y:S01]  /*1e420*/  LDL.LU.64 R22, [R1+0xd60] ;  /* 0x000d600001167983 */ /* 0x001f220000300a00 */
[----:B------:R-:W3:Y:S02]  /*1e430*/  LDL.LU.64 R20, [R1+0xd58] ;  /* 0x000d580001147983 */ /* 0x000ee40000300a00 */
[----:B------:R-:W2:Y:S02]  /*1e440*/  LDL.LU.64 R26, [R1+0xd50] ;  /* 0x000d5000011a7983 */ /* 0x000ea40000300a00 */
[----:B------:R-:W3:Y:S01]  /*1e450*/  LDL.LU.64 R24, [R1+0xd48] ;  /* 0x000d480001187983 */ /* 0x000ee20000300a00 */
[C---:B--2---:R-:W-:Y:S11]  /*1e460*/  HMMA.16816.F32 R16, R4.reuse, R26, R16 ;  /* 0x0000001a0410723c */ /* 0x044ff60000001810 */
[----:B------:R-:W-:Y:S11]  /*1e470*/  @!UPT UIADD3 URZ, URZ, URZ, URZ ;  /* 0x0000003f3f3ff290 */ /* 0x000ff6000fffe03f */
[----:B------:R-:W-:Y:S01]  /*1e480*/  @!UPT UIADD3 URZ, URZ, URZ, URZ ;  /* 0x0000003f3f3ff290 */ /* 0x000fe2000fffe03f */
[----:B------:R-:W-:Y:S01]  /*1e490*/  STL.64 [R1+0x300], R16 ;  /* 0x0003001001007387 */ /* 0x000fe20000100a00 */
[----:B------:R-:W-:Y:S02]  /*1e4a0*/  STL.64 [R1+0x308], R18 ;  /* 0x0003081201007387 */ /* 0x000fe40000100a00 */
[----:B------:R0:W-:Y:S02]  /*1e4b0*/  STL.64 [R1+0xcc8], R26 ;  /* 0x000cc81a01007387 */ /* 0x0001e40000100a00 */
[----:B---3--:R-:W-:Y:S01]  /*1e4c0*/  STL.64 [R1+0xcc0], R24 ;  /* 0x000cc01801007387 */ /* 0x008fe20000100a00 */
[----:B0-----:R-:W2:Y:S01]  /*1e4d0*/  LDL.LU.64 R26, [R1+0x48] ;  /* 0x00004800011a7983 */ /* 0x001ea20000300a00 */
[----:B----4-:R-:W-:Y:S03]  /*1e4e0*/  HMMA.16816.F32 R4, R4, R22, R8 ;  /* 0x000000160404723c */ /* 0x010fe60000001808 */
[----:B--2---:R0:W-:Y:S04]  /*1e4f0*/  STL.64 [R1+0xd30], R26 ;  /* 0x000d301a01007387 */ /* 0x0041e80000100a00 */
[----:B0-----:R-:W2:Y:S01]  /*1e500*/  LDL.LU.64 R26, [R1+0x58] ;  /* 0x00005800011a7983 */ /* 0x001ea20000300a00 */
[----:B------:R-:W2:Y:S02]  /*1e510*/  LDL.LU.64 R10, [R1+0xd40] ;  /* 0x000d4000010a7983 */ /* 0x000ea40000300a00 */
[----:B------:R-:W2:Y:S11]  /*1e520*/  LDL.LU.64 R8, [R1+0xd38] ;  /* 0x000d380001087983 */ /* 0x000eb60000300a00 */
[----:B------:R-:W-:Y:S02]  /*1e530*/  @!UPT UIADD3 URZ, URZ, URZ, URZ ;  /* 0x0000003f3f3ff290 */ /* 0x000fe4000fffe03f */
[----:B------:R0:W-:Y:S01]  /*1e540*/  STL.64 [R1+0x2f0], R4 ;  /* 0x0002f00401007387 */ /* 0x0001e20000100a00 */
[----:B------:R-:W-:Y:S01]  /*1e550*/  STL.64 [R1+0x2f8], R6 ;  /* 0x0002f80601007387 */ /* 0x000fe20000100a00 */
[----:B------:R-:W-:Y:S02]  /*1e560*/  STL.64 [R1+0xc60], R22 ;  /* 0x000c601601007387 */ /* 0x000fe40000100a00 */
[----:B------:R1:W-:Y:S01]  /*1e570*/  STL.64 [R1+0xc58], R20 ;  /* 0x000c581401007387 */ /* 0x0003e20000100a00 */
[----:B0-----:R-:W3:Y:S01]  /*1e580*/  LDL.LU R4, [R1+0x5a0] ;  /* 0x0005a00001047983 */ /* 0x001ee20000300800 */
[----:B------:R-:W3:Y:S01]  /*1e590*/  LDL.LU R5, [R1+0x7a0] ;  /* 0x0007a00001057983 */ /* 0x000ee20000300800 */
[----:B--2---:R-:W-:Y:S01]  /*1e5a0*/  HMMA.16816.F32 R12, R8, R26, R12 ;  /* 0x0000001a080c723c */ /* 0x004fe2000000180c */
[----:B-1----:R-:W-:Y:S02]  /*1e5b0*/  IMAD.MOV.U32 R21, RZ, RZ, R26 ;  /* 0x000000ffff157224 */ /* 0x002fe400078e001a */
[----:B------:R-:W-:-:S02]  /*1e5c0*/  IMAD.MOV.U32 R20, RZ, RZ, R27 ;  /* 0x000000ffff147224 */ /* 0x000fc400078e001b */
[----:B------:R-:W2:Y:S11]  /*1e5d0*/  LDL.LU.64 R26, [R1+0xd30] ;  /* 0x000d3000011a7983 */ /* 0x000eb60000300a00 */
[----:B------:R-:W-:Y:S07]  /*1e5e0*/  @!UPT UIADD3 URZ, URZ, URZ, URZ ;  /* 0x0000003f3f3ff290 */ /* 0x000fee000fffe03f */
[----:B------:R-:W-:Y:S01]  /*1e5f0*/  STL.64 [R1+0xc0], R12 ;  /* 0x0000c00c01007387 */ /* 0x000fe20000100a00 */
[----:B------:R0:W-:Y:S02]  /*1e600*/  STL.64 [R1+0xc8], R14 ;  /* 0x0000c80e01007387 */ /* 0x0001e40000100a00 */
[----:B------:R-:W-:Y:S01]  /*1e610*/  IMAD.MOV.U32 R18, RZ, RZ, R12 ;  /* 0x000000ffff127224 */ /* 0x000fe200078e000c */
[----:B0-----:R-:W4:Y:S01]  /*1e620*/  LDL.LU.64 R14, [R1+0xd28] ;  /* 0x000d2800010e7983 */ /* 0x001f220000300a00 */
[----:B------:R-:W4:Y:S02]  /*1e630*/  LDL.LU.64 R12, [R1+0xd20] ;  /* 0x000d2000010c7983 */ /* 0x000f240000300a00 */
[----:B------:R-:W-:Y:S02]  /*1e640*/  IMAD.MOV.U32 R17, RZ, RZ, R19 ;  /* 0x000000ffff117224 */ /* 0x000fe400078e0013 */
[----:B------:R-:W-:Y:S02]  /*1e650*/  IMAD.MOV.U32 R16, RZ, RZ, R7 ;  /* 0x000000ffff107224 */ /* 0x000fe400078e0007 */
[----:B--2---:R-:W-:-:S02]  /*1e660*/  IMAD.MOV.U32 R23, RZ, RZ, R26 ;  /* 0x000000ffff177224 */ /* 0x004fc400078e001a */
[----:B------:R-:W-:Y:S01]  /*1e670*/  IMAD.MOV.U32 R22, RZ, RZ, R27 ;  /* 0x000000ffff167224 */ /* 0x000fe200078e001b */
[----:B----4-:R-:W-:Y:S11]  /*1e680*/  HMMA.16816.F32 R12, R8, R26, R12 ;  /* 0x0000001a080c723c */ /* 0x010ff6000000180c */
[----:B------:R-:W-:Y:S11]  /*1e690*/  @!UPT UIADD3 URZ, URZ, URZ, URZ ;  /* 0x0000003f3f3ff290 */ /* 0x000ff6000fffe03f */
[----:B------:R-:W-:Y:S01]  /*1e6a0*/  @!UPT UIADD3 URZ, URZ, URZ, URZ ;  /* 0x0000003f3f3ff290 */ /* 0x000fe2000fffe03f */
[----:B------:R-:W-:Y:S01]  /*1e6b0*/  STL.64 [R1+0x130], R12 ;  /* 0x0001300c01007387 */ /* 0x000fe20000100a00 */
[----:B------:R-:W-:Y:S02]  /*1e6c0*/  IMAD.MOV.U32 R19, RZ, RZ, R12 ;  /* 0x000000ffff137224 */ /* 0x000fe400078e000c */
[----:B------:R-:W-:Y:S02]  /*1e6d0*/  STL.64 [R1+0x138], R14 ;  /* 0x0001380e01007387 */ /* 0x000fe40000100a00 */
[----:B------:R-:W-:Y:S01]  /*1e6e0*/  STL.64 [R1+0xcd8], R22 ;  /* 0x000cd81601007387 */ /* 0x000fe20000100a00 */
[----:B------:R-:W-:Y:S01]  /*1e6f0*/  STL.64 [R1+0xcd0], R20 ;  /* 0x000cd01401007387 */ /* 0x000fe20000100a00 */
[----:B------:R-:W-:Y:S02]  /*1e700*/  STL.64 [R1+0xb98], R18 ;  /* 0x000b981201007387 */ /* 0x000fe40000100a00 */
[----:B------:R0:W-:Y:S02]  /*1e710*/  STL.64 [R1+0xb90], R16 ;  /* 0x000b901001007387 */ /* 0x0001e40000100a00 */
[----:B0-----:R-:W2:Y:S01]  /*1e720*/  LDL.LU R16, [R1+0x60] ;  /* 0x0000600001107983 */ /* 0x001ea20000300800 */
[----:B------:R-:W2:Y:S02]  /*1e730*/  LDL.LU R17, [R1+0x64] ;  /* 0x0000640001117983 */ /* 0x000ea40000300800 */
[----:B------:R-:W4:Y:S02]  /*1e740*/  LDL.LU R18, [R1+0x68] ;  /* 0x0000680001127983 */ /* 0x000f240000300800 */
[----:B------:R-:W4:Y:S01]  /*1e750*/  LDL.LU R19, [R1+0x6c] ;  /* 0x00006c0001137983 */ /* 0x000f220000300800 */
[----:B------:R-:W2:Y:S04]  /*1e760*/  LDL.LU.64 R22, [R1+0x28] ;  /* 0x0000280001167983 */ /* 0x000ea80000300a00 */
[----:B--2---:R0:W-:Y:S01]  /*1e770*/  STL.64 [R1+0xcf0], R22 ;  /* 0x000cf01601007387 */ /* 0x0041e20000100a00 */
[----:B------:R-:W2:Y:S02]  /*1e780*/  LDL.LU R24, [R1+0x110] ;  /* 0x0001100001187983 */ /* 0x000ea40000300800 */
[----:B------:R-:W2:Y:S02]  /*1e790*/  LDL.LU R25, [R1+0x114] ;  /* 0x0001140001197983 */ /* 0x000ea40000300800 */
[----:B------:R-:W2:Y:S01]  /*1e7a0*/  LDL.LU R26, [R1+0x118] ;  /* 0x00011800011a7983 */ /* 0x000ea20000300800 */
[----:B------:R-:W2:Y:S04]  /*1e7b0*/  LDL.LU R27, [R1+0x11c] ;  /* 0x00011c00011b7983 */ /* 0x000ea80000300800 */
[----:B0-----:R-:W3:Y:S04]  /*1e7c0*/  LDL.LU.64 R22, [R1+0x38] ;  /* 0x0000380001167983 */ /* 0x001ee80000300a00 */
[----:B--2---:R-:W-:Y:S01]  /*1e7d0*/  STL.64 [R1+0xce8], R26 ;  /* 0x000ce81a01007387 */ /* 0x004fe20000100a00 */
[----:B------:R0:W-:Y:S03]  /*1e7e0*/  STL.64 [R1+0xce0], R24 ;  /* 0x000ce01801007387 */ /* 0x0001e60000100a00 */
[----:B0-----:R-:W2:Y:S01]  /*1e7f0*/  LDL.LU R24, [R1+0x180] ;  /* 0x0001800001187983 */ /* 0x001ea20000300800 */
[----:B------:R-:W2:Y:S02]  /*1e800*/  LDL.LU R25, [R1+0x184] ;  /* 0x0001840001197983 */ /* 0x000ea40000300800 */
[----:B------:R-:W2:Y:S02]  /*1e810*/  LDL.LU R26, [R1+0x188] ;  /* 0x00018800011a7983 */ /* 0x000ea40000300800 */
[----:B------:R-:W2:Y:S02]  /*1e820*/  LDL.LU R27, [R1+0x18c] ;  /* 0x00018c00011b7983 */ /* 0x000ea40000300800 */
[----:B--2---:R-:W-:Y:S01]  /*1e830*/  STL.64 [R1+0xd00], R26 ;  /* 0x000d001a01007387 */ /* 0x004fe20000100a00 */
[----:B------:R0:W-:Y:S03]  /*1e840*/  STL.64 [R1+0xcf8], R24 ;  /* 0x000cf81801007387 */ /* 0x0001e60000100a00 */
[----:B0-----:R-:W3:Y:S01]  /*1e850*/  LDL.LU R24, [R1+0x1c0] ;  /* 0x0001c00001187983 */ /* 0x001ee20000300800 */
[----:B------:R-:W3:Y:S02]  /*1e860*/  LDL.LU R25, [R1+0x1c4] ;  /* 0x0001c40001197983 */ /* 0x000ee40000300800 */
[----:B------:R-:W3:Y:S02]  /*1e870*/  LDL.LU R26, [R1+0x1c8] ;  /* 0x0001c800011a7983 */ /* 0x000ee40000300800 */
[----:B------:R-:W3:Y:S01]  /*1e880*/  LDL.LU R27, [R1+0x1cc] ;  /* 0x0001cc00011b7983 */ /* 0x000ee20000300800 */
[----:B----4-:R-:W-:Y:S01]  /*1e890*/  STL.64 [R1+0xba8], R18 ;  /* 0x000ba81201007387 */ /* 0x010fe20000100a00 */
[----:B------:R0:W-:Y:S03]  /*1e8a0*/  STL.64 [R1+0xba0], R16 ;  /* 0x000ba01001007387 */ /* 0x0001e60000100a00 */
[----:B0-----:R-:W2:Y:S01]  /*1e8b0*/  LDL.LU R16, [R1+0x80] ;  /* 0x0000800001107983 */ /* 0x001ea20000300800 */
[----:B------:R-:W2:Y:S02]  /*1e8c0*/  LDL.LU R17, [R1+0x84] ;  /* 0x0000840001117983 */ /* 0x000ea40000300800 */
[----:B------:R-:W4:Y:S02]  /*1e8d0*/  LDL.LU R18, [R1+0x88] ;  /* 0x0000880001127983 */ /* 0x000f240000300800 */
[----:B------:R-:W-:-:S02]  /*1e8e0*/  IMAD.MOV.U32 R19, RZ, RZ, R3 ;  /* 0x000000ffff137224 */ /* 0x000fc400078e0003 */
[----:B------:R-:W3:Y:S01]  /*1e8f0*/  LDL.LU R3, [R1+0xd18] ;  /* 0x000d180001037983 */ /* 0x000ee20000300800 */
[----:B------:R-:W3:Y:S02]  /*1e900*/  LDL.LU R12, [R1+0x100] ;  /* 0x00010000010c7983 */ /* 0x000ee40000300800 */
[----:B------:R-:W3:Y:S02]  /*1e910*/  LDL.LU R13, [R1+0x104] ;  /* 0x00010400010d7983 */ /* 0x000ee40000300800 */
[----:B------:R-:W3:Y:S01]  /*1e920*/  LDL.LU R14, [R1+0x108] ;  /* 0x00010800010e7983 */ /* 0x000ee20000300800 */
[----:B------:R-:W3:Y:S04]  /*1e930*/  LDL.LU R15, [R1+0x10c] ;  /* 0x00010c00010f7983 */ /* 0x000ee80000300800 */
[----:B----4-:R0:W-:Y:S01]  /*1e940*/  STL.64 [R1+0xbb8], R18 ;  /* 0x000bb81201007387 */ /* 0x0101e20000100a00 */
[----:B--2---:R-:W-:Y:S02]  /*1e950*/  STL.64 [R1+0xbb0], R16 ;  /* 0x000bb01001007387 */ /* 0x004fe40000100a00 */
[----:B0-----:R-:W-:-:S02]  /*1e960*/  IMAD.MOV.U32 R18, RZ, RZ, R2 ;  /* 0x000000ffff127224 */ /* 0x001fc400078e0002 */
[----:B------:R-:W-:Y:S01]  /*1e970*/  IMAD.MOV.U32 R19, RZ, RZ, R29 ;  /* 0x000000ffff137224 */ /* 0x000fe200078e001d */
[----:B------:R-:W2:Y:S01]  /*1e980*/  LDL.LU R2, [R1+0xd14] ;  /* 0x000d140001027983 */ /* 0x000ea20000300800 */
[----:B------:R-:W4:Y:S02]  /*1e990*/  LDL.LU R29, [R1+0xd10] ;  /* 0x000d1000011d7983 */ /* 0x000f240000300800 */
[----:B------:R-:W2:Y:S02]  /*1e9a0*/  LDL.LU R6, [R1+0x454] ;  /* 0x0004540001067983 */ /* 0x000ea40000300800 */
[----:B------:R-:W2:Y:S01]  /*1e9b0*/  LDL.LU R7, [R1+0x5a4] ;  /* 0x0005a40001077983 */ /* 0x000ea20000300800 */
[----:B---3--:R-:W-:Y:S01]  /*1e9c0*/  HMMA.16816.F32 R24, R8, R22, R24 ;  /* 0x000000160818723c */ /* 0x008fe20000001818 */
[----:B--2---:R-:W-:Y:S01]  /*1e9d0*/  STL.64 [R1+0xbc8], R6 ;  /* 0x000bc80601007387 */ /* 0x004fe20000100a00 */
[----:B------:R0:W-:Y:S03]  /*1e9e0*/  STL.64 [R1+0xbc0], R4 ;  /* 0x000bc00401007387 */ /* 0x0001e60000100a00 */
[----:B0-----:R-:W2:Y:S01]  /*1e9f0*/  LDL.LU R4, [R1+0x90] ;  /* 0x0000900001047983 */ /* 0x001ea20000300800 */
[----:B------:R-:W2:Y:S02]  /*1ea00*/  LDL.LU R5, [R1+0x94] ;  /* 0x0000940001057983 */ /* 0x000ea40000300800 */
[----:B------:R-:W3:Y:S02]  /*1ea10*/  LDL.LU R6, [R1+0x98] ;  /* 0x0000980001067983 */ /* 0x000ee40000300800 */
[----:B------:R-:W3:Y:S02]  /*1ea20*/  LDL.LU R7, [R1+0x9c] ;  /* 0x00009c0001077983 */ /* 0x000ee40000300800 */
[----:B---3--:R0:W-:Y:S01]  /*1ea30*/  STL.64 [R1+0xbd8], R6 ;  /* 0x000bd80601007387 */ /* 0x0081e20000100a00 */
[----:B--2---:R1:W-:Y:S02]  /*1ea40*/  STL.64 [R1+0xbd0], R4 ;  /* 0x000bd00401007387 */ /* 0x0043e40000100a00 */
[----:B0-----:R-:W-:-:S02]  /*1ea50*/  IMAD.MOV.U32 R6, RZ, RZ, R0 ;  /* 0x000000ffff067224 */ /* 0x001fc400078e0000 */
[----:B------:R-:W-:Y:S01]  /*1ea60*/  IMAD.MOV.U32 R7, RZ, RZ, R28 ;  /* 0x000000ffff077224 */ /* 0x000fe200078e001c */
[----:B------:R-:W2:Y:S01]  /*1ea70*/  LDL.LU R0, [R1+0xd0c] ;  /* 0x000d0c0001007983 */ /* 0x000ea20000300800 */
[----:B------:R-:W3:Y:S04]  /*1ea80*/  LDL.LU R28, [R1+0xd08] ;  /* 0x000d0800011c7983 */ /* 0x000ee80000300800 */
[----:B------:R-:W-:Y:S02]  /*1ea90*/  STL.64 [R1+0x190], R24 ;  /* 0x0001901801007387 */ /* 0x000fe40000100a00 */
[----:B------:R0:W-:Y:S02]  /*1eaa0*/  STL.64 [R1+0x198], R26 ;  /* 0x0001981a01007387 */ /* 0x0001e40000100a00 */
[----:B-1----:R-:W-:-:S02]  /*1eab0*/  IMAD.MOV.U32 R5, RZ, RZ, R22 ;  /* 0x000000ffff057224 */ /* 0x002fc400078e0016 */
[----:B------:R-:W-:Y:S01]  /*1eac0*/  IMAD.MOV.U32 R4, RZ, RZ, R23 ;  /* 0x000000ffff047224 */ /* 0x000fe200078e0017 */
[----:B0-----:R-:W2:Y:S01]  /*1ead0*/  LDL.LU.64 R26, [R1+0xd00] ;  /* 0x000d0000011a7983 */ /* 0x001ea20000300a00 */
[----:B------:R-:W2:Y:S02]  /*1eae0*/  LDL.LU.64 R24, [R1+0xcf8] ;  /* 0x000cf80001187983 */ /* 0x000ea40000300a00 */
        /* <DEDUP_REMOVED lines=8> */
[----:B------:R-:W-:Y:S02]  /*1eb70*/  IMAD.MOV.U32 R17, RZ, RZ, R22 ;  /* 0x000000ffff117224 */ /* 0x000fe400078e0016 */
[----:B------:R-:W-:Y:S02]  /*1eb80*/  IMAD.MOV.U32 R16, RZ, RZ, R23 ;  /* 0x000000ffff107224 */ /* 0x000fe400078e0017 */
[----:B------:R-:W3:Y:S01]  /*1eb90*/  LDL.LU.64 R22, [R1+0xcd8] ;  /* 0x000cd80001167983 */ /* 0x000ee20000300a00 */
[----:B------:R-:W3:Y:S01]  /*1eba0*/  LDL.LU.64 R20, [R1+0xcd0] ;  /* 0x000cd00001147983 */ /* 0x000ee20000300a00 */
[C---:B------:R-:W-:Y:S08]  /*1ebb0*/  HMMA.16816.F32 R12, R8.reuse, R18, R12 ;  /* 0x00000012080c723c */ /* 0x040ff0000000180c */
[----:B--2---:R-:W-:Y:S11]  /*1ebc0*/  HMMA.16816.F32 R24, R8, R6, R24 ;  /* 0x000000060818723c */ /* 0x004ff60000001818 */
[----:B------:R-:W-:Y:S11]  /*1ebd0*/  @!UPT UIADD3 URZ, URZ, URZ, URZ ;  /* 0x0000003f3f3ff290 */ /* 0x000ff6000fffe03f */
[----:B------:R-:W-:Y:S01]  /*1ebe0*/  @!UPT UIADD3 URZ, URZ, URZ, URZ ;  /* 0x0000003f3f3ff290 */ /* 0x000fe2000fffe03f */
[----:B------:R-:W-:Y:S01]  /*1ebf0*/  STL.64 [R1+0x2b0], R24 ;  /* 0x0002b01801007387 */ /* 0x000fe20000100a00 */
[----:B------:R0:W-:Y:S03]  /*1ec00*/  STL.64 [R1+0x2b8], R26 ;  /* 0x0002b81a01007387 */ /* 0x0001e60000100a00 */
[----:B0-----:R-:W2:Y:S01]  /*1ec10*/  LDL.LU.64 R26, [R1+0xcc8] ;  /* 0x000cc800011a7983 */ /* 0x001ea20000300a00 */
[----:B------:R0:W5:Y:S02]  /*1ec20*/  LDL.LU.64 R24, [R1+0xcc0] ;  /* 0x000cc00001187983 */ /* 0x0001640000300a00 */
[----:B------:R1:W-:Y:S02]  /*1ec30*/  STL.64 [R1+0xbe8], R6 ;  /* 0x000be80601007387 */ /* 0x0003e40000100a00 */
[----:B-1----:R-:W-:Y:S02]  /*1ec40*/  IMAD.MOV.U32 R6, RZ, RZ, R17 ;  /* 0x000000ffff067224 */ /* 0x002fe400078e0011 */
[----:B------:R-:W-:-:S05]  /*1ec50*/  IMAD.MOV.U32 R7, RZ, RZ, R16 ;  /* 0x000000ffff077224 */ /* 0x000fca00078e0010 */
[----:B------:R1:W-:Y:S02]  /*1ec60*/  STL.64 [R1+0xc00], R6 ;  /* 0x000c000601007387 */ /* 0x0003e40000100a00 */
[----:B-1----:R-:W-:Y:S02]  /*1ec70*/  IMAD.MOV.U32 R6, RZ, RZ, R5 ;  /* 0x000000ffff067224 */ /* 0x002fe400078e0005 */
[----:B------:R-:W-:-:S05]  /*1ec80*/  IMAD.MOV.U32 R7, RZ, RZ, R4 ;  /* 0x000000ffff077224 */ /* 0x000fca00078e0004 */
[----:B------:R3:W-:Y:S02]  /*1ec90*/  STL.64 [R1+0xc18], R6 ;  /* 0x000c180601007387 */ /* 0x0007e40000100a00 */
[----:B---3--:R-:W-:Y:S02]  /*1eca0*/  IMAD.MOV.U32 R6, RZ, RZ, R23 ;  /* 0x000000ffff067224 */ /* 0x008fe400078e0017 */
[----:B------:R-:W-:-:S05]  /*1ecb0*/  IMAD.MOV.U32 R7, RZ, RZ, R22 ;  /* 0x000000ffff077224 */ /* 0x000fca00078e0016 */
[----:B------:R1:W-:Y:S02]  /*1ecc0*/  STL.64 [R1+0xc30], R6 ;  /* 0x000c300601007387 */ /* 0x0003e40000100a00 */
[----:B-1----:R-:W-:Y:S02]  /*1ecd0*/  IMAD.MOV.U32 R7, RZ, RZ, R20 ;  /* 0x000000ffff077224 */ /* 0x002fe400078e0014 */
[----:B------:R-:W2:Y:S01]  /*1ece0*/  LDL.LU R20, [R1+0xf0] ;  /* 0x0000f00001147983 */ /* 0x000ea20000300800 */
[----:B------:R1:W-:Y:S02]  /*1ecf0*/  STL.64 [R1+0x2a0], R12 ;  /* 0x0002a00c01007387 */ /* 0x0003e40000100a00 */
[----:B------:R-:W-:Y:S02]  /*1ed00*/  IMAD.MOV.U32 R6, RZ, RZ, R21 ;  /* 0x000000ffff067224 */ /* 0x000fe400078e0015 */
[----:B------:R3:W-:Y:S01]  /*1ed10*/  STL.64 [R1+0x2a8], R14 ;  /* 0x0002a80e01007387 */ /* 0x0007e20000100a00 */
[----:B------:R-:W2:Y:S01]  /*1ed20*/  LDL.LU R21, [R1+0xf4] ;  /* 0x0000f40001157983 */ /* 0x000ea20000300800 */
[----:B------:R-:W2:Y:S02]  /*1ed30*/  LDL.LU R22, [R1+0xf8] ;  /* 0x0000f80001167983 */ /* 0x000ea40000300800 */
[----:B------:R-:W2:Y:S01]  /*1ed40*/  LDL.LU R23, [R1+0xfc] ;  /* 0x0000fc0001177983 */ /* 0x000ea20000300800 */
[----:B-1----:R-:W2:Y:S01]  /*1ed50*/  LDL.LU R12, [R1+0xb0] ;  /* 0x0000b000010c7983 */ /* 0x002ea20000300800 */
[----:B------:R-:W2:Y:S02]  /*1ed60*/  LDL.LU R13, [R1+0xb4] ;  /* 0x0000b400010d7983 */ /* 0x000ea40000300800 */
[----:B---3--:R-:W3:Y:S02]  /*1ed70*/  LDL.LU R14, [R1+0xb8] ;  /* 0x0000b800010e7983 */ /* 0x008ee40000300800 */
[----:B------:R-:W-:-:S02]  /*1ed80*/  IMAD.MOV.U32 R15, RZ, RZ, R28 ;  /* 0x000000ffff0f7224 */ /* 0x000fc400078e001c */
[----:B------:R-:W2:Y:S01]  /*1ed90*/  LDL.LU R28, [R1+0xcb8] ;  /* 0x000cb800011c7983 */ /* 0x000ea20000300800 */
[----:B------:R1:W-:Y:S02]  /*1eda0*/  STL.64 [R1+0xbe0], R18 ;  /* 0x000be01201007387 */ /* 0x0003e40000100a00 */
[----:B------:R-:W-:Y:S02]  /*1edb0*/  IMAD.MOV.U32 R16, RZ, RZ, R0 ;  /* 0x000000ffff107224 */ /* 0x000fe400078e0000 */
[----:B----4-:R-:W-:Y:S01]  /*1edc0*/  IMAD.MOV.U32 R17, RZ, RZ, R29 ;  /* 0x000000ffff117224 */ /* 0x010fe200078e001d */
[----:B------:R-:W4:Y:S01]  /*1edd0*/  LDL.LU R0, [R1+0xcb4] ;  /* 0x000cb40001007983 */ /* 0x000f220000300800 */
[----:B------:R-:W3:Y:S02]  /*1ede0*/  LDL.LU R29, [R1+0xcb0] ;  /* 0x000cb000011d7983 */ /* 0x000ee40000300800 */
[----:B-1----:R-:W-:Y:S02]  /*1edf0*/  IMAD.MOV.U32 R18, RZ, RZ, R2 ;  /* 0x000000ffff127224 */ /* 0x002fe400078e0002 */
[----:B------:R-:W-:Y:S01]  /*1ee00*/  IMAD.MOV.U32 R19, RZ, RZ, R3 ;  /* 0x000000ffff137224 */ /* 0x000fe200078e0003 */
[----:B------:R-:W3:Y:S01]  /*1ee10*/  LDL.LU R2, [R1+0xcac] ;  /* 0x000cac0001027983 */ /* 0x000ee20000300800 */
[----:B------:R-:W3:Y:S03]  /*1ee20*/  LDL.LU R3, [R1+0xca8] ;  /* 0x000ca80001037983 */ /* 0x000ee60000300800 */
[----:B------:R-:W-:Y:S01]  /*1ee30*/  STL.64 [R1+0xbf8], R18 ;  /* 0x000bf81201007387 */ /* 0x000fe20000100a00 */
[----:B------:R2:W-:Y:S02]  /*1ee40*/  STL.64 [R1+0xbf0], R16 ;  /* 0x000bf01001007387 */ /* 0x0005e40000100a00 */
[----:B--2---:R-:W-:-:S02]  /*1ee50*/  IMAD.MOV.U32 R16, RZ, RZ, R28 ;  /* 0x000000ffff107224 */ /* 0x004fc400078e001c */
[----:B------:R-:W2:Y:S01]  /*1ee60*/  LDL.LU R28, [R1+0xca4] ;  /* 0x000ca400011c7983 */ /* 0x000ea20000300800 */
[----:B----4-:R-:W-:Y:S02]  /*1ee70*/  IMAD.MOV.U32 R17, RZ, RZ, R0 ;  /* 0x000000ffff117224 */ /* 0x010fe400078e0000 */
[----:B---3--:R-:W-:Y:S01]  /*1ee80*/  IMAD.MOV.U32 R18, RZ, RZ, R29 ;  /* 0x000000ffff127224 */ /* 0x008fe200078e001d */
[----:B------:R-:W3:Y:S01]  /*1ee90*/  LDL.LU R0, [R1+0xca0] ;  /* 0x000ca00001007983 */ /* 0x000ee20000300800 */
[----:B------:R-:W4:Y:S02]  /*1eea0*/  LDL.LU R29, [R1+0xc9c] ;  /* 0x000c9c00011d7983 */ /* 0x000f240000300800 */
[----:B------:R-:W-:Y:S02]  /*1eeb0*/  IMAD.MOV.U32 R19, RZ, RZ, R2 ;  /* 0x000000ffff137224 */ /* 0x000fe400078e0002 */
[----:B------:R-:W4:Y:S03]  /*1eec0*/  LDL.LU R2, [R1+0xc98] ;  /* 0x000c980001027983 */ /* 0x000f260000300800 */
[----:B------:R-:W-:Y:S02]  /*1eed0*/  STL.64 [R1+0xc10], R18 ;  /* 0x000c101201007387 */ /* 0x000fe40000100a00 */
[----:B------:R1:W-:Y:S02]  /*1eee0*/  STL.64 [R1+0xc08], R16 ;  /* 0x000c081001007387 */ /* 0x0003e40000100a00 */
[----:B-1----:R-:W-:-:S02]  /*1eef0*/  IMAD.MOV.U32 R16, RZ, RZ, R3 ;  /* 0x000000ffff107224 */ /* 0x002fc400078e0003 */
[----:B------:R-:W4:Y:S01]  /*1ef00*/  LDL.LU R3, [R1+0xc94] ;  /* 0x000c940001037983 */ /* 0x000f220000300800 */
[----:B--2---:R-:W-:-:S03]  /*1ef10*/  IMAD.MOV.U32 R17, RZ, RZ, R28 ;  /* 0x000000ffff117224 */ /* 0x004fc600078e001c */
[----:B------:R-:W2:Y:S01]  /*1ef20*/  LDL.LU R28, [R1+0xc90] ;  /* 0x000c9000011c7983 */ /* 0x000ea20000300800 */
[----:B---3--:R-:W-:Y:S02]  /*1ef30*/  IMAD.MOV.U32 R18, RZ, RZ, R0 ;  /* 0x000000ffff127224 */ /* 0x008fe400078e0000 */
[----:B----4-:R-:W-:Y:S01]  /*1ef40*/  IMAD.MOV.U32 R19, RZ, RZ, R29 ;  /* 0x000000ffff137224 */ /* 0x010fe200078e001d */
[----:B------:R-:W3:Y:S01]  /*1ef50*/  LDL.LU R0, [R1+0xc8c] ;  /* 0x000c8c0001007983 */ /* 0x000ee20000300800 */
[----:B------:R-:W4:Y:S03]  /*1ef60*/  LDL.LU R29, [R1+0xc88] ;  /* 0x000c8800011d7983 */ /* 0x000f260000300800 */
[----:B------:R-:W-:Y:S01]  /*1ef70*/  STL.64 [R1+0xc28], R18 ;  /* 0x000c281201007387 */ /* 0x000fe20000100a00 */
[----:B------:R1:W-:Y:S02]  /*1ef80*/  STL.64 [R1+0xc20], R16 ;  /* 0x000c201001007387 */ /* 0x0003e40000100a00 */
[----:B-1----:R-:W-:-:S02]  /*1ef90*/  IMAD.MOV.U32 R16, RZ, RZ, R2 ;  /* 0x000000ffff107224 */ /* 0x002fc400078e0002 */
[----:B------:R-:W4:Y:S01]  /*1efa0*/  LDL.LU R2, [R1+0xc84] ;  /* 0x000c840001027983 */ /* 0x000f220000300800 */
[----:B------:R-:W-:-:S03]  /*1efb0*/  IMAD.MOV.U32 R17, RZ, RZ, R3 ;  /* 0x000000ffff117224 */ /* 0x000fc600078e0003 */
[----:B------:R-:W4:Y:S01]  /*1efc0*/  LDL.LU R3, [R1+0xc80] ;  /* 0x000c800001037983 */ /* 0x000f220000300800 */
[----:B--2---:R-:W-:-:S03]  /*1efd0*/  IMAD.MOV.U32 R18, RZ, RZ, R28 ;  /* 0x000000ffff127224 */ /* 0x004fc600078e001c */
[----:B------:R-:W2:Y:S01]  /*1efe0*/  LDL.LU R28, [R1+0xc7c] ;  /* 0x000c7c00011c7983 */ /* 0x000ea20000300800 */
[----:B------:R-:W-:Y:S01]  /*1eff0*/  HMMA.16816.F32 R20, R8, R26, R20 ;  /* 0x0000001a0814723c */ /* 0x000fe20000001814 */
[----:B---3--:R-:W-:Y:S02]  /*1f000*/  IMAD.MOV.U32 R19, RZ, RZ, R0 ;  /* 0x000000ffff137224 */ /* 0x008fe400078e0000 */
[----:B------:R0:W5:Y:S03]  /*1f010*/  LDL.LU R0, [R1+0xc78] ;  /* 0x000c780001007983 */ /* 0x0001660000300800 */
[----:B------:R-:W-:Y:S02]  /*1f020*/  STL.64 [R1+0xc40], R18 ;  /* 0x000c401201007387 */ /* 0x000fe40000100a00 */
[----:B------:R4:W-:Y:S02]  /*1f030*/  STL.64 [R1+0xc38], R16 ;  /* 0x000c381001007387 */ /* 0x0009e40000100a00 */
[----:B----4-:R-:W-:-:S02]  /*1f040*/  IMAD.MOV.U32 R16, RZ, RZ, R29 ;  /* 0x000000ffff107224 */ /* 0x010fc400078e001d */
[----:B------:R-:W3:Y:S01]  /*1f050*/  LDL.LU R29, [R1+0xc74] ;  /* 0x000c7400011d7983 */ /* 0x000ee20000300800 */
[----:B------:R-:W-:Y:S02]  /*1f060*/  IMAD.MOV.U32 R17, RZ, RZ, R2 ;  /* 0x000000ffff117224 */ /* 0x000fe400078e0002 */
[----:B------:R0:W5:Y:S02]  /*1f070*/  LDL.LU R2, [R1+0xc70] ;  /* 0x000c700001027983 */ /* 0x0001640000300800 */
[----:B------:R-:W-:Y:S02]  /*1f080*/  IMAD.MOV.U32 R18, RZ, RZ, R3 ;  /* 0x000000ffff127224 */ /* 0x000fe400078e0003 */
[----:B------:R-:W4:Y:S01]  /*1f090*/  LDL.LU R3, [R1+0xc6c] ;  /* 0x000c6c0001037983 */ /* 0x000f220000300800 */
[----:B--2---:R-:W-:-:S03]  /*1f0a0*/  IMAD.MOV.U32 R19, RZ, RZ, R28 ;  /* 0x000000ffff137224 */ /* 0x004fc600078e001c */
[----:B------:R-:W2:Y:S01]  /*1f0b0*/  LDL.LU R28, [R1+0xc68] ;  /* 0x000c6800011c7983 */ /* 0x000ea20000300800 */
[----:B------:R-:W-:Y:S02]  /*1f0c0*/  STL.64 [R1+0x290], R20 ;  /* 0x0002901401007387 */ /* 0x000fe40000100a00 */
[----:B------:R1:W-:Y:S02]  /*1f0d0*/  STL.64 [R1+0x298], R22 ;  /* 0x0002981601007387 */ /* 0x0003e40000100a00 */
[----:B-1----:R-:W2:Y:S01]  /*1f0e0*/  LDL.LU.64 R22, [R1+0xc60] ;  /* 0x000c600001167983 */ /* 0x002ea20000300a00 */
[----:B------:R0:W5:Y:S01]  /*1f0f0*/  LDL.LU.64 R20, [R1+0xc58] ;  /* 0x000c580001147983 */ /* 0x0001620000300a00 */
[----:B--2---:R-:W-:Y:S02]  /*1f100*/  HMMA.16816.F32 R8, R8, R22, R12 ;  /* 0x000000160808723c */ /* 0x004fe4000000180c */
[----:B------:R-:W2:Y:S01]  /*1f110*/  LDL.LU.64 R14, [R1+0xc50] ;  /* 0x000c5000010e7983 */ /* 0x000ea20000300a00 */
[----:B------:R-:W2:Y:S11]  /*1f120*/  LDL.LU.64 R12, [R1+0xc48] ;  /* 0x000c4800010c7983 */ /* 0x000eb60000300a00 */
[----:B------:R-:W-:Y:S09]  /*1f130*/  @!UPT UIADD3 URZ, URZ, URZ, URZ ;  /* 0x0000003f3f3ff290 */ /* 0x000ff2000fffe03f */
[----:B------:R1:W-:Y:S01]  /*1f140*/  STL.64 [R1+0x280], R8 ;  /* 0x0002800801007387 */ /* 0x0003e20000100a00 */
[----:B------:R-:W-:Y:S03]  /*1f150*/  STL.64 [R1+0x288], R10 ;  /* 0x0002880a01007387 */ /* 0x000fe60000100a00 */
[----:B-1----:R-:W3:Y:S01]  /*1f160*/  LDL.LU R8, [R1+0x5a8] ;  /* 0x0005a80001087983 */ /* 0x002ee20000300800 */
[----:B------:R-:W3:Y:S01]  /*1f170*/  LDL.LU R9, [R1+0x7a4] ;  /* 0x0007a40001097983 */ /* 0x000ee20000300800 */
[C---:B--2---:R-:W-:Y:S02]  /*1f180*/  HMMA.16816.F32 R4, R12.reuse, R6, R16 ;  /* 0x000000060c04723c */ /* 0x044fe40000001810 */
[----:B------:R-:W2:Y:S01]  /*1f190*/  LDL.LU.64 R18, [R1+0xc40] ;  /* 0x000c400001127983 */ /* 0x000ea20000300a00 */
[----:B------:R-:W2:Y:S11]  /*1f1a0*/  LDL.LU.64 R16, [R1+0xc38] ;  /* 0x000c380001107983 */ /* 0x000eb60000300a00 */
[----:B------:R-:W-:Y:S09]  /*1f1b0*/  @!UPT UIADD3 URZ, URZ, URZ, URZ ;  /* 0x0000003f3f3ff290 */ /* 0x000ff2000fffe03f */
[----:B------:R-:W-:Y:S01]  /*1f1c0*/  STL.64 [R1+0xb0], R4 ;  /* 0x0000b00401007387 */ /* 0x000fe20000100a00 */
[----:B------:R1:W-:Y:S03]  /*1f1d0*/  STL.64 [R1+0xb8], R6 ;  /* 0x0000b80601007387 */ /* 0x0003e60000100a00 */
[----:B-1----:R-:W2:Y:S02]  /*1f1e0*/  LDL.LU.64 R6, [R1+0xc30] ;  /* 0x000c300001067983 */ /* 0x002ea40000300a00 */
        /* <DEDUP_REMOVED lines=22> */
[----:B------:R-:W2:Y:S11]  /*1f350*/  LDL.LU.64 R18, [R1+0xbe0] ;  /* 0x000be00001127983 */ /* 0x000eb60000300a00 */
[----:B------:R-:W-:Y:S10]  /*1f360*/  @!UPT UIADD3 URZ, URZ, URZ, URZ ;  /* 0x0000003f3f3ff290 */ /* 0x000ff4000fffe03f */
[----:B------:R-:W-:Y:S01]  /*1f370*/  STL.64 [R1+0x220], R4 ;  /* 0x0002200401007387 */ /* 0x000fe20000100a00 */
[----:B------:R1:W-:Y:S03]  /*1f380*/  STL.64 [R1+0x228], R6 ;  /* 0x0002280601007387 */ /* 0x0003e60000100a00 */
[----:B-1----:R-:W2:Y:S01]  /*1f390*/  LDL.LU.64 R6, [R1+0xbd8] ;  /* 0x000bd80001067983 */ /* 0x002ea20000300a00 */
[----:B------:R-:W2:Y:S02]  /*1f3a0*/  LDL.LU.64 R4, [R1+0xbd0] ;  /* 0x000bd00001047983 */ /* 0x000ea40000300a00 */
[C---:B--2---:R-:W-:Y:S01]  /*1f3b0*/  HMMA.16816.F32 R16, R12.reuse, R18, R4 ;  /* 0x000000120c10723c */ /* 0x044fe20000001804 */
[----:B------:R-:W2:Y:S01]  /*1f3c0*/  LDL.LU.64 R6, [R1+0xbc8] ;  /* 0x000bc80001067983 */ /* 0x000ea20000300a00 */
[----:B------:R-:W2:Y:S11]  /*1f3d0*/  LDL.LU.64 R4, [R1+0xbc0] ;  /* 0x000bc00001047983 */ /* 0x000eb60000300a00 */
[----:B------:R-:W-:Y:S10]  /*1f3e0*/  @!UPT UIADD3 URZ, URZ, URZ, URZ ;  /* 0x0000003f3f3ff290 */ /* 0x000ff4000fffe03f */
[----:B------:R-:W-:Y:S01]  /*1f3f0*/  STL.64 [R1+0x210], R16 ;  /* 0x0002101001007387 */ /* 0x000fe20000100a00 */
[----:B------:R1:W-:Y:S03]  /*1f400*/  STL.64 [R1+0x218], R18 ;  /* 0x0002181201007387 */ /* 0x0003e60000100a00 */
[----:B-1----:R-:W2:Y:S01]  /*1f410*/  LDL.LU.64 R18, [R1+0xbb8] ;  /* 0x000bb80001127983 */ /* 0x002ea20000300a00 */
[----:B------:R-:W2:Y:S02]  /*1f420*/  LDL.LU.64 R16, [R1+0xbb0] ;  /* 0x000bb00001107983 */ /* 0x000ea40000300a00 */
[C---:B--2---:R-:W-:Y:S11]  /*1f430*/  HMMA.16816.F32 R16, R12.reuse, R26, R16 ;  /* 0x0000001a0c10723c */ /* 0x044ff60000001810 */
[----:B------:R-:W-:Y:S11]  /*1f440*/  @!UPT UIADD3 URZ, URZ, URZ, URZ ;  /* 0x0000003f3f3ff290 */ /* 0x000ff6000fffe03f */
[----:B------:R-:W-:Y:S01]  /*1f450*/  @!UPT UIADD3 URZ, URZ, URZ, URZ ;  /* 0x0000003f3f3ff290 */ /* 0x000fe2000fffe03f */
[----:B------:R-:W-:Y:S01]  /*1f460*/  STL.64 [R1+0x200], R16 ;  /* 0x0002001001007387 */ /* 0x000fe20000100a00 */
[----:B------:R1:W-:Y:S02]  /*1f470*/  STL.64 [R1+0x208], R18 ;  /* 0x0002081201007387 */ /* 0x0003e40000100a00 */
[----:B------:R-:W-:Y:S02]  /*1f480*/  IMAD.MOV.U32 R11, RZ, RZ, R19 ;  /* 0x000000ffff0b7224 */ /* 0x000fe400078e0013 */
[----:B-1----:R-:W2:Y:S01]  /*1f490*/  LDL.LU.64 R18, [R1+0xba8] ;  /* 0x000ba80001127983 */ /* 0x002ea20000300a00 */
[----:B------:R-:W2:Y:S02]  /*1f4a0*/  LDL.LU.64 R16, [R1+0xba0] ;  /* 0x000ba00001107983 */ /* 0x000ea40000300a00 */
[----:B------:R-:W3:Y:S01]  /*1f4b0*/  LDL.LU R26, [R1+0x450] ;  /* 0x00045000011a7983 */ /* 0x000ee20000300800 */
[----:B--2---:R-:W-:Y:S01]  /*1f4c0*/  HMMA.16816.F32 R12, R12, R22, R16 ;  /* 0x000000160c0c723c */ /* 0x004fe20000001810 */
[----:B------:R0:W5:Y:S01]  /*1f4d0*/  LDL.LU.64 R18, [R1+0xb98] ;  /* 0x000b980001127983 */ /* 0x0001620000300a00 */
[----:B------:R0:W5:Y:S11]  /*1f4e0*/  LDL.LU.64 R16, [R1+0xb90] ;  /* 0x000b900001107983 */ /* 0x0001760000300a00 */
[----:B------:R-:W-:Y:S10]  /*1f4f0*/  @!UPT UIADD3 URZ, URZ, URZ, URZ ;  /* 0x0000003f3f3ff290 */ /* 0x000ff4000fffe03f */
[----:B------:R1:W-:Y:S01]  /*1f500*/  STL.64 [R1+0x1e0], R12 ;  /* 0x0001e00c01007387 */ /* 0x0003e20000100a00 */
[----:B------:R2:W-:Y:S02]  /*1f510*/  STL.64 [R1+0x1e8], R14 ;  /* 0x0001e80e01007387 */ /* 0x0005e40000100a00 */
[----:B------:R-:W4:Y:S01]  /*1f520*/  LDL.LU R23, [R1+0x3a8] ;  /* 0x0003a80001177983 */ /* 0x000f220000300800 */
[----:B------:R-:W-:Y:S01]  /*1f530*/  LOP3.LUT R5, R5, R4, RZ, 0x3c, !PT ;  /* 0x0000000405057212 */ /* 0x000fe200078e3cff */
[----:B------:R-:W-:-:S03]  /*1f540*/  IMAD.MOV.U32 R10, RZ, RZ, c[0x0][0x18c] ;  /* 0x00006300ff0a7624 */ /* 0x000fc600078e00ff */
[----:B------:R-:W-:Y:S01]  /*1f550*/  LOP3.LUT R4, R5, R4, RZ, 0x3c, !PT ;  /* 0x0000000405047212 */ /* 0x000fe200078e3cff */
[----:B------:R-:W-:-:S03]  /*1f560*/  IMAD.SHL.U32 R27, R10, 0x40, RZ ;  /* 0x000000400a1b7824 */ /* 0x000fc600078e00ff */
[----:B------:R-:W-:Y:S01]  /*1f570*/  LOP3.LUT R5, R5, R4, RZ, 0x3c, !PT ;  /* 0x0000000405057212 */ /* 0x000fe200078e3cff */
[----:B-1----:R-:W4:Y:S01]  /*1f580*/  LDL.LU R12, [R1+0x5b0] ;  /* 0x0005b000010c7983 */ /* 0x002f220000300800 */
[----:B------:R-:W4:Y:S03]  /*1f590*/  LDL.LU R13, [R1+0x6f8] ;  /* 0x0006f800010d7983 */ /* 0x000f260000300800 */
[----:B------:R-:W-:-:S05]  /*1f5a0*/  IMAD.WIDE R4, R27, 0x2, R4 ;  /* 0x000000021b047825 */ /* 0x000fca00078e0204 */
[----:B------:R3:W-:Y:S01]  /*1f5b0*/  STL [R1+0x7a0], R4 ;  /* 0x0007a00401007387 */ /* 0x0007e20000100800 */
[----:B------:R4:W-:Y:S02]  /*1f5c0*/  STL [R1+0x5a0], R5 ;  /* 0x0005a00501007387 */ /* 0x0009e40000100800 */
[----:B------:R-:W-:Y:S02]  /*1f5d0*/  IMAD.MOV.U32 R10, RZ, RZ, R15 ;  /* 0x000000ffff0a7224 */ /* 0x000fe400078e000f */
[----:B--2---:R-:W2:Y:S01]  /*1f5e0*/  LDL.LU R14, [R1+0x460] ;  /* 0x00046000010e7983 */ /* 0x004ea20000300800 */
[----:B------:R-:W2:Y:S01]  /*1f5f0*/  LDL.LU R15, [R1+0x5b8] ;  /* 0x0005b800010f7983 */ /* 0x000ea20000300800 */
[----:B------:R-:W2:Y:S02]  /*1f600*/  LDL.LU R22, [R1+0x6fc] ;  /* 0x0006fc0001167983 */ /* 0x000ea40000300800 */
[----:B---3--:R-:W-:Y:S02]  /*1f610*/  IMAD.MOV.U32 R4, RZ, RZ, R26 ;  /* 0x000000ffff047224 */ /* 0x008fe400078e001a */
[----:B----4-:R-:W-:-:S04]  /*1f620*/  IMAD.MOV.U32 R5, RZ, RZ, R23 ;  /* 0x000000ffff057224 */ /* 0x010fc800078e0017 */
[----:B------:R-:W-:-:S05]  /*1f630*/  IMAD.WIDE R4, R27, 0x2, R4 ;  /* 0x000000021b047825 */ /* 0x000fca00078e0204 */
[----:B------:R-:W-:Y:S01]  /*1f640*/  STL [R1+0x450], R4 ;  /* 0x0004500401007387 */ /* 0x000fe20000100800 */
[----:B------:R1:W-:Y:S03]  /*1f650*/  STL [R1+0x3a8], R5 ;  /* 0x0003a80501007387 */ /* 0x0003e60000100800 */
[----:B-1----:R-:W3:Y:S01]  /*1f660*/  LDL.LU R5, [R1+0x3ac] ;  /* 0x0003ac0001057983 */ /* 0x002ee20000300800 */
[----:B------:R-:W-:-:S04]  /*1f670*/  LOP3.LUT R7, R7, R6, RZ, 0x3c, !PT ;  /* 0x0000000607077212 */ /* 0x000fc800078e3cff */
[----:B------:R-:W-:-:S04]  /*1f680*/  LOP3.LUT R6, R7, R6, RZ, 0x3c, !PT ;  /* 0x0000000607067212 */ /* 0x000fc800078e3cff */
[----:B------:R-:W-:Y:S02]  /*1f690*/  LOP3.LUT R7, R7, R6, RZ, 0x3c, !PT ;  /* 0x0000000607077212 */ /* 0x000fe400078e3cff */
[----:B------:R-:W-:-:S03]  /*1f6a0*/  LOP3.LUT R9, R9, R8, RZ, 0x3c, !PT ;  /* 0x0000000809097212 */ /* 0x000fc600078e3cff */
[----:B------:R-:W-:Y:S01]  /*1f6b0*/  IMAD.WIDE R6, R27, 0x2, R6 ;  /* 0x000000021b067825 */ /* 0x000fe200078e0206 */
[----:B------:R-:W-:-:S04]  /*1f6c0*/  LOP3.LUT R8, R9, R8, RZ, 0x3c, !PT ;  /* 0x0000000809087212 */ /* 0x000fc800078e3cff */
[----:B------:R1:W-:Y:S01]  /*1f6d0*/  STL [R1+0x5a4], R6 ;  /* 0x0005a40601007387 */ /* 0x0003e20000100800 */
[----:B------:R4:W-:Y:S01]  /*1f6e0*/  STL [R1+0x454], R7 ;  /* 0x0004540701007387 */ /* 0x0009e20000100800 */
[----:B------:R-:W-:Y:S02]  /*1f6f0*/  LOP3.LUT R9, R9, R8, RZ, 0x3c, !PT ;  /* 0x0000000809097212 */ /* 0x000fe400078e3cff */
[----:B-1----:R-:W2:Y:S01]  /*1f700*/  LDL.LU R6, [R1+0x45c] ;  /* 0x00045c0001067983 */ /* 0x002ea20000300800 */
[----:B----4-:R-:W2:Y:S02]  /*1f710*/  LDL.LU R7, [R1+0x5ac] ;  /* 0x0005ac0001077983 */ /* 0x010ea40000300800 */
[----:B------:R-:W-:-:S04]  /*1f720*/  IMAD.WIDE R8, R27, 0x2, R8 ;  /* 0x000000021b087825 */ /* 0x000fc800078e0208 */
[----:B------:R-:W-:Y:S01]  /*1f730*/  IMAD.MOV.U32 R4, RZ, RZ, R29 ;  /* 0x000000ffff047224 */ /* 0x000fe200078e001d */
[----:B------:R-:W-:Y:S01]  /*1f740*/  STL [R1+0x7a4], R8 ;  /* 0x0007a40801007387 */ /* 0x000fe20000100800 */
[----:B------:R-:W-:Y:S02]  /*1f750*/  STL [R1+0x5a8], R9 ;  /* 0x0005a80901007387 */ /* 0x000fe40000100800 */
[----:B------:R-:W4:Y:S02]  /*1f760*/  LDL.LU R23, [R1+0x5bc] ;  /* 0x0005bc0001177983 */ /* 0x000f240000300800 */
[----:B------:R-:W4:Y:S01]  /*1f770*/  LDL.LU R26, [R1+0x5c0] ;  /* 0x0005c000011a7983 */ /* 0x000f220000300800 */
[----:B------:R-:W4:Y:S01]  /*1f780*/  LDL.LU R29, [R1+0xb8c] ;  /* 0x000b8c00011d7983 */ /* 0x000f220000300800 */
[----:B---3--:R-:W-:-:S05]  /*1f790*/  IMAD.WIDE R4, R27, 0x2, R4 ;  /* 0x000000021b047825 */ /* 0x008fca00078e0204 */
[----:B------:R-:W-:Y:S01]  /*1f7a0*/  STL [R1+0x458], R4 ;  /* 0x0004580401007387 */ /* 0x000fe20000100800 */
[----:B------:R1:W-:Y:S03]  /*1f7b0*/  STL [R1+0x3ac], R5 ;  /* 0x0003ac0501007387 */ /* 0x0003e60000100800 */
[----:B-1----:R-:W3:Y:S01]  /*1f7c0*/  LDL.LU R5, [R1+0x3b0] ;  /* 0x0003b00001057983 */ /* 0x002ee20000300800 */
[----:B------:R-:W-:Y:S02]  /*1f7d0*/  IMAD.MOV.U32 R8, RZ, RZ, R13 ;  /* 0x000000ffff087224 */ /* 0x000fe400078e000d */
[----:B------:R-:W-:Y:S01]  /*1f7e0*/  IMAD.MOV.U32 R9, RZ, RZ, R12 ;  /* 0x000000ffff097224 */ /* 0x000fe200078e000c */
[----:B--2---:R-:W-:-:S04]  /*1f7f0*/  LOP3.LUT R7, R7, R6, RZ, 0x3c, !PT ;  /* 0x0000000607077212 */ /* 0x004fc800078e3cff */
[----:B------:R-:W-:-:S04]  /*1f800*/  LOP3.LUT R6, R7, R6, RZ, 0x3c, !PT ;  /* 0x0000000607067212 */ /* 0x000fc800078e3cff */
[----:B------:R-:W-:Y:S01]  /*1f810*/  LOP3.LUT R7, R7, R6, RZ, 0x3c, !PT ;  /* 0x0000000607077212 */ /* 0x000fe200078e3cff */
[----:B------:R-:W-:-:S04]  /*1f820*/  IMAD.WIDE R8, R27, 0x2, R8 ;  /* 0x000000021b087825 */ /* 0x000fc800078e0208 */
[----:B------:R-:W-:-:S04]  /*1f830*/  IMAD.WIDE R6, R27, 0x2, R6 ;  /* 0x000000021b067825 */ /* 0x000fc800078e0206 */
[----:B------:R-:W-:Y:S01]  /*1f840*/  IMAD.MOV.U32 R4, RZ, RZ, R14 ;  /* 0x000000ffff047224 */ /* 0x000fe200078e000e */
[----:B------:R-:W-:Y:S01]  /*1f850*/  STL [R1+0x5ac], R6 ;  /* 0x0005ac0601007387 */ /* 0x000fe20000100800 */
[----:B------:R1:W-:Y:S02]  /*1f860*/  STL [R1+0x45c], R7 ;  /* 0x00045c0701007387 */ /* 0x0003e40000100800 */
[----:B------:R-:W-:Y:S02]  /*1f870*/  STL [R1+0x6f8], R8 ;  /* 0x0006f80801007387 */ /* 0x000fe40000100800 */
[----:B------:R-:W-:Y:S01]  /*1f880*/  STL [R1+0x5b0], R9 ;  /* 0x0005b00901007387 */ /* 0x000fe20000100800 */
[----:B------:R-:W2:Y:S01]  /*1f890*/  LDL.LU R12, [R1+0x5c8] ;  /* 0x0005c800010c7983 */ /* 0x000ea20000300800 */
[----:B------:R-:W2:Y:S02]  /*1f8a0*/  LDL.LU R13, [R1+0x704] ;  /* 0x00070400010d7983 */ /* 0x000ea40000300800 */
[----:B-1----:R-:W-:-:S02]  /*1f8b0*/  IMAD.MOV.U32 R7, RZ, RZ, R3 ;  /* 0x000000ffff077224 */ /* 0x002fc400078e0003 */
[----:B------:R-:W-:Y:S01]  /*1f8c0*/  IMAD.MOV.U32 R6, RZ, RZ, R28 ;  /* 0x000000ffff067224 */ /* 0x000fe200078e001c */
[----:B------:R-:W2:Y:S01]  /*1f8d0*/  LDL.LU R3, [R1+0xb88] ;  /* 0x000b880001037983 */ /* 0x000ea20000300800 */
[----:B------:R-:W2:Y:S02]  /*1f8e0*/  LDL.LU R28, [R1+0xb84] ;  /* 0x000b8400011c7983 */ /* 0x000ea40000300800 */
[----:B------:R-:W-:-:S04]  /*1f8f0*/  IMAD.WIDE R6, R27, 0x2, R6 ;  /* 0x000000021b067825 */ /* 0x000fc800078e0206 */
[----:B---3--:R-:W-:-:S05]  /*1f900*/  IMAD.WIDE R4, R27, 0x2, R4 ;  /* 0x000000021b047825 */ /* 0x008fca00078e0204 */
[----:B------:R1:W-:Y:S01]  /*1f910*/  STL [R1+0x460], R4 ;  /* 0x0004600401007387 */ /* 0x0003e20000100800 */
[----:B------:R3:W-:Y:S03]  /*1f920*/  STL [R1+0x3b0], R5 ;  /* 0x0003b00501007387 */ /* 0x0007e60000100800 */
[----:B-1----:R-:W2:Y:S01]  /*1f930*/  LDL.LU R4, [R1+0x3b4] ;  /* 0x0003b40001047983 */ /* 0x002ea20000300800 */
[----:B---3--:R-:W2:Y:S02]  /*1f940*/  LDL.LU R5, [R1+0x468] ;  /* 0x0004680001057983 */ /* 0x008ea40000300800 */
[----:B------:R-:W-:Y:S02]  /*1f950*/  STL [R1+0x5b4], R6 ;  /* 0x0005b40601007387 */ /* 0x000fe40000100800 */
[----:B------:R1:W-:Y:S02]  /*1f960*/  STL [R1+0x464], R7 ;  /* 0x0004640701007387 */ /* 0x0003e40000100800 */
[----:B-1----:R-:W3:Y:S01]  /*1f970*/  LDL.LU R7, [R1+0x46c] ;  /* 0x00046c0001077983 */ /* 0x002ee20000300800 */
[----:B------:R-:W-:-:S02]  /*1f980*/  IMAD.MOV.U32 R8, RZ, RZ, R22 ;  /* 0x000000ffff087224 */ /* 0x000fc400078e0016 */
[----:B------:R-:W-:-:S04]  /*1f990*/  IMAD.MOV.U32 R9, RZ, RZ, R15 ;  /* 0x000000ffff097224 */ /* 0x000fc800078e000f */
[----:B------:R-:W-:-:S04]  /*1f9a0*/  IMAD.WIDE R8, R27, 0x2, R8 ;  /* 0x000000021b087825 */ /* 0x000fc800078e0208 */
[----:B----4-:R-:W-:Y:S01]  /*1f9b0*/  IMAD.MOV.U32 R6, RZ, RZ, R23 ;  /* 0x000000ffff067224 */ /* 0x010fe200078e0017 */
[----:B------:R1:W-:Y:S01]  /*1f9c0*/  STL [R1+0x6fc], R8 ;  /* 0x0006fc0801007387 */ /* 0x0003e20000100800 */
[----:B------:R-:W-:Y:S02]  /*1f9d0*/  STL [R1+0x5b8], R9 ;  /* 0x0005b80901007387 */ /* 0x000fe40000100800 */
[----:B------:R-:W4:Y:S02]  /*1f9e0*/  LDL.LU R14, [R1+0x5cc] ;  /* 0x0005cc00010e7983 */ /* 0x000f240000300800 */
[----:B------:R-:W4:Y:S01]  /*1f9f0*/  LDL.LU R15, [R1+0x5d0] ;  /* 0x0005d000010f7983 */ /* 0x000f220000300800 */
[----:B------:R-:W4:Y:S01]  /*1fa00*/  LDL.LU R22, [R1+0x708] ;  /* 0x0007080001167983 */ /* 0x000f220000300800 */
[----:B-1----:R-:W-:-:S03]  /*1fa10*/  IMAD.MOV.U32 R8, RZ, RZ, R29 ;  /* 0x000000ffff087224 */ /* 0x002fc600078e001d */
[----:B------:R-:W4:Y:S01]  /*1fa20*/  LDL.LU R29, [R1+0xb80] ;  /* 0x000b8000011d7983 */ /* 0x000f220000300800 */
[----:B--2---:R-:W-:-:S04]  /*1fa30*/  LOP3.LUT R5, R5, R4, RZ, 0x3c, !PT ;  /* 0x0000000405057212 */ /* 0x004fc800078e3cff */
[----:B------:R-:W-:-:S04]  /*1fa40*/  LOP3.LUT R4, R5, R4, RZ, 0x3c, !PT ;  /* 0x0000000405047212 */ /* 0x000fc800078e3cff */
[----:B------:R-:W-:-:S05]  /*1fa50*/  LOP3.LUT R5, R5, R4, RZ, 0x3c, !PT ;  /* 0x0000000405057212 */ /* 0x000fca00078e3cff */
[----:B------:R-:W-:-:S04]  /*1fa60*/  IMAD.WIDE R4, R27, 0x2, R4 ;  /* 0x000000021b047825 */ /* 0x000fc800078e0204 */
[----:B---3--:R-:W-:Y:S01]  /*1fa70*/  IMAD.WIDE R6, R27, 0x2, R6 ;  /* 0x000000021b067825 */ /* 0x008fe200078e0206 */
[----:B------:R1:W-:Y:S03]  /*1fa80*/  STL [R1+0x468], R4 ;  /* 0x0004680401007387 */ /* 0x0003e60000100800 */
[----:B------:R2:W-:Y:S01]  /*1fa90*/  STL [R1+0x3b4], R5 ;  /* 0x0003b40501007387 */ /* 0x0005e20000100800 */
[----:B-1----:R-:W3:Y:S01]  /*1faa0*/  LDL.LU R4, [R1+0x3b8] ;  /* 0x0003b80001047983 */ /* 0x002ee20000300800 */
[----:B--2---:R-:W3:Y:S02]  /*1fab0*/  LDL.LU R5, [R1+0x470] ;  /* 0x0004700001057983 */ /* 0x004ee40000300800 */
[----:B------:R1:W-:Y:S02]  /*1fac0*/  STL [R1+0x5bc], R6 ;  /* 0x0005bc0601007387 */ /* 0x0003e40000100800 */
[----:B------:R2:W-:Y:S01]  /*1fad0*/  STL [R1+0x46c], R7 ;  /* 0x00046c0701007387 */ /* 0x0005e20000100800 */
[----:B-1----:R-:W4:Y:S01]  /*1fae0*/  LDL.LU R6, [R1+0x474] ;  /* 0x0004740001067983 */ /* 0x002f220000300800 */
[----:B--2---:R-:W4:Y:S02]  /*1faf0*/  LDL.LU R7, [R1+0x5c4] ;  /* 0x0005c40001077983 */ /* 0x004f240000300800 */
[----:B------:R-:W-:-:S04]  /*1fb00*/  IMAD.MOV.U32 R9, RZ, RZ, R26 ;  /* 0x000000ffff097224 */ /* 0x000fc800078e001a */
[----:B------:R-:W-:-:S05]  /*1fb10*/  IMAD.WIDE R8, R27, 0x2, R8 ;  /* 0x000000021b087825 */ /* 0x000fca00078e0208 */
[----:B------:R1:W-:Y:S01]  /*1fb20*/  STL [R1+0x700], R8 ;  /* 0x0007000801007387 */ /* 0x0003e20000100800 */
[----:B------:R2:W-:Y:S02]  /*1fb30*/  STL [R1+0x5c0], R9 ;  /* 0x0005c00901007387 */ /* 0x0005e40000100800 */
[----:B------:R-:W4:Y:S02]  /*1fb40*/  LDL.LU R23, [R1+0x5d8] ;  /* 0x0005d80001177983 */ /* 0x000f240000300800 */
[----:B------:R-:W4:Y:S02]  /*1fb50*/  LDL.LU R26, [R1+0x70c] ;  /* 0x00070c00011a7983 */ /* 0x000f240000300800 */
[----:B-1----:R-:W-:Y:S02]  /*1fb60*/  IMAD.MOV.U32 R8, RZ, RZ, R13 ;  /* 0x000000ffff087224 */ /* 0x002fe400078e000d */
[----:B--2---:R-:W-:-:S04]  /*1fb70*/  IMAD.MOV.U32 R9, RZ, RZ, R12 ;  /* 0x000000ffff097224 */ /* 0x004fc800078e000c */
[----:B------:R-:W-:Y:S01]  /*1fb80*/  IMAD.WIDE R8, R27, 0x2, R8 ;  /* 0x000000021b087825 */ /* 0x000fe200078e0208 */
[----:B---3--:R-:W-:-:S04]  /*1fb90*/  LOP3.LUT R5, R5, R4, RZ, 0x3c, !PT ;  /* 0x0000000405057212 */ /* 0x008fc800078e3cff */
[----:B------:R-:W-:-:S04]  /*1fba0*/  LOP3.LUT R4, R5, R4, RZ, 0x3c, !PT ;  /* 0x0000000405047212 */ /* 0x000fc800078e3cff */
[----:B------:R-:W-:Y:S02]  /*1fbb0*/  LOP3.LUT R5, R5, R4, RZ, 0x3c, !PT ;  /* 0x0000000405057212 */ /* 0x000fe400078e3cff */
[----:B----4-:R-:W-:-:S04]  /*1fbc0*/  LOP3.LUT R7, R7, R6, RZ, 0x3c, !PT ;  /* 0x0000000607077212 */ /* 0x010fc800078e3cff */
[----:B------:R-:W-:Y:S01]  /*1fbd0*/  LOP3.LUT R6, R7, R6, RZ, 0x3c, !PT ;  /* 0x0000000607067212 */ /* 0x000fe200078e3cff */
[----:B------:R-:W-:-:S03]  /*1fbe0*/  IMAD.WIDE R4, R27, 0x2, R4 ;  /* 0x000000021b047825 */ /* 0x000fc600078e0204 */
[----:B------:R-:W-:Y:S02]  /*1fbf0*/  LOP3.LUT R7, R7, R6, RZ, 0x3c, !PT ;  /* 0x0000000607077212 */ /* 0x000fe400078e3cff */
[----:B------:R1:W-:Y:S03]  /*1fc00*/  STL [R1+0x470], R4 ;  /* 0x0004700401007387 */ /* 0x0003e60000100800 */
[----:B------:R-:W-:Y:S01]  /*1fc10*/  IMAD.WIDE R6, R27, 0x2, R6 ;  /* 0x000000021b067825 */ /* 0x000fe200078e0206 */
[----:B------:R2:W-:Y:S04]  /*1fc20*/  STL [R1+0x3b8], R5 ;  /* 0x0003b80501007387 */ /* 0x0005e80000100800 */
[----:B------:R-:W-:Y:S01]  /*1fc30*/  STL [R1+0x5c4], R6 ;  /* 0x0005c40601007387 */ /* 0x000fe20000100800 */
[----:B------:R3:W-:Y:S02]  /*1fc40*/  STL [R1+0x474], R7 ;  /* 0x0004740701007387 */ /* 0x0007e40000100800 */
[----:B-1----:R-:W-:-:S02]  /*1fc50*/  IMAD.MOV.U32 R4, RZ, RZ, R28 ;  /* 0x000000ffff047224 */ /* 0x002fc400078e001c */
[----:B--2---:R-:W-:-:S04]  /*1fc60*/  IMAD.MOV.U32 R5, RZ, RZ, R3 ;  /* 0x000000ffff057224 */ /* 0x004fc800078e0003 */
[----:B------:R-:W-:Y:S01]  /*1fc70*/  IMAD.WIDE R4, R27, 0x2, R4 ;  /* 0x000000021b047825 */ /* 0x000fe200078e0204 */
[----:B---3--:R-:W2:Y:S03]  /*1fc80*/  LDL.LU R7, [R1+0x47c] ;  /* 0x00047c0001077983 */ /* 0x008ea60000300800 */
[----:B------:R-:W-:Y:S02]  /*1fc90*/  STL [R1+0x704], R8 ;  /* 0x0007040801007387 */ /* 0x000fe40000100800 */
[----:B------:R-:W-:Y:S02]  /*1fca0*/  STL [R1+0x5c8], R9 ;  /* 0x0005c80901007387 */ /* 0x000fe40000100800 */
[----:B------:R-:W3:Y:S01]  /*1fcb0*/  LDL.LU R12, [R1+0x48c] ;  /* 0x00048c00010c7983 */ /* 0x000ee20000300800 */
[----:B------:R-:W4:Y:S01]  /*1fcc0*/  LDL.LU R13, [R1+0x5dc] ;  /* 0x0005dc00010d7983 */ /* 0x000f220000300800 */
[----:B------:R-:W3:Y:S02]  /*1fcd0*/  LDL.LU R3, [R1+0xb7c] ;  /* 0x000b7c0001037983 */ /* 0x000ee40000300800 */
[----:B------:R-:W3:Y:S02]  /*1fce0*/  LDL.LU R28, [R1+0xb78] ;  /* 0x000b7800011c7983 */ /* 0x000ee40000300800 */
[----:B------:R1:W-:Y:S01]  /*1fcf0*/  STL [R1+0x478], R4 ;  /* 0x0004780401007387 */ /* 0x0003e20000100800 */
[----:B------:R0:W-:Y:S04]  /*1fd00*/  STL [R1+0x3bc], R5 ;  /* 0x0003bc0501007387 */ /* 0x0001e80000100800 */
[----:B-1----:R-:W3:Y:S01]  /*1fd10*/  LDL.LU R4, [R1+0x3c0] ;  /* 0x0003c00001047983 */ /* 0x002ee20000300800 */
[----:B0-----:R-:W3:Y:S02]  /*1fd20*/  LDL.LU R5, [R1+0x480] ;  /* 0x0004800001057983 */ /* 0x001ee40000300800 */
[----:B------:R-:W-:-:S02]  /*1fd30*/  IMAD.MOV.U32 R6, RZ, RZ, R14 ;  /* 0x000000ffff067224 */ /* 0x000fc400078e000e */
[----:B------:R-:W-:Y:S02]  /*1fd40*/  IMAD.MOV.U32 R8, RZ, RZ, R22 ;  /* 0x000000ffff087224 */ /* 0x000fe400078e0016 */
[----:B------:R-:W-:-:S04]  /*1fd50*/  IMAD.MOV.U32 R9, RZ, RZ, R15 ;  /* 0x000000ffff097224 */ /* 0x000fc800078e000f */
[----:B------:R-:W-:-:S04]  /*1fd60*/  IMAD.WIDE R8, R27, 0x2, R8 ;  /* 0x000000021b087825 */ /* 0x000fc800078e0208 */
[----:B--2---:R-:W-:-:S05]  /*1fd70*/  IMAD.WIDE R6, R27, 0x2, R6 ;  /* 0x000000021b067825 */ /* 0x004fca00078e0206 */
[----:B------:R-:W-:Y:S01]  /*1fd80*/  STL [R1+0x5cc], R6 ;  /* 0x0005cc0601007387 */ /* 0x000fe20000100800 */
[----:B------:R0:W-:Y:S03]  /*1fd90*/  STL [R1+0x47c], R7 ;  /* 0x00047c0701007387 */ /* 0x0001e60000100800 */
[----:B0-----:R-:W2:Y:S01]  /*1fda0*/  LDL.LU R7, [R1+0x484] ;  /* 0x0004840001077983 */ /* 0x001ea20000300800 */
[----:B---3--:R-:W-:-:S04]  /*1fdb0*/  LOP3.LUT R5, R5, R4, RZ, 0x3c, !PT ;  /* 0x0000000405057212 */ /* 0x008fc800078e3cff */
[----:B------:R-:W-:-:S04]  /*1fdc0*/  LOP3.LUT R4, R5, R4, RZ, 0x3c, !PT ;  /* 0x0000000405047212 */ /* 0x000fc800078e3cff */
[----:B------:R-:W-:Y:S01]  /*1fdd0*/  LOP3.LUT R5, R5, R4, RZ, 0x3c, !PT ;  /* 0x0000000405057212 */ /* 0x000fe200078e3cff */
[----:B------:R-:W-:Y:S01]  /*1fde0*/  STL [R1+0x708], R8 ;  /* 0x0007080801007387 */ /* 0x000fe20000100800 */
[----:B------:R-:W-:Y:S02]  /*1fdf0*/  STL [R1+0x5d0], R9 ;  /* 0x0005d00901007387 */ /* 0x000fe40000100800 */
[----:B------:R-:W3:Y:S02]  /*1fe00*/  LDL.LU R14, [R1+0x5e4] ;  /* 0x0005e400010e7983 */ /* 0x000ee40000300800 */
[----:B------:R-:W3:Y:S02]  /*1fe10*/  LDL.LU R15, [R1+0x5e8] ;  /* 0x0005e800010f7983 */ /* 0x000ee40000300800 */
[----:B------:R-:W-:Y:S01]  /*1fe20*/  IMAD.WIDE R4, R27, 0x2, R4 ;  /* 0x000000021b047825 */ /* 0x000fe200078e0204 */
[----:B------:R-:W3:Y:S03]  /*1fe30*/  LDL.LU R22, [R1+0x714] ;  /* 0x0007140001167983 */ /* 0x000ee60000300800 */
[----:B------:R-:W-:-:S02]  /*1fe40*/  IMAD.MOV.U32 R6, RZ, RZ, R29 ;  /* 0x000000ffff067224 */ /* 0x000fc400078e001d */
[----:B------:R-:W3:Y:S01]  /*1fe50*/  LDL.LU R29, [R1+0xb74] ;  /* 0x000b7400011d7983 */ /* 0x000ee20000300800 */
[----:B------:R0:W-:Y:S01]  /*1fe60*/  STL [R1+0x480], R4 ;  /* 0x0004800401007387 */ /* 0x0001e20000100800 */
[----:B------:R1:W-:Y:S03]  /*1fe70*/  STL [R1+0x3c0], R5 ;  /* 0x0003c00501007387 */ /* 0x0003e60000100800 */
[----:B0-----:R-:W3:Y:S01]  /*1fe80*/  LDL.LU R4, [R1+0x3c4] ;  /* 0x0003c40001047983 */ /* 0x001ee20000300800 */
[----:B-1----:R-:W3:Y:S02]  /*1fe90*/  LDL.LU R5, [R1+0x488] ;  /* 0x0004880001057983 */ /* 0x002ee40000300800 */
[----:B------:R-:W-:Y:S02]  /*1fea0*/  IMAD.MOV.U32 R8, RZ, RZ, R26 ;  /* 0x000000ffff087224 */ /* 0x000fe400078e001a */
[----:B------:R-:W-:-:S04]  /*1feb0*/  IMAD.MOV.U32 R9, RZ, RZ, R23 ;  /* 0x000000ffff097224 */ /* 0x000fc800078e0017 */
[----:B------:R-:W-:-:S04]  /*1fec0*/  IMAD.WIDE R8, R27, 0x2, R8 ;  /* 0x000000021b087825 */ /* 0x000fc800078e0208 */
[----:B--2---:R-:W-:-:S05]  /*1fed0*/  IMAD.WIDE R6, R27, 0x2, R6 ;  /* 0x000000021b067825 */ /* 0x004fca00078e0206 */
[----:B------:R-:W-:Y:S01]  /*1fee0*/  STL [R1+0x5d4], R6 ;  /* 0x0005d40601007387 */ /* 0x000fe20000100800 */
[----:B------:R-:W-:Y:S02]  /*1fef0*/  STL [R1+0x484], R7 ;  /* 0x0004840701007387 */ /* 0x000fe40000100800 */
[----:B------:R-:W-:Y:S02]  /*1ff00*/  STL [R1+0x70c], R8 ;  /* 0x00070c0801007387 */ /* 0x000fe40000100800 */
[----:B------:R0:W-:Y:S01]  /*1ff10*/  STL [R1+0x5d8], R9 ;  /* 0x0005d80901007387 */ /* 0x0001e20000100800 */
[----:B------:R-:W2:Y:S01]  /*1ff20*/  LDL.LU R23, [R1+0x5f0] ;  /* 0x0005f00001177983 */ /* 0x000ea20000300800 */
[----:B------:R-:W2:Y:S02]  /*1ff30*/  LDL.LU R26, [R1+0x718] ;  /* 0x00071800011a7983 */ /* 0x000ea40000300800 */
[----:B0-----:R-:W-:Y:S01]  /*1ff40*/  IMAD.MOV.U32 R9, RZ, RZ, R3 ;  /* 0x000000ffff097224 */ /* 0x001fe200078e0003 */
[-C--:B---3--:R-:W-:Y:S01]  /*1ff50*/  LOP3.LUT R5, R5, R4.reuse, RZ, 0x3c, !PT ;  /* 0x0000000405057212 */ /* 0x088fe200078e3cff */
[----:B------:R-:W-:Y:S01]  /*1ff60*/  IMAD.MOV.U32 R8, RZ, RZ, R28 ;  /* 0x000000ffff087224 */ /* 0x000fe200078e001c */
[----:B------:R-:W3:Y:S01]  /*1ff70*/  LDL.LU R3, [R1+0xb70] ;  /* 0x000b700001037983 */ /* 0x000ee20000300800 */
[----:B------:R-:W2:Y:S01]  /*1ff80*/  LDL.LU R28, [R1+0xb6c] ;  /* 0x000b6c00011c7983 */ /* 0x000ea20000300800 */
[----:B------:R-:W-:-:S04]  /*1ff90*/  LOP3.LUT R4, R5, R4, RZ, 0x3c, !PT ;  /* 0x0000000405047212 */ /* 0x000fc800078e3cff */
[----:B------:R-:W-:-:S05]  /*1ffa0*/  LOP3.LUT R5, R5, R4, RZ, 0x3c, !PT ;  /* 0x0000000405057212 */ /* 0x000fca00078e3cff */
[----:B------:R-:W-:-:S05]  /*1ffb0*/  IMAD.WIDE R4, R27, 0x2, R4 ;  /* 0x000000021b047825 */ /* 0x000fca00078e0204 */
[----:B------:R0:W-:Y:S01]  /*1ffc0*/  STL [R1+0x488], R4 ;  /* 0x0004880401007387 */ /* 0x0001e20000100800 */
[----:B------:R1:W-:Y:S03]  /*1ffd0*/  STL [R1+0x3c4], R5 ;  /* 0x0003c40501007387 */ /* 0x0003e60000100800 */
[----:B0-----:R-:W2:Y:S01]  /*1ffe0*/  LDL.LU R4, [R1+0x3c8] ;  /* 0x0003c80001047983 */ /* 0x001ea20000300800 */
[----:B-1----:R-:W2:Y:S02]  /*1fff0*/  LDL.LU R5, [R1+0x490] ;  /* 0x0004900001057983 */ /* 0x002ea40000300800 */
[----:B----4-:R-:W-:Y:S02]  /*20000*/  IMAD.MOV.U32 R6, RZ, RZ, R13 ;  /* 0x000000ffff067224 */ /* 0x010fe400078e000d */
[----:B------:R-:W-:-:S04]  /*20010*/  IMAD.MOV.U32 R7, RZ, RZ, R12 ;  /* 0x000000ffff077224 */ /* 0x000fc800078e000c */
[----:B------:R-:W-:-:S04]  /*20020*/  IMAD.WIDE R6, R27, 0x2, R6 ;  /* 0x000000021b067825 */ /* 0x000fc800078e0206 */
[----:B------:R-:W-:Y:S01]  /*20030*/  IMAD.WIDE R8, R27, 0x2, R8 ;  /* 0x000000021b087825 */ /* 0x000fe200078e0208 */
[----:B------:R-:W-:Y:S03]  /*20040*/  STL [R1+0x5dc], R6 ;  /* 0x0005dc0601007387 */ /* 0x000fe60000100800 */
[----:B------:R0:W-:Y:S02]  /*20050*/  STL [R1+0x48c], R7 ;  /* 0x00048c0701007387 */ /* 0x0001e40000100800 */
[----:B0-----:R-:W4:Y:S01]  /*20060*/  LDL.LU R7, [R1+0x494] ;  /* 0x0004940001077983 */ /* 0x001f220000300800 */
[----:B------:R-:W-:Y:S02]  /*20070*/  STL [R1+0x710], R8 ;  /* 0x0007100801007387 */ /* 0x000fe40000100800 */
[----:B------:R-:W-:Y:S02]  /*20080*/  STL [R1+0x5e0], R9 ;  /* 0x0005e00901007387 */ /* 0x000fe40000100800 */
[----:B------:R-:W3:Y:S01]  /*20090*/  LDL.LU R12, [R1+0x5f8] ;  /* 0x0005f800010c7983 */ /* 0x000ee20000300800 */
[----:B------:R-:W3:Y:S01]  /*200a0*/  LDL.LU R13, [R1+0x71c] ;  /* 0x00071c00010d7983 */ /* 0x000ee20000300800 */
[----:B--2---:R-:W-:-:S04]  /*200b0*/  LOP3.LUT R5, R5, R4, RZ, 0x3c, !PT ;  /* 0x0000000405057212 */ /* 0x004fc800078e3cff */
[----:B------:R-:W-:-:S04]  /*200c0*/  LOP3.LUT R4, R5, R4, RZ, 0x3c, !PT ;  /* 0x0000000405047212 */ /* 0x000fc800078e3cff */
[----:B------:R-:W-:-:S05]  /*200d0*/  LOP3.LUT R5, R5, R4, RZ, 0x3c, !PT ;  /* 0x0000000405057212 */ /* 0x000fca00078e3cff */
[----:B------:R-:W-:-:S05]  /*200e0*/  IMAD.WIDE R4, R27, 0x2, R4 ;  /* 0x000000021b047825 */ /* 0x000fca00078e0204 */
[----:B------:R-:W-:Y:S01]  /*200f0*/  STL [R1+0x490], R4 ;  /* 0x0004900401007387 */ /* 0x000fe20000100800 */
[----:B------:R0:W-:Y:S03]  /*20100*/  STL [R1+0x3c8], R5 ;  /* 0x0003c80501007387 */ /* 0x0001e60000100800 */
[----:B0-----:R-:W2:Y:S01]  /*20110*/  LDL.LU R5, [R1+0x3cc] ;  /* 0x0003cc0001057983 */ /* 0x001ea20000300800 */
[----:B------:R-:W-:Y:S02]  /*20120*/  IMAD.MOV.U32 R6, RZ, RZ, R14 ;  /* 0x000000ffff067224 */ /* 0x000fe400078e000e */
[----:B------:R-:W-:Y:S02]  /*20130*/  IMAD.MOV.U32 R8, RZ, RZ, R22 ;  /* 0x000000ffff087224 */ /* 0x000fe400078e0016 */
[----:B------:R-:W-:Y:S02]  /*20140*/  IMAD.MOV.U32 R9, RZ, RZ, R15 ;  /* 0x000000ffff097224 */ /* 0x000fe400078e000f */
[----:B----4-:R-:W-:-:S04]  /*20150*/  IMAD.WIDE R6, R27, 0x2, R6 ;  /* 0x000000021b067825 */ /* 0x010fc800078e0206 */
[----:B------:R-:W-:-:S04]  /*20160*/  IMAD.WIDE R8, R27, 0x2, R8 ;  /* 0x000000021b087825 */ /* 0x000fc800078e0208 */
[----:B------:R-:W-:Y:S01]  /*20170*/  IMAD.MOV.U32 R4, RZ, RZ, R29 ;  /* 0x000000ffff047224 */ /* 0x000fe200078e001d */
[----:B------:R0:W-:Y:S01]  /*20180*/  STL [R1+0x5e4], R6 ;  /* 0x0005e40601007387 */ /* 0x0001e20000100800 */
[----:B------:R1:W-:Y:S03]  /*20190*/  STL [R1+0x494], R7 ;  /* 0x0004940701007387 */ /* 0x0003e60000100800 */
[----:B0-----:R-:W4:Y:S01]  /*201a0*/  LDL.LU R6, [R1+0x49c] ;  /* 0x00049c0001067983 */ /* 0x001f220000300800 */
[----:B-1----:R-:W4:Y:S02]  /*201b0*/  LDL.LU R7, [R1+0x5ec] ;  /* 0x0005ec0001077983 */ /* 0x002f240000300800 */
[----:B------:R-:W-:Y:S02]  /*201c0*/  STL [R1+0x714], R8 ;  /* 0x0007140801007387 */ /* 0x000fe40000100800 */
[----:B------:R-:W-:Y:S01]  /*201d0*/  STL [R1+0x5e8], R9 ;  /* 0x0005e80901007387 */ /* 0x000fe20000100800 */
[----:B------:R-:W3:Y:S01]  /*201e0*/  LDL.LU R14, [R1+0x4ac] ;  /* 0x0004ac00010e7983 */ /* 0x000ee20000300800 */
[----:B------:R-:W3:Y:S02]  /*201f0*/  LDL.LU R15, [R1+0x5fc] ;  /* 0x0005fc00010f7983 */ /* 0x000ee40000300800 */
[----:B------:R-:W3:Y:S02]  /*20200*/  LDL.LU R22, [R1+0x600] ;  /* 0x0006000001167983 */ /* 0x000ee40000300800 */
[----:B------:R-:W3:Y:S02]  /*20210*/  LDL.LU R29, [R1+0xb68] ;  /* 0x000b6800011d7983 */ /* 0x000ee40000300800 */
[----:B--2---:R-:W-:-:S05]  /*20220*/  IMAD.WIDE R4, R27, 0x2, R4 ;  /* 0x000000021b047825 */ /* 0x004fca00078e0204 */
[----:B------:R0:W-:Y:S01]  /*20230*/  STL [R1+0x498], R4 ;  /* 0x0004980401007387 */ /* 0x0001e20000100800 */
[----:B------:R1:W-:Y:S03]  /*20240*/  STL [R1+0x3cc], R5 ;  /* 0x0003cc0501007387 */ /* 0x0003e60000100800 */
[----:B0-----:R-:W2:Y:S01]  /*20250*/  LDL.LU R4, [R1+0x3d0] ;  /* 0x0003d00001047983 */ /* 0x001ea20000300800 */
[----:B-1----:R-:W2:Y:S01]  /*20260*/  LDL.LU R5, [R1+0x4a0] ;  /* 0x0004a00001057983 */ /* 0x002ea20000300800 */
[----:B----4-:R-:W-:-:S04]  /*20270*/  LOP3.LUT R7, R7, R6, RZ, 0x3c, !PT ;  /* 0x0000000607077212 */ /* 0x010fc800078e3cff */
[----:B------:R-:W-:Y:S01]  /*20280*/  LOP3.LUT R6, R7, R6, RZ, 0x3c, !PT ;  /* 0x0000000607067212 */ /* 0x000fe200078e3cff */
[----:B------:R-:W-:-:S03]  /*20290*/  IMAD.MOV.U32 R8, RZ, RZ, R26 ;  /* 0x000000ffff087224 */ /* 0x000fc600078e001a */
[----:B------:R-:W-:Y:S01]  /*202a0*/  LOP3.LUT R7, R7, R6, RZ, 0x3c, !PT ;  /* 0x0000000607077212 */ /* 0x000fe200078e3cff */
[----:B------:R-:W-:-:S04]  /*202b0*/  IMAD.MOV.U32 R9, RZ, RZ, R23 ;  /* 0x000000ffff097224 */ /* 0x000fc800078e0017 */
[----:B------:R-:W-:-:S04]  /*202c0*/  IMAD.WIDE R6, R27, 0x2, R6 ;  /* 0x000000021b067825 */ /* 0x000fc800078e0206 */
[----:B------:R-:W-:Y:S01]  /*202d0*/  IMAD.WIDE R8, R27, 0x2, R8 ;  /* 0x000000021b087825 */ /* 0x000fe200078e0208 */
[----:B------:R-:W-:Y:S03]  /*202e0*/  STL [R1+0x5ec], R6 ;  /* 0x0005ec0601007387 */ /* 0x000fe60000100800 */
[----:B------:R3:W-:Y:S02]  /*202f0*/  STL [R1+0x49c], R7 ;  /* 0x00049c0701007387 */ /* 0x0007e40000100800 */
[----:B------:R-:W-:Y:S02]  /*20300*/  STL [R1+0x718], R8 ;  /* 0x0007180801007387 */ /* 0x000fe40000100800 */
[----:B------:R-:W-:Y:S01]  /*20310*/  STL [R1+0x5f0], R9 ;  /* 0x0005f00901007387 */ /* 0x000fe20000100800 */
[----:B------:R-:W4:Y:S01]  /*20320*/  LDL.LU R23, [R1+0x608] ;  /* 0x0006080001177983 */ /* 0x000f220000300800 */
[----:B------:R-:W4:Y:S02]  /*20330*/  LDL.LU R26, [R1+0x724] ;  /* 0x00072400011a7983 */ /* 0x000f240000300800 */
[----:B---3--:R-:W-:-:S02]  /*20340*/  IMAD.MOV.U32 R7, RZ, RZ, R3 ;  /* 0x000000ffff077224 */ /* 0x008fc400078e0003 */
[----:B------:R-:W-:Y:S01]  /*20350*/  IMAD.MOV.U32 R6, RZ, RZ, R28 ;  /* 0x000000ffff067224 */ /* 0x000fe200078e001c */
[----:B------:R-:W3:Y:S01]  /*20360*/  LDL.LU R3, [R1+0xb64] ;  /* 0x000b640001037983 */ /* 0x000ee20000300800 */
[----:B------:R-:W3:Y:S01]  /*20370*/  LDL.LU R28, [R1+0xb60] ;  /* 0x000b6000011c7983 */ /* 0x000ee20000300800 */
[----:B--2---:R-:W-:-:S04]  /*20380*/  LOP3.LUT R5, R5, R4, RZ, 0x3c, !PT ;  /* 0x0000000405057212 */ /* 0x004fc800078e3cff */
[----:B------:R-:W-:-:S04]  /*20390*/  LOP3.LUT R4, R5, R4, RZ, 0x3c, !PT ;  /* 0x0000000405047212 */ /* 0x000fc800078e3cff */
[----:B------:R-:W-:-:S05]  /*203a0*/  LOP3.LUT R5, R5, R4, RZ, 0x3c, !PT ;  /* 0x0000000405057212 */ /* 0x000fca00078e3cff */
[----:B------:R-:W-:-:S05]  /*203b0*/  IMAD.WIDE R4, R27, 0x2, R4 ;  /* 0x000000021b047825 */ /* 0x000fca00078e0204 */
[----:B------:R0:W-:Y:S01]  /*203c0*/  STL [R1+0x4a0], R4 ;  /* 0x0004a00401007387 */ /* 0x0001e20000100800 */
[----:B------:R1:W-:Y:S03]  /*203d0*/  STL [R1+0x3d0], R5 ;  /* 0x0003d00501007387 */ /* 0x0003e60000100800 */
[----:B0-----:R-:W2:Y:S01]  /*203e0*/  LDL.LU R4, [R1+0x3d4] ;  /* 0x0003d40001047983 */ /* 0x001ea20000300800 */
[----:B-1----:R-:W2:Y:S02]  /*203f0*/  LDL.LU R5, [R1+0x4a8] ;  /* 0x0004a80001057983 */ /* 0x002ea40000300800 */
[----:B------:R-:W-:Y:S02]  /*20400*/  IMAD.MOV.U32 R8, RZ, RZ, R13 ;  /* 0x000000ffff087224 */ /* 0x000fe400078e000d */
[----:B------:R-:W-:Y:S02]  /*20410*/  IMAD.MOV.U32 R9, RZ, RZ, R12 ;  /* 0x000000ffff097224 */ /* 0x000fe400078e000c */
[----:B------:R-:W-:-:S04]  /*20420*/  IMAD.WIDE R6, R27, 0x2, R6 ;  /* 0x000000021b067825 */ /* 0x000fc800078e0206 */
[----:B------:R-:W-:Y:S01]  /*20430*/  IMAD.WIDE R8, R27, 0x2, R8 ;  /* 0x000000021b087825 */ /* 0x000fe200078e0208 */
[----:B------:R0:W-:Y:S03]  /*20440*/  STL [R1+0x5f4], R6 ;  /* 0x0005f40601007387 */ /* 0x0001e60000100800 */
[----:B------:R1:W-:Y:S02]  /*20450*/  STL [R1+0x4a4], R7 ;  /* 0x0004a40701007387 */ /* 0x0003e40000100800 */
[----:B------:R3:W-:Y:S02]  /*20460*/  STL [R1+0x71c], R8 ;  /* 0x00071c0801007387 */ /* 0x0007e40000100800 */
[----:B------:R-:W-:Y:S01]  /*20470*/  STL [R1+0x5f8], R9 ;  /* 0x0005f80901007387 */ /* 0x000fe20000100800 */
[----:B------:R-:W4:Y:S01]  /*20480*/  LDL.LU R12, [R1+0x610] ;  /* 0x00061000010c7983 */ /* 0x000f220000300800 */
[----:B------:R-:W4:Y:S02]  /*20490*/  LDL.LU R13, [R1+0x728] ;  /* 0x00072800010d7983 */ /* 0x000f240000300800 */
[----:B0-----:R-:W-:-:S02]  /*204a0*/  IMAD.MOV.U32 R6, RZ, RZ, R15 ;  /* 0x000000ffff067224 */ /* 0x001fc400078e000f */
[----:B-1----:R-:W-:Y:S02]  /*204b0*/  IMAD.MOV.U32 R7, RZ, RZ, R14 ;  /* 0x000000ffff077224 */ /* 0x002fe400078e000e */
[----:B---3--:R-:W-:Y:S02]  /*204c0*/  IMAD.MOV.U32 R8, RZ, RZ, R29 ;  /* 0x000000ffff087224 */ /* 0x008fe400078e001d */
[----:B------:R-:W3:Y:S01]  /*204d0*/  LDL.LU R29, [R1+0xb5c] ;  /* 0x000b5c00011d7983 */ /* 0x000ee20000300800 */
[----:B------:R-:W-:Y:S01]  /*204e0*/  IMAD.WIDE R6, R27, 0x2, R6 ;  /* 0x000000021b067825 */ /* 0x000fe200078e0206 */
        /* <DEDUP_REMOVED lines=8> */
[----:B------:R0:W-:Y:S02]  /*20570*/  STL [R1+0x5fc], R6 ;  /* 0x0005fc0601007387 */ /* 0x0001e40000100800 */
[----:B------:R1:W-:Y:S01]  /*20580*/  STL [R1+0x4ac], R7 ;  /* 0x0004ac0701007387 */ /* 0x0003e20000100800 */
[----:B0-----:R-:W3:Y:S01]  /*20590*/  LDL.LU R6, [R1+0x4b4] ;  /* 0x0004b40001067983 */ /* 0x001ee20000300800 */
[----:B-1----:R-:W3:Y:S02]  /*205a0*/  LDL.LU R7, [R1+0x604] ;  /* 0x0006040001077983 */ /* 0x002ee40000300800 */
[----:B------:R-:W-:-:S04]  /*205b0*/  IMAD.MOV.U32 R9, RZ, RZ, R22 ;  /* 0x000000ffff097224 */ /* 0x000fc800078e0016 */
[----:B------:R-:W-:-:S05]  /*205c0*/  IMAD.WIDE R8, R27, 0x2, R8 ;  /* 0x000000021b087825 */ /* 0x000fca00078e0208 */
[----:B------:R4:W-:Y:S01]  /*205d0*/  STL [R1+0x720], R8 ;  /* 0x0007200801007387 */ /* 0x0009e20000100800 */
[----:B------:R0:W-:Y:S02]  /*205e0*/  STL [R1+0x600], R9 ;  /* 0x0006000901007387 */ /* 0x0001e40000100800 */
[----:B------:R-:W3:Y:S02]  /*205f0*/  LDL.LU R14, [R1+0x4c4] ;  /* 0x0004c400010e7983 */ /* 0x000ee40000300800 */
[----:B------:R-:W3:Y:S01]  /*20600*/  LDL.LU R15, [R1+0x618] ;  /* 0x00061800010f7983 */ /* 0x000ee20000300800 */
[----:B------:R-:W3:Y:S01]  /*20610*/  LDL.LU R22, [R1+0x72c] ;  /* 0x00072c0001167983 */ /* 0x000ee20000300800 */
[----:B----4-:R-:W-:Y:S02]  /*20620*/  IMAD.MOV.U32 R8, RZ, RZ, R26 ;  /* 0x000000ffff087224 */ /* 0x010fe400078e001a */
[----:B0-----:R-:W-:-:S04]  /*20630*/  IMAD.MOV.U32 R9, RZ, RZ, R23 ;  /* 0x000000ffff097224 */ /* 0x001fc800078e0017 */
[----:B------:R-:W-:Y:S01]  /*20640*/  IMAD.WIDE R8, R27, 0x2, R8 ;  /* 0x000000021b087825 */ /* 0x000fe200078e0208 */
[----:B--2---:R-:W-:-:S04]  /*20650*/  LOP3.LUT R5, R5, R4, RZ, 0x3c, !PT ;  /* 0x0000000405057212 */ /* 0x004fc800078e3cff */
[----:B------:R-:W-:-:S04]  /*20660*/  LOP3.LUT R4, R5, R4, RZ, 0x3c, !PT ;  /* 0x0000000405047212 */ /* 0x000fc800078e3cff */
[----:B------:R-:W-:Y:S02]  /*20670*/  LOP3.LUT R5, R5, R4, RZ, 0x3c, !PT ;  /* 0x0000000405057212 */ /* 0x000fe400078e3cff */
[----:B---3--:R-:W-:-:S04]  /*20680*/  LOP3.LUT R7, R7, R6, RZ, 0x3c, !PT ;  /* 0x0000000607077212 */ /* 0x008fc800078e3cff */
[----:B------:R-:W-:Y:S01]  /*20690*/  LOP3.LUT R6, R7, R6, RZ, 0x3c, !PT ;  /* 0x0000000607067212 */ /* 0x000fe200078e3cff */
[----:B------:R-:W-:-:S03]  /*206a0*/  IMAD.WIDE R4, R27, 0x2, R4 ;  /* 0x000000021b047825 */ /* 0x000fc600078e0204 */
[----:B------:R-:W-:Y:S02]  /*206b0*/  LOP3.LUT R7, R7, R6, RZ, 0x3c, !PT ;  /* 0x0000000607077212 */ /* 0x000fe400078e3cff */
[----:B------:R0:W-:Y:S03]  /*206c0*/  STL [R1+0x4b0], R4 ;  /* 0x0004b00401007387 */ /* 0x0001e60000100800 */
[----:B------:R-:W-:Y:S01]  /*206d0*/  IMAD.WIDE R6, R27, 0x2, R6 ;  /* 0x000000021b067825 */ /* 0x000fe200078e0206 */
[----:B------:R1:W-:Y:S04]  /*206e0*/  STL [R1+0x3d8], R5 ;  /* 0x0003d80501007387 */ /* 0x0003e80000100800 */
[----:B------:R2:W-:Y:S01]  /*206f0*/  STL [R1+0x604], R6 ;  /* 0x0006040601007387 */ /* 0x0005e20000100800 */
[----:B------:R3:W-:Y:S02]  /*20700*/  STL [R1+0x4b4], R7 ;  /* 0x0004b40701007387 */ /* 0x0007e40000100800 */
[----:B0-----:R-:W-:-:S02]  /*20710*/  IMAD.MOV.U32 R4, RZ, RZ, R28 ;  /* 0x000000ffff047224 */ /* 0x001fc400078e001c */
[----:B-1----:R-:W-:Y:S01]  /*20720*/  IMAD.MOV.U32 R5, RZ, RZ, R3 ;  /* 0x000000ffff057224 */ /* 0x002fe200078e0003 */
[----:B--2---:R-:W2:Y:S01]  /*20730*/  LDL.LU R6, [R1+0x4bc] ;  /* 0x0004bc0001067983 */ /* 0x004ea20000300800 */
[----:B---3--:R-:W2:Y:S02]  /*20740*/  LDL.LU R7, [R1+0x60c] ;  /* 0x00060c0001077983 */ /* 0x008ea40000300800 */
[----:B------:R-:W-:Y:S02]  /*20750*/  STL [R1+0x724], R8 ;  /* 0x0007240801007387 */ /* 0x000fe40000100800 */
[----:B------:R-:W-:Y:S02]  /*20760*/  STL [R1+0x608], R9 ;  /* 0x0006080901007387 */ /* 0x000fe40000100800 */
[----:B------:R-:W-:Y:S01]  /*20770*/  IMAD.WIDE R4, R27, 0x2, R4 ;  /* 0x000000021b047825 */ /* 0x000fe200078e0204 */
[----:B------:R-:W3:Y:S03]  /*20780*/  LDL.LU R23, [R1+0x4cc] ;  /* 0x0004cc0001177983 */ /* 0x000ee60000300800 */
[----:B------:R-:W4:Y:S02]  /*20790*/  LDL.LU R26, [R1+0x61c] ;  /* 0x00061c00011a7983 */ /* 0x000f240000300800 */
[----:B------:R-:W3:Y:S02]  /*207a0*/  LDL.LU R3, [R1+0xb58] ;  /* 0x000b580001037983 */ /* 0x000ee40000300800 */
[----:B------:R-:W3:Y:S01]  /*207b0*/  LDL.LU R28, [R1+0xb54] ;  /* 0x000b5400011c7983 */ /* 0x000ee20000300800 */
[----:B------:R0:W-:Y:S01]  /*207c0*/  STL [R1+0x4b8], R4 ;  /* 0x0004b80401007387 */ /* 0x0001e20000100800 */
[----:B------:R1:W-:Y:S03]  /*207d0*/  STL [R1+0x3dc], R5 ;  /* 0x0003dc0501007387 */ /* 0x0003e60000100800 */
[----:B0-----:R-:W3:Y:S01]  /*207e0*/  LDL.LU R4, [R1+0x3e0] ;  /* 0x0003e00001047983 */ /* 0x001ee20000300800 */
[----:B-1----:R-:W3:Y:S02]  /*207f0*/  LDL.LU R5, [R1+0x4c0] ;  /* 0x0004c00001057983 */ /* 0x002ee40000300800 */
[----:B------:R-:W-:-:S02]  /*20800*/  IMAD.MOV.U32 R8, RZ, RZ, R13 ;  /* 0x000000ffff087224 */ /* 0x000fc400078e000d */
[----:B------:R-:W-:-:S04]  /*20810*/  IMAD.MOV.U32 R9, RZ, RZ, R12 ;  /* 0x000000ffff097224 */ /* 0x000fc800078e000c */
[----:B------:R-:W-:Y:S01]  /*20820*/  IMAD.WIDE R8, R27, 0x2, R8 ;  /* 0x000000021b087825 */ /* 0x000fe200078e0208 */
[----:B--2---:R-:W-:-:S04]  /*20830*/  LOP3.LUT R7, R7, R6, RZ, 0x3c, !PT ;  /* 0x0000000607077212 */ /* 0x004fc800078e3cff */
[----:B------:R-:W-:-:S04]  /*20840*/  LOP3.LUT R6, R7, R6, RZ, 0x3c, !PT ;  /* 0x0000000607067212 */ /* 0x000fc800078e3cff */
[----:B------:R-:W-:-:S05]  /*20850*/  LOP3.LUT R7, R7, R6, RZ, 0x3c, !PT ;  /* 0x0000000607077212 */ /* 0x000fca00078e3cff */
[----:B------:R-:W-:Y:S01]  /*20860*/  IMAD.WIDE R6, R27, 0x2, R6 ;  /* 0x000000021b067825 */ /* 0x000fe200078e0206 */
[----:B---3--:R-:W-:-:S04]  /*20870*/  LOP3.LUT R5, R5, R4, RZ, 0x3c, !PT ;  /* 0x0000000405057212 */ /* 0x008fc800078e3cff */
[C---:B------:R-:W-:Y:S01]  /*20880*/  LOP3.LUT R4, R5.reuse, R4, RZ, 0x3c, !PT ;  /* 0x0000000405047212 */ /* 0x040fe200078e3cff */
[----:B------:R0:W-:Y:S03]  /*20890*/  STL [R1+0x60c], R6 ;  /* 0x00060c0601007387 */ /* 0x0001e60000100800 */
[----:B------:R-:W-:Y:S01]  /*208a0*/  LOP3.LUT R5, R5, R4, RZ, 0x3c, !PT ;  /* 0x0000000405057212 */ /* 0x000fe200078e3cff */
[----:B------:R-:W-:Y:S01]  /*208b0*/  STL [R1+0x4bc], R7 ;  /* 0x0004bc0701007387 */ /* 0x000fe20000100800 */
[----:B------:R-:W-:Y:S02]  /*208c0*/  STL [R1+0x728], R8 ;  /* 0x0007280801007387 */ /* 0x000fe40000100800 */
[----:B------:R-:W-:Y:S02]  /*208d0*/  STL [R1+0x610], R9 ;  /* 0x0006100901007387 */ /* 0x000fe40000100800 */
[----:B------:R-:W2:Y:S02]  /*208e0*/  LDL.LU R12, [R1+0x628] ;  /* 0x00062800010c7983 */ /* 0x000ea40000300800 */
[----:B------:R-:W-:Y:S01]  /*208f0*/  IMAD.WIDE R4, R27, 0x2, R4 ;  /* 0x000000021b047825 */ /* 0x000fe200078e0204 */
[----:B------:R-:W3:Y:S03]  /*20900*/  LDL.LU R13, [R1+0x734] ;  /* 0x00073400010d7983 */ /* 0x000ee60000300800 */
[----:B0-----:R-:W-:-:S02]  /*20910*/  IMAD.MOV.U32 R6, RZ, RZ, R29 ;  /* 0x000000ffff067224 */ /* 0x001fc400078e001d */
[----:B------:R-:W2:Y:S01]  /*20920*/  LDL.LU R29, [R1+0xb50] ;  /* 0x000b5000011d7983 */ /* 0x000ea20000300800 */
[----:B------:R0:W-:Y:S02]  /*20930*/  STL [R1+0x4c0], R4 ;  /* 0x0004c00401007387 */ /* 0x0001e40000100800 */
[----:B------:R1:W-:Y:S01]  /*20940*/  STL [R1+0x3e0], R5 ;  /* 0x0003e00501007387 */ /* 0x0003e20000100800 */
[----:B0-----:R-:W2:Y:S01]  /*20950*/  LDL.LU R4, [R1+0x3e4] ;  /* 0x0003e40001047983 */ /* 0x001ea20000300800 */
[----:B-1----:R-:W2:Y:S02]  /*20960*/  LDL.LU R5, [R1+0x4c8] ;  /* 0x0004c80001057983 */ /* 0x002ea40000300800 */
[----:B------:R-:W-:Y:S02]  /*20970*/  IMAD.MOV.U32 R7, RZ, RZ, R14 ;  /* 0x000000ffff077224 */ /* 0x000fe400078e000e */
[----:B------:R-:W-:Y:S02]  /*20980*/  IMAD.MOV.U32 R8, RZ, RZ, R22 ;  /* 0x000000ffff087224 */ /* 0x000fe400078e0016 */
[----:B------:R-:W-:-:S02]  /*20990*/  IMAD.MOV.U32 R9, RZ, RZ, R15 ;  /* 0x000000ffff097224 */ /* 0x000fc400078e000f */
[----:B------:R-:W-:-:S04]  /*209a0*/  IMAD.WIDE R6, R27, 0x2, R6 ;  /* 0x000000021b067825 */ /* 0x000fc800078e0206 */
[----:B------:R-:W-:Y:S01]  /*209b0*/  IMAD.WIDE R8, R27, 0x2, R8 ;  /* 0x000000021b087825 */ /* 0x000fe200078e0208 */
[----:B------:R-:W-:Y:S03]  /*209c0*/  STL [R1+0x614], R6 ;  /* 0x0006140601007387 */ /* 0x000fe60000100800 */
[----:B------:R-:W-:Y:S02]  /*209d0*/  STL [R1+0x4c4], R7 ;  /* 0x0004c40701007387 */ /* 0x000fe40000100800 */
[----:B------:R-:W-:Y:S02]  /*209e0*/  STL [R1+0x72c], R8 ;  /* 0x00072c0801007387 */ /* 0x000fe40000100800 */
[----:B------:R0:W-:Y:S01]  /*209f0*/  STL [R1+0x618], R9 ;  /* 0x0006180901007387 */ /* 0x0001e20000100800 */
[----:B------:R-:W3:Y:S01]  /*20a00*/  LDL.LU R14, [R1+0x62c] ;  /* 0x00062c00010e7983 */ /* 0x000ee20000300800 */
[----:B------:R-:W3:Y:S02]  /*20a10*/  LDL.LU R15, [R1+0x630] ;  /* 0x00063000010f7983 */ /* 0x000ee40000300800 */
[----:B------:R-:W3:Y:S02]  /*20a20*/  LDL.LU R22, [R1+0x738] ;  /* 0x0007380001167983 */ /* 0x000ee40000300800 */
[----:B0-----:R-:W-:-:S02]  /*20a30*/  IMAD.MOV.U32 R9, RZ, RZ, R3 ;  /* 0x000000ffff097224 */ /* 0x001fc400078e0003 */
        /* <DEDUP_REMOVED lines=13> */
[----:B------:R-:W-:-:S05]  /*20b10*/  IMAD.WIDE R6, R27, 0x2, R6 ;  /* 0x000000021b067825 */ /* 0x000fca00078e0206 */
[----:B------:R0:W-:Y:S01]  /*20b20*/  STL [R1+0x61c], R6 ;  /* 0x00061c0601007387 */ /* 0x0001e20000100800 */
[----:B------:R1:W-:Y:S03]  /*20b30*/  STL [R1+0x4cc], R7 ;  /* 0x0004cc0701007387 */ /* 0x0003e60000100800 */
[----:B0-----:R-:W4:Y:S01]  /*20b40*/  LDL.LU R6, [R1+0x4d4] ;  /* 0x0004d40001067983 */ /* 0x001f220000300800 */
[----:B-1----:R-:W4:Y:S02]  /*20b50*/  LDL.LU R7, [R1+0x624] ;  /* 0x0006240001077983 */ /* 0x002f240000300800 */
[----:B------:R-:W-:-:S05]  /*20b60*/  IMAD.WIDE R8, R27, 0x2, R8 ;  /* 0x000000021b087825 */ /* 0x000fca00078e0208 */
[----:B------:R-:W-:Y:S01]  /*20b70*/  STL [R1+0x730], R8 ;  /* 0x0007300801007387 */ /* 0x000fe20000100800 */
[----:B------:R-:W-:Y:S02]  /*20b80*/  STL [R1+0x620], R9 ;  /* 0x0006200901007387 */ /* 0x000fe40000100800 */
[----:B------:R-:W3:Y:S02]  /*20b90*/  LDL.LU R23, [R1+0x638] ;  /* 0x0006380001177983 */ /* 0x000ee40000300800 */
        /* <DEDUP_REMOVED lines=8> */
[----:B----4-:R-:W-:-:S04]  /*20c20*/  LOP3.LUT R7, R7, R6, RZ, 0x3c, !PT ;  /* 0x0000000607077212 */ /* 0x010fc800078e3cff */
[----:B------:R-:W-:-:S04]  /*20c30*/  LOP3.LUT R6, R7, R6, RZ, 0x3c, !PT ;  /* 0x0000000607067212 */ /* 0x000fc800078e3cff */
[----:B------:R-:W-:Y:S01]  /*20c40*/  LOP3.LUT R7, R7, R6, RZ, 0x3c, !PT ;  /* 0x0000000607077212 */ /* 0x000fe200078e3cff */
[----:B---3--:R-:W-:Y:S02]  /*20c50*/  IMAD.MOV.U32 R8, RZ, RZ, R13 ;  /* 0x000000ffff087224 */ /* 0x008fe400078e000d */
[----:B------:R-:W-:Y:S02]  /*20c60*/  IMAD.MOV.U32 R9, RZ, RZ, R12 ;  /* 0x000000ffff097224 */ /* 0x000fe400078e000c */
[----:B------:R-:W-:-:S04]  /*20c70*/  IMAD.WIDE R6, R27, 0x2, R6 ;  /* 0x000000021b067825 */ /* 0x000fc800078e0206 */
[----:B------:R-:W-:-:S04]  /*20c80*/  IMAD.WIDE R8, R27, 0x2, R8 ;  /* 0x000000021b087825 */ /* 0x000fc800078e0208 */
[----:B------:R-:W-:Y:S01]  /*20c90*/  IMAD.MOV.U32 R4, RZ, RZ, R29 ;  /* 0x000000ffff047224 */ /* 0x000fe200078e001d */
[----:B------:R-:W-:Y:S01]  /*20ca0*/  STL [R1+0x624], R6 ;  /* 0x0006240601007387 */ /* 0x000fe20000100800 */
[----:B------:R0:W-:Y:S03]  /*20cb0*/  STL [R1+0x4d4], R7 ;  /* 0x0004d40701007387 */ /* 0x0001e60000100800 */
[----:B0-----:R-:W3:Y:S01]  /*20cc0*/  LDL.LU R7, [R1+0x4dc] ;  /* 0x0004dc0001077983 */ /* 0x001ee20000300800 */
[----:B------:R-:W-:Y:S02]  /*20cd0*/  STL [R1+0x734], R8 ;  /* 0x0007340801007387 */ /* 0x000fe40000100800 */
[----:B------:R-:W-:Y:S02]  /*20ce0*/  STL [R1+0x628], R9 ;  /* 0x0006280901007387 */ /* 0x000fe40000100800 */
[----:B------:R-:W4:Y:S01]  /*20cf0*/  LDL.LU R12, [R1+0x63c] ;  /* 0x00063c00010c7983 */ /* 0x000f220000300800 */
[----:B------:R-:W4:Y:S01]  /*20d00*/  LDL.LU R13, [R1+0x640] ;  /* 0x00064000010d7983 */ /* 0x000f220000300800 */
[----:B------:R-:W4:Y:S02]  /*20d10*/  LDL.LU R29, [R1+0xb44] ;  /* 0x000b4400011d7983 */ /* 0x000f240000300800 */
[----:B--2---:R-:W-:-:S05]  /*20d20*/  IMAD.WIDE R4, R27, 0x2, R4 ;  /* 0x000000021b047825 */ /* 0x004fca00078e0204 */
[----:B------:R0:W-:Y:S01]  /*20d30*/  STL [R1+0x4d8], R4 ;  /* 0x0004d80401007387 */ /* 0x0001e20000100800 */
[----:B------:R1:W-:Y:S03]  /*20d40*/  STL [R1+0x3ec], R5 ;  /* 0x0003ec0501007387 */ /* 0x0003e60000100800 */
[----:B0-----:R-:W2:Y:S01]  /*20d50*/  LDL.LU R4, [R1+0x3f0] ;  /* 0x0003f00001047983 */ /* 0x001ea20000300800 */
[----:B-1----:R-:W2:Y:S02]  /*20d60*/  LDL.LU R5, [R1+0x4e0] ;  /* 0x0004e00001057983 */ /* 0x002ea40000300800 */
[----:B------:R-:W-:Y:S02]  /*20d70*/  IMAD.MOV.U32 R6, RZ, RZ, R14 ;  /* 0x000000ffff067224 */ /* 0x000fe400078e000e */
[----:B------:R-:W-:Y:S02]  /*20d80*/  IMAD.MOV.U32 R8, RZ, RZ, R22 ;  /* 0x000000ffff087224 */ /* 0x000fe400078e0016 */
[----:B------:R-:W-:-:S04]  /*20d90*/  IMAD.MOV.U32 R9, RZ, RZ, R15 ;  /* 0x000000ffff097224 */ /* 0x000fc800078e000f */
[----:B------:R-:W-:-:S04]  /*20da0*/  IMAD.WIDE R8, R27, 0x2, R8 ;  /* 0x000000021b087825 */ /* 0x000fc800078e0208 */
[----:B---3--:R-:W-:-:S05]  /*20db0*/  IMAD.WIDE R6, R27, 0x2, R6 ;  /* 0x000000021b067825 */ /* 0x008fca00078e0206 */
[----:B------:R-:W-:Y:S01]  /*20dc0*/  STL [R1+0x62c], R6 ;  /* 0x00062c0601007387 */ /* 0x000fe20000100800 */
[----:B------:R0:W-:Y:S02]  /*20dd0*/  STL [R1+0x4dc], R7 ;  /* 0x0004dc0701007387 */ /* 0x0001e40000100800 */
[----:B------:R-:W-:Y:S02]  /*20de0*/  STL [R1+0x738], R8 ;  /* 0x0007380801007387 */ /* 0x000fe40000100800 */
[----:B------:R-:W-:Y:S01]  /*20df0*/  STL [R1+0x630], R9 ;  /* 0x0006300901007387 */ /* 0x000fe20000100800 */
[----:B------:R-:W3:Y:S01]  /*20e00*/  LDL.LU R14, [R1+0x644] ;  /* 0x00064400010e7983 */ /* 0x000ee20000300800 */
[----:B------:R-:W3:Y:S02]  /*20e10*/  LDL.LU R15, [R1+0x648] ;  /* 0x00064800010f7983 */ /* 0x000ee40000300800 */
[----:B------:R-:W3:Y:S02]  /*20e20*/  LDL.LU R22, [R1+0x744] ;  /* 0x0007440001167983 */ /* 0x000ee40000300800 */
[----:B0-----:R-:W-:-:S02]  /*20e30*/  IMAD.MOV.U32 R7, RZ, RZ, R3 ;  /* 0x000000ffff077224 */ /* 0x001fc400078e0003 */
[----:B------:R-:W-:Y:S01]  /*20e40*/  IMAD.MOV.U32 R6, RZ, RZ, R28 ;  /* 0x000000ffff067224 */ /* 0x000fe200078e001c */
[----:B------:R-:W3:Y:S01]  /*20e50*/  LDL.LU R3, [R1+0xb40] ;  /* 0x000b400001037983 */ /* 0x000ee20000300800 */
[----:B------:R-:W3:Y:S02]  /*20e60*/  LDL.LU R28, [R1+0xb3c] ;  /* 0x000b3c00011c7983 */ /* 0x000ee40000300800 */
        /* <DEDUP_REMOVED lines=9> */
[----:B------:R-:W-:Y:S02]  /*20f00*/  STL [R1+0x634], R6 ;  /* 0x0006340601007387 */ /* 0x000fe40000100800 */
[----:B------:R0:W-:Y:S02]  /*20f10*/  STL [R1+0x4e4], R7 ;  /* 0x0004e40701007387 */ /* 0x0001e40000100800 */
[----:B0-----:R-:W3:Y:S01]  /*20f20*/  LDL.LU R7, [R1+0x4ec] ;  /* 0x0004ec0001077983 */ /* 0x001ee20000300800 */
[----:B------:R-:W-:-:S02]  /*20f30*/  IMAD.MOV.U32 R8, RZ, RZ, R26 ;  /* 0x000000ffff087224 */ /* 0x000fc400078e001a */
[----:B------:R-:W-:-:S04]  /*20f40*/  IMAD.MOV.U32 R9, RZ, RZ, R23 ;  /* 0x000000ffff097224 */ /* 0x000fc800078e0017 */
[----:B------:R-:W-:-:S05]  /*20f50*/  IMAD.WIDE R8, R27, 0x2, R8 ;  /* 0x000000021b087825 */ /* 0x000fca00078e0208 */
[----:B------:R4:W-:Y:S01]  /*20f60*/  STL [R1+0x73c], R8 ;  /* 0x00073c0801007387 */ /* 0x0009e20000100800 */
[----:B------:R-:W-:Y:S02]  /*20f70*/  STL [R1+0x638], R9 ;  /* 0x0006380901007387 */ /* 0x000fe40000100800 */
[----:B------:R-:W3:Y:S02]  /*20f80*/  LDL.LU R23, [R1+0x650] ;  /* 0x0006500001177983 */ /* 0x000ee40000300800 */
[----:B------:R-:W3:Y:S02]  /*20f90*/  LDL.LU R26, [R1+0x748] ;  /* 0x00074800011a7983 */ /* 0x000ee40000300800 */
[----:B----4-:R-:W-:Y:S02]  /*20fa0*/  IMAD.MOV.U32 R8, RZ, RZ, R29 ;  /* 0x000000ffff087224 */ /* 0x010fe400078e001d */
[----:B------:R-:W4:Y:S01]  /*20fb0*/  LDL.LU R29, [R1+0xb38] ;  /* 0x000b3800011d7983 */ /* 0x000f220000300800 */
[----:B------:R-:W-:Y:S01]  /*20fc0*/  IMAD.MOV.U32 R6, RZ, RZ, R12 ;  /* 0x000000ffff067224 */ /* 0x000fe200078e000c */
[----:B--2---:R-:W-:-:S04]  /*20fd0*/  LOP3.LUT R5, R5, R4, RZ, 0x3c, !PT ;  /* 0x0000000405057212 */ /* 0x004fc800078e3cff */
[----:B------:R-:W-:-:S04]  /*20fe0*/  LOP3.LUT R4, R5, R4, RZ, 0x3c, !PT ;  /* 0x0000000405047212 */ /* 0x000fc800078e3cff */
[----:B------:R-:W-:-:S05]  /*20ff0*/  LOP3.LUT R5, R5, R4, RZ, 0x3c, !PT ;  /* 0x0000000405057212 */ /* 0x000fca00078e3cff */
[----:B------:R-:W-:-:S05]  /*21000*/  IMAD.WIDE R4, R27, 0x2, R4 ;  /* 0x000000021b047825 */ /* 0x000fca00078e0204 */
[----:B------:R0:W-:Y:S01]  /*21010*/  STL [R1+0x4e8], R4 ;  /* 0x0004e80401007387 */ /* 0x0001e20000100800 */
[----:B------:R1:W-:Y:S02]  /*21020*/  STL [R1+0x3f4], R5 ;  /* 0x0003f40501007387 */ /* 0x0003e40000100800 */
[----:B---3--:R-:W-:Y:S01]  /*21030*/  IMAD.WIDE R6, R27, 0x2, R6 ;  /* 0x000000021b067825 */ /* 0x008fe200078e0206 */
[----:B0-----:R-:W2:Y:S03]  /*21040*/  LDL.LU R4, [R1+0x3f8] ;  /* 0x0003f80001047983 */ /* 0x001ea60000300800 */
[----:B-1----:R-:W2:Y:S02]  /*21050*/  LDL.LU R5, [R1+0x4f0] ;  /* 0x0004f00001057983 */ /* 0x002ea40000300800 */
[----:B------:R-:W-:Y:S02]  /*21060*/  STL [R1+0x63c], R6 ;  /* 0x00063c0601007387 */ /* 0x000fe40000100800 */
[----:B------:R0:W-:Y:S02]  /*21070*/  STL [R1+0x4ec], R7 ;  /* 0x0004ec0701007387 */ /* 0x0001e40000100800 */
[----:B0-----:R-:W3:Y:S01]  /*21080*/  LDL.LU R7, [R1+0x4f4] ;  /* 0x0004f40001077983 */ /* 0x001ee20000300800 */
[----:B------:R-:W-:-:S02]  /*21090*/  IMAD.MOV.U32 R9, RZ, RZ, R13 ;  /* 0x000000ffff097224 */ /* 0x000fc400078e000d */
[----:B------:R-:W-:Y:S02]  /*210a0*/  IMAD.MOV.U32 R6, RZ, RZ, R14 ;  /* 0x000000ffff067224 */ /* 0x000fe400078e000e */
[----:B------:R-:W-:-:S05]  /*210b0*/  IMAD.WIDE R8, R27, 0x2, R8 ;  /* 0x000000021b087825 */ /* 0x000fca00078e0208 */
[----:B------:R0:W-:Y:S01]  /*210c0*/  STL [R1+0x740], R8 ;  /* 0x0007400801007387 */ /* 0x0001e20000100800 */
[----:B------:R1:W-:Y:S02]  /*210d0*/  STL [R1+0x640], R9 ;  /* 0x0006400901007387 */ /* 0x0003e40000100800 */
[----:B------:R-:W4:Y:S02]  /*210e0*/  LDL.LU R12, [R1+0x658] ;  /* 0x00065800010c7983 */ /* 0x000f240000300800 */
[----:B------:R-:W4:Y:S02]  /*210f0*/  LDL.LU R13, [R1+0x74c] ;  /* 0x00074c00010d7983 */ /* 0x000f240000300800 */
[----:B0-----:R-:W-:Y:S02]  /*21100*/  IMAD.MOV.U32 R8, RZ, RZ, R22 ;  /* 0x000000ffff087224 */ /* 0x001fe400078e0016 */
[----:B-1----:R-:W-:-:S04]  /*21110*/  IMAD.MOV.U32 R9, RZ, RZ, R15 ;  /* 0x000000ffff097224 */ /* 0x002fc800078e000f */
[----:B------:R-:W-:Y:S01]  /*21120*/  IMAD.WIDE R8, R27, 0x2, R8 ;  /* 0x000000021b087825 */ /* 0x000fe200078e0208 */
[----:B--2---:R-:W-:-:S04]  /*21130*/  LOP3.LUT R5, R5, R4, RZ, 0x3c, !PT ;  /* 0x0000000405057212 */ /* 0x004fc800078e3cff */
[----:B------:R-:W-:-:S04]  /*21140*/  LOP3.LUT R4, R5, R4, RZ, 0x3c, !PT ;  /* 0x0000000405047212 */ /* 0x000fc800078e3cff */
[----:B------:R-:W-:-:S05]  /*21150*/  LOP3.LUT R5, R5, R4, RZ, 0x3c, !PT ;  /* 0x0000000405057212 */ /* 0x000fca00078e3cff */
[----:B------:R-:W-:-:S04]  /*21160*/  IMAD.WIDE R4, R27, 0x2, R4 ;  /* 0x000000021b047825 */ /* 0x000fc800078e0204 */
[----:B---3--:R-:W-:Y:S01]  /*21170*/  IMAD.WIDE R6, R27, 0x2, R6 ;  /* 0x000000021b067825 */ /* 0x008fe200078e0206 */
[----:B------:R0:W-:Y:S03]  /*21180*/  STL [R1+0x4f0], R4 ;  /* 0x0004f00401007387 */ /* 0x0001e60000100800 */
[----:B------:R1:W-:Y:S02]  /*21190*/  STL [R1+0x3f8], R5 ;  /* 0x0003f80501007387 */ /* 0x0003e40000100800 */
[----:B------:R2:W-:Y:S02]  /*211a0*/  STL [R1+0x644], R6 ;  /* 0x0006440601007387 */ /* 0x0005e40000100800 */
[----:B------:R3:W-:Y:S02]  /*211b0*/  STL [R1+0x4f4], R7 ;  /* 0x0004f40701007387 */ /* 0x0007e40000100800 */
[----:B0-----:R-:W-:-:S02]  /*211c0*/  IMAD.MOV.U32 R4, RZ, RZ, R28 ;  /* 0x000000ffff047224 */ /* 0x001fc400078e001c */
[----:B-1----:R-:W-:Y:S01]  /*211d0*/  IMAD.MOV.U32 R5, RZ, RZ, R3 ;  /* 0x000000ffff057224 */ /* 0x002fe200078e0003 */
[----:B--2---:R-:W2:Y:S01]  /*211e0*/  LDL.LU R6, [R1+0x4fc] ;  /* 0x0004fc0001067983 */ /* 0x004ea20000300800 */
[----:B---3--:R-:W2:Y:S02]  /*211f0*/  LDL.LU R7, [R1+0x64c] ;  /* 0x00064c0001077983 */ /* 0x008ea40000300800 */
[----:B------:R-:W-:Y:S02]  /*21200*/  STL [R1+0x744], R8 ;  /* 0x0007440801007387 */ /* 0x000fe40000100800 */
[----:B------:R-:W-:Y:S01]  /*21210*/  STL [R1+0x648], R9 ;  /* 0x0006480901007387 */ /* 0x000fe20000100800 */
[----:B------:R-:W3:Y:S01]  /*21220*/  LDL.LU R14, [R1+0x508] ;  /* 0x00050800010e7983 */ /* 0x000ee20000300800 */
[----:B------:R-:W-:-:S04]  /*21230*/  IMAD.WIDE R4, R27, 0x2, R4 ;  /* 0x000000021b047825 */ /* 0x000fc800078e0204 */
[----:B------:R-:W3:Y:S02]  /*21240*/  LDL.LU R15, [R1+0x50c] ;  /* 0x00050c00010f7983 */ /* 0x000ee40000300800 */
[----:B------:R-:W3:Y:S01]  /*21250*/  LDL.LU R22, [R1+0x65c] ;  /* 0x00065c0001167983 */ /* 0x000ee20000300800 */
[----:B------:R-:W3:Y:S01]  /*21260*/  LDL.LU R3, [R1+0xb34] ;  /* 0x000b340001037983 */ /* 0x000ee20000300800 */
[----:B------:R-:W3:Y:S02]  /*21270*/  LDL.LU R28, [R1+0xb30] ;  /* 0x000b3000011c7983 */ /* 0x000ee40000300800 */
[----:B------:R0:W-:Y:S02]  /*21280*/  STL [R1+0x4f8], R4 ;  /* 0x0004f80401007387 */ /* 0x0001e40000100800 */
[----:B------:R1:W-:Y:S01]  /*21290*/  STL [R1+0x3fc], R5 ;  /* 0x0003fc0501007387 */ /* 0x0003e20000100800 */
        /* <DEDUP_REMOVED lines=11> */
[----:B------:R-:W-:Y:S03]  /*21350*/  STL [R1+0x64c], R6 ;  /* 0x00064c0601007387 */ /* 0x000fe60000100800 */
[----:B------:R-:W-:Y:S01]  /*21360*/  LOP3.LUT R5, R5, R4, RZ, 0x3c, !PT ;  /* 0x0000000405057212 */ /* 0x000fe200078e3cff */
[----:B------:R0:W-:Y:S04]  /*21370*/  STL [R1+0x4fc], R7 ;  /* 0x0004fc0701007387 */ /* 0x0001e80000100800 */
[----:B------:R-:W-:Y:S01]  /*21380*/  IMAD.WIDE R4, R27, 0x2, R4 ;  /* 0x000000021b047825 */ /* 0x000fe200078e0204 */
[----:B0-----:R-:W2:Y:S03]  /*21390*/  LDL.LU R7, [R1+0x504] ;  /* 0x0005040001077983 */ /* 0x001ea60000300800 */
[----:B------:R-:W-:Y:S02]  /*213a0*/  STL [R1+0x748], R8 ;  /* 0x0007480801007387 */ /* 0x000fe40000100800 */
[----:B------:R-:W-:Y:S02]  /*213b0*/  STL [R1+0x650], R9 ;  /* 0x0006500901007387 */ /* 0x000fe40000100800 */
[----:B------:R-:W3:Y:S01]  /*213c0*/  LDL.LU R23, [R1+0x668] ;  /* 0x0006680001177983 */ /* 0x000ee20000300800 */
[----:B------:R-:W3:Y:S01]  /*213d0*/  LDL.LU R26, [R1+0x754] ;  /* 0x00075400011a7983 */ /* 0x000ee20000300800 */
[----:B----4-:R-:W-:-:S02]  /*213e0*/  IMAD.MOV.U32 R6, RZ, RZ, R29 ;  /* 0x000000ffff067224 */ /* 0x010fc400078e001d */
[----:B------:R-:W4:Y:S02]  /*213f0*/  LDL.LU R29, [R1+0xb2c] ;  /* 0x000b2c00011d7983 */ /* 0x000f240000300800 */
[----:B------:R-:W-:Y:S01]  /*21400*/  STL [R1+0x500], R4 ;  /* 0x0005000401007387 */ /* 0x000fe20000100800 */
[----:B------:R0:W-:Y:S04]  /*21410*/  STL [R1+0x400], R5 ;  /* 0x0004000501007387 */ /* 0x0001e80000100800 */
[----:B0-----:R-:W3:Y:S01]  /*21420*/  LDL.LU R5, [R1+0x404] ;  /* 0x0004040001057983 */ /* 0x001ee20000300800 */
[----:B------:R-:W-:Y:S02]  /*21430*/  IMAD.MOV.U32 R8, RZ, RZ, R13 ;  /* 0x000000ffff087224 */ /* 0x000fe400078e000d */
[----:B------:R-:W-:-:S02]  /*21440*/  IMAD.MOV.U32 R9, RZ, RZ, R12 ;  /* 0x000000ffff097224 */ /* 0x000fc400078e000c */
[----:B------:R-:W-:Y:S02]  /*21450*/  IMAD.MOV.U32 R4, RZ, RZ, R14 ;  /* 0x000000ffff047224 */ /* 0x000fe400078e000e */
        /* <DEDUP_REMOVED lines=8> */
[----:B---3--:R-:W-:-:S04]  /*214e0*/  IMAD.WIDE R4, R27, 0x2, R4 ;  /* 0x000000021b047825 */ /* 0x008fc800078e0204 */
[----:B0-----:R-:W-:Y:S02]  /*214f0*/  IMAD.MOV.U32 R9, RZ, RZ, R3 ;  /* 0x000000ffff097224 */ /* 0x001fe400078e0003 */
[----:B------:R-:W-:Y:S01]  /*21500*/  IMAD.MOV.U32 R8, RZ, RZ, R28 ;  /* 0x000000ffff087224 */ /* 0x000fe200078e001c */
[----:B------:R-:W3:Y:S01]  /*21510*/  LDL.LU R3, [R1+0xb28] ;  /* 0x000b280001037983 */ /* 0x000ee20000300800 */
[----:B------:R-:W2:Y:S02]  /*21520*/  LDL.LU R28, [R1+0xb24] ;  /* 0x000b2400011c7983 */ /* 0x000ea40000300800 */
[----:B------:R0:W-:Y:S02]  /*21530*/  STL [R1+0x508], R4 ;  /* 0x0005080401007387 */ /* 0x0001e40000100800 */
[----:B------:R1:W-:Y:S01]  /*21540*/  STL [R1+0x404], R5 ;  /* 0x0004040501007387 */ /* 0x0003e20000100800 */
[----:B0-----:R-:W2:Y:S01]  /*21550*/  LDL.LU R4, [R1+0x408] ;  /* 0x0004080001047983 */ /* 0x001ea20000300800 */
[----:B-1----:R-:W2:Y:S02]  /*21560*/  LDL.LU R5, [R1+0x510] ;  /* 0x0005100001057983 */ /* 0x002ea40000300800 */
[----:B------:R-:W-:-:S02]  /*21570*/  IMAD.MOV.U32 R6, RZ, RZ, R22 ;  /* 0x000000ffff067224 */ /* 0x000fc400078e0016 */
[----:B------:R-:W-:-:S04]  /*21580*/  IMAD.MOV.U32 R7, RZ, RZ, R15 ;  /* 0x000000ffff077224 */ /* 0x000fc800078e000f */
[----:B------:R-:W-:-:S05]  /*21590*/  IMAD.WIDE R6, R27, 0x2, R6 ;  /* 0x000000021b067825 */ /* 0x000fca00078e0206 */
[----:B------:R0:W-:Y:S01]  /*215a0*/  STL [R1+0x65c], R6 ;  /* 0x00065c0601007387 */ /* 0x0001e20000100800 */
[----:B------:R1:W-:Y:S03]  /*215b0*/  STL [R1+0x50c], R7 ;  /* 0x00050c0701007387 */ /* 0x0003e60000100800 */
[----:B0-----:R-:W3:Y:S01]  /*215c0*/  LDL.LU R6, [R1+0x514] ;  /* 0x0005140001067983 */ /* 0x001ee20000300800 */
[----:B-1----:R-:W3:Y:S02]  /*215d0*/  LDL.LU R7, [R1+0x664] ;  /* 0x0006640001077983 */ /* 0x002ee40000300800 */
[----:B------:R-:W-:-:S05]  /*215e0*/  IMAD.WIDE R8, R27, 0x2, R8 ;  /* 0x000000021b087825 */ /* 0x000fca00078e0208 */
[----:B------:R-:W-:Y:S01]  /*215f0*/  STL [R1+0x750], R8 ;  /* 0x0007500801007387 */ /* 0x000fe20000100800 */
[----:B------:R-:W-:Y:S02]  /*21600*/  STL [R1+0x660], R9 ;  /* 0x0006600901007387 */ /* 0x000fe40000100800 */
[----:B------:R-:W4:Y:S02]  /*21610*/  LDL.LU R14, [R1+0x520] ;  /* 0x00052000010e7983 */ /* 0x000f240000300800 */
[----:B------:R-:W4:Y:S01]  /*21620*/  LDL.LU R15, [R1+0x678] ;  /* 0x00067800010f7983 */ /* 0x000f220000300800 */
[----:B------:R-:W4:Y:S01]  /*21630*/  LDL.LU R22, [R1+0x75c] ;  /* 0x00075c0001167983 */ /* 0x000f220000300800 */
[----:B--2---:R-:W-:-:S04]  /*21640*/  LOP3.LUT R5, R5, R4, RZ, 0x3c, !PT ;  /* 0x0000000405057212 */ /* 0x004fc800078e3cff */
[----:B------:R-:W-:-:S04]  /*21650*/  LOP3.LUT R4, R5, R4, RZ, 0x3c, !PT ;  /* 0x0000000405047212 */ /* 0x000fc800078e3cff */
[----:B------:R-:W-:-:S05]  /*21660*/  LOP3.LUT R5, R5, R4, RZ, 0x3c, !PT ;  /* 0x0000000405057212 */ /* 0x000fca00078e3cff */
[----:B------:R-:W-:-:S05]  /*21670*/  IMAD.WIDE R4, R27, 0x2, R4 ;  /* 0x000000021b047825 */ /* 0x000fca00078e0204 */
[----:B------:R-:W-:Y:S01]  /*21680*/  STL [R1+0x510], R4 ;  /* 0x0005100401007387 */ /* 0x000fe20000100800 */
[----:B------:R0:W-:Y:S03]  /*21690*/  STL [R1+0x408], R5 ;  /* 0x0004080501007387 */ /* 0x0001e60000100800 */
[----:B0-----:R-:W2:Y:S01]  /*216a0*/  LDL.LU R5, [R1+0x40c] ;  /* 0x00040c0001057983 */ /* 0x001ea20000300800 */
[----:B---3--:R-:W-:-:S04]  /*216b0*/  LOP3.LUT R7, R7, R6, RZ, 0x3c, !PT ;  /* 0x0000000607077212 */ /* 0x008fc800078e3cff */
[----:B------:R-:W-:-:S04]  /*216c0*/  LOP3.LUT R6, R7, R6, RZ, 0x3c, !PT ;  /* 0x0000000607067212 */ /* 0x000fc800078e3cff */
[----:B------:R-:W-:-:S05]  /*216d0*/  LOP3.LUT R7, R7, R6, RZ, 0x3c, !PT ;  /* 0x0000000607077212 */ /* 0x000fca00078e3cff */
[----:B------:R-:W-:-:S05]  /*216e0*/  IMAD.WIDE R6, R27, 0x2, R6 ;  /* 0x000000021b067825 */ /* 0x000fca00078e0206 */
[----:B------:R0:W-:Y:S01]  /*216f0*/  STL [R1+0x664], R6 ;  /* 0x0006640601007387 */ /* 0x0001e20000100800 */
[----:B------:R1:W-:Y:S02]  /*21700*/  STL [R1+0x514], R7 ;  /* 0x0005140701007387 */ /* 0x0003e40000100800 */
[----:B------:R-:W-:Y:S02]  /*21710*/  IMAD.MOV.U32 R8, RZ, RZ, R26 ;  /* 0x000000ffff087224 */ /* 0x000fe400078e001a */
[----:B------:R-:W-:Y:S01]  /*21720*/  IMAD.MOV.U32 R9, RZ, RZ, R23 ;  /* 0x000000ffff097224 */ /* 0x000fe200078e0017 */
[----:B0-----:R-:W3:Y:S01]  /*21730*/  LDL.LU R6, [R1+0x51c] ;  /* 0x00051c0001067983 */ /* 0x001ee20000300800 */
[----:B-1----:R-:W3:Y:S02]  /*21740*/  LDL.LU R7, [R1+0x66c] ;  /* 0x00066c0001077983 */ /* 0x002ee40000300800 */
[----:B------:R-:W-:-:S04]  /*21750*/  IMAD.WIDE R8, R27, 0x2, R8 ;  /* 0x000000021b087825 */ /* 0x000fc800078e0208 */
[----:B----4-:R-:W-:Y:S01]  /*21760*/  IMAD.MOV.U32 R4, RZ, RZ, R29 ;  /* 0x000000ffff047224 */ /* 0x010fe200078e001d */
[----:B------:R-:W-:Y:S01]  /*21770*/  STL [R1+0x754], R8 ;  /* 0x0007540801007387 */ /* 0x000fe20000100800 */
[----:B------:R-:W-:Y:S02]  /*21780*/  STL [R1+0x668], R9 ;  /* 0x0006680901007387 */ /* 0x000fe40000100800 */
[----:B------:R-:W4:Y:S02]  /*21790*/  LDL.LU R23, [R1+0x67c] ;  /* 0x00067c0001177983 */ /* 0x000f240000300800 */
[----:B------:R-:W4:Y:S01]  /*217a0*/  LDL.LU R26, [R1+0x680] ;  /* 0x00068000011a7983 */ /* 0x000f220000300800 */
[----:B------:R-:W4:Y:S01]  /*217b0*/  LDL.LU R29, [R1+0xb20] ;  /* 0x000b2000011d7983 */ /* 0x000f220000300800 */
[----:B--2---:R-:W-:-:S05]  /*217c0*/  IMAD.WIDE R4, R27, 0x2, R4 ;  /* 0x000000021b047825 */ /* 0x004fca00078e0204 */
[----:B------:R-:W-:Y:S01]  /*217d0*/  STL [R1+0x518], R4 ;  /* 0x0005180401007387 */ /* 0x000fe20000100800 */
[----:B------:R0:W-:Y:S03]  /*217e0*/  STL [R1+0x40c], R5 ;  /* 0x00040c0501007387 */ /* 0x0001e60000100800 */
[----:B0-----:R-:W2:Y:S01]  /*217f0*/  LDL.LU R5, [R1+0x410] ;  /* 0x0004100001057983 */ /* 0x001ea20000300800 */
[----:B------:R-:W-:Y:S02]  /*21800*/  IMAD.MOV.U32 R8, RZ, RZ, R13 ;  /* 0x000000ffff087224 */ /* 0x000fe400078e000d */
[----:B------:R-:W-:Y:S01]  /*21810*/  IMAD.MOV.U32 R9, RZ, RZ, R12 ;  /* 0x000000ffff097224 */ /* 0x000fe200078e000c */
[----:B---3--:R-:W-:-:S04]  /*21820*/  LOP3.LUT R7, R7, R6, RZ, 0x3c, !PT ;  /* 0x0000000607077212 */ /* 0x008fc800078e3cff */
        /* <DEDUP_REMOVED lines=9> */
[----:B------:R-:W3:Y:S01]  /*218c0*/  LDL.LU R12, [R1+0x688] ;  /* 0x00068800010c7983 */ /* 0x000ee20000300800 */
[----:B------:R-:W3:Y:S02]  /*218d0*/  LDL.LU R13, [R1+0x764] ;  /* 0x00076400010d7983 */ /* 0x000ee40000300800 */
[----:B0-----:R-:W-:-:S02]  /*218e0*/  IMAD.MOV.U32 R7, RZ, RZ, R3 ;  /* 0x000000ffff077224 */ /* 0x001fc400078e0003 */
[----:B------:R-:W-:Y:S01]  /*218f0*/  IMAD.MOV.U32 R6, RZ, RZ, R28 ;  /* 0x000000ffff067224 */ /* 0x000fe200078e001c */
[----:B------:R-:W3:Y:S01]  /*21900*/  LDL.LU R3, [R1+0xb1c] ;  /* 0x000b1c0001037983 */ /* 0x000ee20000300800 */
[----:B------:R-:W3:Y:S02]  /*21910*/  LDL.LU R28, [R1+0xb18] ;  /* 0x000b1800011c7983 */ /* 0x000ee40000300800 */
[----:B------:R-:W-:-:S04]  /*21920*/  IMAD.WIDE R6, R27, 0x2, R6 ;  /* 0x000000021b067825 */ /* 0x000fc800078e0206 */
[----:B--2---:R-:W-:-:S05]  /*21930*/  IMAD.WIDE R4, R27, 0x2, R4 ;  /* 0x000000021b047825 */ /* 0x004fca00078e0204 */
        /* <DEDUP_REMOVED lines=16> */
[----:B0-----:R-:W-:-:S03]  /*21a40*/  IMAD.MOV.U32 R8, RZ, RZ, R29 ;  /* 0x000000ffff087224 */ /* 0x001fc600078e001d */
        /* <DEDUP_REMOVED lines=35> */
[----:B0-----:R-:W-:-:S02]  /*21c80*/  IMAD.MOV.U32 R4, RZ, RZ, R28 ;  /* 0x000000ffff047224 */ /* 0x001fc400078e001c */
[----:B-1----:R-:W-:-:S04]  /*21c90*/  IMAD.MOV.U32 R5, RZ, RZ, R3 ;  /* 0x000000ffff057224 */ /* 0x002fc800078e0003 */
[----:B------:R-:W-:Y:S01]  /*21ca0*/  IMAD.WIDE R4, R27, 0x2, R4 ;  /* 0x000000021b047825 */ /* 0x000fe200078e0204 */
[----:B--2---:R-:W2:Y:S03]  /*21cb0*/  LDL.LU R7, [R1+0x53c] ;  /* 0x00053c0001077983 */ /* 0x004ea60000300800 */
[----:B------:R-:W-:Y:S02]  /*21cc0*/  STL [R1+0x764], R8 ;  /* 0x0007640801007387 */ /* 0x000fe40000100800 */
[----:B------:R-:W-:Y:S02]  /*21cd0*/  STL [R1+0x688], R9 ;  /* 0x0006880901007387 */ /* 0x000fe40000100800 */
[----:B------:R-:W3:Y:S01]  /*21ce0*/  LDL.LU R12, [R1+0x54c] ;  /* 0x00054c00010c7983 */ /* 0x000ee20000300800 */
[----:B------:R-:W3:Y:S01]  /*21cf0*/  LDL.LU R13, [R1+0x69c] ;  /* 0x00069c00010d7983 */ /* 0x000ee20000300800 */
[----:B------:R-:W3:Y:S02]  /*21d00*/  LDL.LU R3, [R1+0xb10] ;  /* 0x000b100001037983 */ /* 0x000ee40000300800 */
[----:B------:R-:W3:Y:S02]  /*21d10*/  LDL.LU R28, [R1+0xb0c] ;  /* 0x000b0c00011c7983 */ /* 0x000ee40000300800 */
[----:B------:R0:W-:Y:S01]  /*21d20*/  STL [R1+0x538], R4 ;  /* 0x0005380401007387 */ /* 0x0001e20000100800 */
[----:B------:R1:W-:Y:S04]  /*21d30*/  STL [R1+0x41c], R5 ;  /* 0x00041c0501007387 */ /* 0x0003e80000100800 */
[----:B0-----:R-:W3:Y:S01]  /*21d40*/  LDL.LU R4, [R1+0x420] ;  /* 0x0004200001047983 */ /* 0x001ee20000300800 */
[----:B-1----:R-:W3:Y:S02]  /*21d50*/  LDL.LU R5, [R1+0x540] ;  /* 0x0005400001057983 */ /* 0x002ee40000300800 */
[----:B----4-:R-:W-:-:S02]  /*21d60*/  IMAD.MOV.U32 R6, RZ, RZ, R14 ;  /* 0x000000ffff067224 */ /* 0x010fc400078e000e */
[----:B------:R-:W-:Y:S02]  /*21d70*/  IMAD.MOV.U32 R8, RZ, RZ, R22 ;  /* 0x000000ffff087224 */ /* 0x000fe400078e0016 */
[----:B------:R-:W-:-:S04]  /*21d80*/  IMAD.MOV.U32 R9, RZ, RZ, R15 ;  /* 0x000000ffff097224 */ /* 0x000fc800078e000f */
[----:B------:R-:W-:-:S04]  /*21d90*/  IMAD.WIDE R8, R27, 0x2, R8 ;  /* 0x000000021b087825 */ /* 0x000fc800078e0208 */
[----:B--2---:R-:W-:-:S05]  /*21da0*/  IMAD.WIDE R6, R27, 0x2, R6 ;  /* 0x000000021b067825 */ /* 0x004fca00078e0206 */
[----:B------:R-:W-:Y:S01]  /*21db0*/  STL [R1+0x68c], R6 ;  /* 0x00068c0601007387 */ /* 0x000fe20000100800 */
[----:B------:R0:W-:Y:S02]  /*21dc0*/  STL [R1+0x53c], R7 ;  /* 0x00053c0701007387 */ /* 0x0001e40000100800 */
[----:B------:R-:W-:Y:S02]  /*21dd0*/  STL [R1+0x768], R8 ;  /* 0x0007680801007387 */ /* 0x000fe40000100800 */
[----:B------:R-:W-:Y:S01]  /*21de0*/  STL [R1+0x690], R9 ;  /* 0x0006900901007387 */ /* 0x000fe20000100800 */
[----:B------:R-:W2:Y:S01]  /*21df0*/  LDL.LU R14, [R1+0x6a4] ;  /* 0x0006a400010e7983 */ /* 0x000ea20000300800 */
[----:B------:R-:W4:Y:S02]  /*21e00*/  LDL.LU R15, [R1+0x6a8] ;  /* 0x0006a800010f7983 */ /* 0x000f240000300800 */
[----:B------:R-:W2:Y:S01]  /*21e10*/  LDL.LU R22, [R1+0x774] ;  /* 0x0007740001167983 */ /* 0x000ea20000300800 */
[----:B---3--:R-:W-:-:S04]  /*21e20*/  LOP3.LUT R5, R5, R4, RZ, 0x3c, !PT ;  /* 0x0000000405057212 */ /* 0x008fc800078e3cff */
[----:B------:R-:W-:-:S04]  /*21e30*/  LOP3.LUT R4, R5, R4, RZ, 0x3c, !PT ;  /* 0x0000000405047212 */ /* 0x000fc800078e3cff */
[----:B------:R-:W-:Y:S01]  /*21e40*/  LOP3.LUT R5, R5, R4, RZ, 0x3c, !PT ;  /* 0x0000000405057212 */ /* 0x000fe200078e3cff */
[----:B0-----:R-:W-:Y:S02]  /*21e50*/  IMAD.MOV.U32 R7, RZ, RZ, R29 ;  /* 0x000000ffff077224 */ /* 0x001fe400078e001d */
[----:B------:R-:W-:Y:S01]  /*21e60*/  IMAD.MOV.U32 R6, RZ, RZ, R3 ;  /* 0x000000ffff067224 */ /* 0x000fe200078e0003 */
[----:B------:R-:W3:Y:S01]  /*21e70*/  LDL.LU R29, [R1+0xb08] ;  /* 0x000b0800011d7983 */ /* 0x000ee20000300800 */
[----:B------:R-:W2:Y:S02]  /*21e80*/  LDL.LU R3, [R1+0xb04] ;  /* 0x000b040001037983 */ /* 0x000ea40000300800 */
        /* <DEDUP_REMOVED lines=9> */
[----:B------:R-:W-:Y:S03]  /*21f20*/  STL [R1+0x694], R6 ;  /* 0x0006940601007387 */ /* 0x000fe60000100800 */
[----:B------:R-:W-:Y:S02]  /*21f30*/  STL [R1+0x544], R7 ;  /* 0x0005440701007387 */ /* 0x000fe40000100800 */
[----:B------:R-:W-:Y:S02]  /*21f40*/  STL [R1+0x76c], R8 ;  /* 0x00076c0801007387 */ /* 0x000fe40000100800 */
[----:B------:R0:W-:Y:S01]  /*21f50*/  STL [R1+0x698], R9 ;  /* 0x0006980901007387 */ /* 0x0001e20000100800 */
[----:B------:R-:W4:Y:S01]  /*21f60*/  LDL.LU R23, [R1+0x6b0] ;  /* 0x0006b00001177983 */ /* 0x000f220000300800 */
[----:B------:R-:W4:Y:S02]  /*21f70*/  LDL.LU R26, [R1+0x778] ;  /* 0x00077800011a7983 */ /* 0x000f240000300800 */
[----:B0-----:R-:W-:-:S02]  /*21f80*/  IMAD.MOV.U32 R9, RZ, RZ, R28 ;  /* 0x000000ffff097224 */ /* 0x001fc400078e001c */
[----:B------:R-:W4:Y:S01]  /*21f90*/  LDL.LU R28, [R1+0xb00] ;  /* 0x000b0000011c7983 */ /* 0x000f220000300800 */
[----:B------:R-:W-:Y:S02]  /*21fa0*/  IMAD.MOV.U32 R6, RZ, RZ, R13 ;  /* 0x000000ffff067224 */ /* 0x000fe400078e000d */
[----:B------:R-:W-:-:S04]  /*21fb0*/  IMAD.MOV.U32 R7, RZ, RZ, R12 ;  /* 0x000000ffff077224 */ /* 0x000fc800078e000c */
[----:B------:R-:W-:-:S04]  /*21fc0*/  IMAD.WIDE R6, R27, 0x2, R6 ;  /* 0x000000021b067825 */ /* 0x000fc800078e0206 */
[----:B---3--:R-:W-:Y:S02]  /*21fd0*/  IMAD.MOV.U32 R8, RZ, RZ, R29 ;  /* 0x000000ffff087224 */ /* 0x008fe400078e001d */
        /* <DEDUP_REMOVED lines=12> */
[----:B------:R-:W-:-:S04]  /*220a0*/  IMAD.WIDE R8, R27, 0x2, R8 ;  /* 0x000000021b087825 */ /* 0x000fc800078e0208 */
[----:B------:R-:W-:Y:S01]  /*220b0*/  IMAD.MOV.U32 R6, RZ, RZ, R14 ;  /* 0x000000ffff067224 */ /* 0x000fe200078e000e */
[----:B------:R0:W-:Y:S01]  /*220c0*/  STL [R1+0x770], R8 ;  /* 0x0007700801007387 */ /* 0x0001e20000100800 */
[----:B------:R4:W-:Y:S02]  /*220d0*/  STL [R1+0x6a0], R9 ;  /* 0x0006a00901007387 */ /* 0x0009e40000100800 */
[----:B------:R-:W3:Y:S02]  /*220e0*/  LDL.LU R12, [R1+0x6b8] ;  /* 0x0006b800010c7983 */ /* 0x000ee40000300800 */
[----:B------:R-:W3:Y:S02]  /*220f0*/  LDL.LU R13, [R1+0x77c] ;  /* 0x00077c00010d7983 */ /* 0x000ee40000300800 */
[----:B0-----:R-:W-:Y:S02]  /*22100*/  IMAD.MOV.U32 R8, RZ, RZ, R22 ;  /* 0x000000ffff087224 */ /* 0x001fe400078e0016 */
[----:B----4-:R-:W-:-:S04]  /*22110*/  IMAD.MOV.U32 R9, RZ, RZ, R15 ;  /* 0x000000ffff097224 */ /* 0x010fc800078e000f */
        /* <DEDUP_REMOVED lines=18> */
[----:B------:R-:W4:Y:S02]  /*22240*/  LDL.LU R15, [R1+0x56c] ;  /* 0x00056c00010f7983 */ /* 0x000f240000300800 */
        /* <DEDUP_REMOVED lines=18> */
[----:B------:R1:W-:Y:S01]  /*22370*/  STL [R1+0x55c], R7 ;  /* 0x00055c0701007387 */ /* 0x0003e20000100800 */
[----:B------:R-:W-:Y:S02]  /*22380*/  STL [R1+0x778], R8 ;  /* 0x0007780801007387 */ /* 0x000fe40000100800 */
[----:B------:R-:W-:Y:S02]  /*22390*/  STL [R1+0x6b0], R9 ;  /* 0x0006b00901007387 */ /* 0x000fe40000100800 */
[----:B------:R-:W2:Y:S02]  /*223a0*/  LDL.LU R23, [R1+0x6c8] ;  /* 0x0006c80001177983 */ /* 0x000ea40000300800 */
[----:B------:R-:W-:Y:S01]  /*223b0*/  IMAD.WIDE R4, R27, 0x2, R4 ;  /* 0x000000021b047825 */ /* 0x000fe200078e0204 */
[----:B------:R-:W3:Y:S03]  /*223c0*/  LDL.LU R26, [R1+0x784] ;  /* 0x00078400011a7983 */ /* 0x000ee60000300800 */
[----:B0-----:R-:W-:-:S02]  /*223d0*/  IMAD.MOV.U32 R6, RZ, RZ, R3 ;  /* 0x000000ffff067224 */ /* 0x001fc400078e0003 */
[----:B-1----:R-:W-:Y:S02]  /*223e0*/  IMAD.MOV.U32 R7, RZ, RZ, R29 ;  /* 0x000000ffff077224 */ /* 0x002fe400078e001d */
[----:B------:R-:W2:Y:S01]  /*223f0*/  LDL.LU R29, [R1+0xaf0] ;  /* 0x000af000011d7983 */ /* 0x000ea20000300800 */
[----:B------:R-:W3:Y:S02]  /*22400*/  LDL.LU R3, [R1+0xaec] ;  /* 0x000aec0001037983 */ /* 0x000ee40000300800 */
[----:B------:R-:W-:Y:S02]  /*22410*/  STL [R1+0x560], R4 ;  /* 0x0005600401007387 */ /* 0x000fe40000100800 */
[----:B------:R0:W-:Y:S02]  /*22420*/  STL [R1+0x430], R5 ;  /* 0x0004300501007387 */ /* 0x0001e40000100800 */
[----:B0-----:R-:W3:Y:S01]  /*22430*/  LDL.LU R5, [R1+0x434] ;  /* 0x0004340001057983 */ /* 0x001ee20000300800 */
[----:B------:R-:W-:-:S02]  /*22440*/  IMAD.MOV.U32 R8, RZ, RZ, R13 ;  /* 0x000000ffff087224 */ /* 0x000fc400078e000d */
[----:B------:R-:W-:Y:S02]  /*22450*/  IMAD.MOV.U32 R9, RZ, RZ, R12 ;  /* 0x000000ffff097224 */ /* 0x000fe400078e000c */
[----:B------:R-:W-:-:S04]  /*22460*/  IMAD.WIDE R6, R27, 0x2, R6 ;  /* 0x000000021b067825 */ /* 0x000fc800078e0206 */
[----:B------:R-:W-:-:S04]  /*22470*/  IMAD.WIDE R8, R27, 0x2, R8 ;  /* 0x000000021b087825 */ /* 0x000fc800078e0208 */
[----:B------:R-:W-:Y:S01]  /*22480*/  IMAD.MOV.U32 R4, RZ, RZ, R14 ;  /* 0x000000ffff047224 */ /* 0x000fe200078e000e */
[----:B------:R0:W-:Y:S01]  /*22490*/  STL [R1+0x6b4], R6 ;  /* 0x0006b40601007387 */ /* 0x0001e20000100800 */
[----:B------:R4:W-:Y:S02]  /*224a0*/  STL [R1+0x564], R7 ;  /* 0x0005640701007387 */ /* 0x0009e40000100800 */
[----:B------:R-:W-:Y:S02]  /*224b0*/  STL [R1+0x77c], R8 ;  /* 0x00077c0801007387 */ /* 0x000fe40000100800 */
[----:B------:R1:W-:Y:S01]  /*224c0*/  STL [R1+0x6b8], R9 ;  /* 0x0006b80901007387 */ /* 0x0003e20000100800 */
[----:B------:R-:W3:Y:S01]  /*224d0*/  LDL.LU R12, [R1+0x6d0] ;  /* 0x0006d000010c7983 */ /* 0x000ee20000300800 */
[----:B------:R-:W3:Y:S02]  /*224e0*/  LDL.LU R13, [R1+0x788] ;  /* 0x00078800010d7983 */ /* 0x000ee40000300800 */
[----:B0-----:R-:W-:-:S02]  /*224f0*/  IMAD.MOV.U32 R6, RZ, RZ, R22 ;  /* 0x000000ffff067224 */ /* 0x001fc400078e0016 */
[----:B----4-:R-:W-:Y:S02]  /*22500*/  IMAD.MOV.U32 R7, RZ, RZ, R15 ;  /* 0x000000ffff077224 */ /* 0x010fe400078e000f */
[----:B-1----:R-:W-:Y:S02]  /*22510*/  IMAD.MOV.U32 R9, RZ, RZ, R28 ;  /* 0x000000ffff097224 */ /* 0x002fe400078e001c */
[----:B------:R-:W4:Y:S01]  /*22520*/  LDL.LU R28, [R1+0xae8] ;  /* 0x000ae800011c7983 */ /* 0x000f220000300800 */
[----:B------:R-:W-:-:S04]  /*22530*/  IMAD.WIDE R6, R27, 0x2, R6 ;  /* 0x000000021b067825 */ /* 0x000fc800078e0206 */
[----:B--2---:R-:W-:Y:S02]  /*22540*/  IMAD.MOV.U32 R8, RZ, RZ, R29 ;  /* 0x000000ffff087224 */ /* 0x004fe400078e001d */
[----:B------:R-:W2:Y:S01]  /*22550*/  LDL.LU R29, [R1+0xae4] ;  /* 0x000ae400011d7983 */ /* 0x000ea20000300800 */
[----:B---3--:R-:W-:-:S05]  /*22560*/  IMAD.WIDE R4, R27, 0x2, R4 ;  /* 0x000000021b047825 */ /* 0x008fca00078e0204 */
[----:B------:R0:W-:Y:S01]  /*22570*/  STL [R1+0x568], R4 ;  /* 0x0005680401007387 */ /* 0x0001e20000100800 */
[----:B------:R1:W-:Y:S03]  /*22580*/  STL [R1+0x434], R5 ;  /* 0x0004340501007387 */ /* 0x0003e60000100800 */
[----:B0-----:R-:W3:Y:S01]  /*22590*/  LDL.LU R4, [R1+0x438] ;  /* 0x0004380001047983 */ /* 0x001ee20000300800 */
[----:B-1----:R-:W3:Y:S02]  /*225a0*/  LDL.LU R5, [R1+0x570] ;  /* 0x0005700001057983 */ /* 0x002ee40000300800 */
[----:B------:R0:W-:Y:S02]  /*225b0*/  STL [R1+0x6bc], R6 ;  /* 0x0006bc0601007387 */ /* 0x0001e40000100800 */
[----:B------:R1:W-:Y:S01]  /*225c0*/  STL [R1+0x56c], R7 ;  /* 0x00056c0701007387 */ /* 0x0003e20000100800 */
[----:B0-----:R-:W2:Y:S01]  /*225d0*/  LDL.LU R6, [R1+0x574] ;  /* 0x0005740001067983 */ /* 0x001ea20000300800 */
[----:B-1----:R-:W2:Y:S02]  /*225e0*/  LDL.LU R7, [R1+0x6c4] ;  /* 0x0006c40001077983 */ /* 0x002ea40000300800 */
[----:B------:R-:W-:-:S05]  /*225f0*/  IMAD.WIDE R8, R27, 0x2, R8 ;  /* 0x000000021b087825 */ /* 0x000fca00078e0208 */
[----:B------:R0:W-:Y:S01]  /*22600*/  STL [R1+0x780], R8 ;  /* 0x0007800801007387 */ /* 0x0001e20000100800 */
[----:B------:R-:W-:Y:S02]  /*22610*/  STL [R1+0x6c0], R9 ;  /* 0x0006c00901007387 */ /* 0x000fe40000100800 */
[----:B------:R-:W4:Y:S02]  /*22620*/  LDL.LU R14, [R1+0x580] ;  /* 0x00058000010e7983 */ /* 0x000f240000300800 */
[----:B------:R-:W4:Y:S01]  /*22630*/  LDL.LU R15, [R1+0x6d8] ;  /* 0x0006d800010f7983 */ /* 0x000f220000300800 */
[----:B------:R-:W4:Y:S01]  /*22640*/  LDL.LU R22, [R1+0x78c] ;  /* 0x00078c0001167983 */ /* 0x000f220000300800 */
[----:B0-----:R-:W-:Y:S01]  /*22650*/  IMAD.MOV.U32 R8, RZ, RZ, R26 ;  /* 0x000000ffff087224 */ /* 0x001fe200078e001a */
[----:B---3--:R-:W-:-:S04]  /*22660*/  LOP3.LUT R5, R5, R4, RZ, 0x3c, !PT ;  /* 0x0000000405057212 */ /* 0x008fc800078e3cff */
[----:B------:R-:W-:-:S04]  /*22670*/  LOP3.LUT R4, R5, R4, RZ, 0x3c, !PT ;  /* 0x0000000405047212 */ /* 0x000fc800078e3cff */
[----:B------:R-:W-:Y:S02]  /*22680*/  LOP3.LUT R5, R5, R4, RZ, 0x3c, !PT ;  /* 0x0000000405057212 */ /* 0x000fe400078e3cff */
[----:B--2---:R-:W-:-:S04]  /*22690*/  LOP3.LUT R7, R7, R6, RZ, 0x3c, !PT ;  /* 0x0000000607077212 */ /* 0x004fc800078e3cff */
[----:B------:R-:W-:Y:S01]  /*226a0*/  LOP3.LUT R6, R7, R6, RZ, 0x3c, !PT ;  /* 0x0000000607067212 */ /* 0x000fe200078e3cff */
[----:B------:R-:W-:-:S03]  /*226b0*/  IMAD.WIDE R4, R27, 0x2, R4 ;  /* 0x000000021b047825 */ /* 0x000fc600078e0204 */
[----:B------:R-:W-:Y:S02]  /*226c0*/  LOP3.LUT R7, R7, R6, RZ, 0x3c, !PT ;  /* 0x0000000607077212 */ /* 0x000fe400078e3cff */
[----:B------:R-:W-:Y:S03]  /*226d0*/  STL [R1+0x570], R4 ;  /* 0x0005700401007387 */ /* 0x000fe60000100800 */
[----:B------:R-:W-:Y:S01]  /*226e0*/  IMAD.WIDE R6, R27, 0x2, R6 ;  /* 0x000000021b067825 */ /* 0x000fe200078e0206 */
[----:B------:R-:W-:Y:S04]  /*226f0*/  STL [R1+0x438], R5 ;  /* 0x0004380501007387 */ /* 0x000fe80000100800 */
[----:B------:R0:W-:Y:S01]  /*22700*/  STL [R1+0x6c4], R6 ;  /* 0x0006c40601007387 */ /* 0x0001e20000100800 */
[----:B------:R1:W-:Y:S03]  /*22710*/  STL [R1+0x574], R7 ;  /* 0x0005740701007387 */ /* 0x0003e60000100800 */
[----:B0-----:R-:W2:Y:S01]  /*22720*/  LDL.LU R6, [R1+0x57c] ;  /* 0x00057c0001067983 */ /* 0x001ea20000300800 */
[----:B-1----:R-:W2:Y:S02]  /*22730*/  LDL.LU R7, [R1+0x6cc] ;  /* 0x0006cc0001077983 */ /* 0x002ea40000300800 */
[----:B------:R-:W-:-:S02]  /*22740*/  IMAD.MOV.U32 R9, RZ, RZ, R23 ;  /* 0x000000ffff097224 */ /* 0x000fc400078e0017 */
[----:B----4-:R-:W-:Y:S02]  /*22750*/  IMAD.MOV.U32 R4, RZ, RZ, R28 ;  /* 0x000000ffff047224 */ /* 0x010fe400078e001c */
[----:B------:R-:W-:Y:S02]  /*22760*/  IMAD.MOV.U32 R5, RZ, RZ, R3 ;  /* 0x000000ffff057224 */ /* 0x000fe400078e0003 */
[----:B------:R-:W-:-:S04]  /*22770*/  IMAD.WIDE R8, R27, 0x2, R8 ;  /* 0x000000021b087825 */ /* 0x000fc800078e0208 */
[----:B------:R-:W-:Y:S01]  /*22780*/  IMAD.WIDE R4, R27, 0x2, R4 ;  /* 0x000000021b047825 */ /* 0x000fe200078e0204 */
[----:B------:R-:W-:Y:S03]  /*22790*/  STL [R1+0x784], R8 ;  /* 0x0007840801007387 */ /* 0x000fe60000100800 */
[----:B------:R-:W-:Y:S02]  /*227a0*/  STL [R1+0x6c8], R9 ;  /* 0x0006c80901007387 */ /* 0x000fe40000100800 */
[----:B------:R-:W3:Y:S02]  /*227b0*/  LDL.LU R23, [R1+0x58c] ;  /* 0x00058c0001177983 */ /* 0x000ee40000300800 */
[----:B------:R-:W4:Y:S01]  /*227c0*/  LDL.LU R26, [R1+0x6dc] ;  /* 0x0006dc00011a7983 */ /* 0x000f220000300800 */
[----:B------:R-:W3:Y:S01]  /*227d0*/  LDL.LU R3, [R1+0xae0] ;  /* 0x000ae00001037983 */ /* 0x000ee20000300800 */
[----:B------:R-:W3:Y:S02]  /*227e0*/  LDL.LU R28, [R1+0xadc] ;  /* 0x000adc00011c7983 */ /* 0x000ee40000300800 */
[----:B------:R-:W-:Y:S02]  /*227f0*/  STL [R1+0x578], R4 ;  /* 0x0005780401007387 */ /* 0x000fe40000100800 */
[----:B------:R0:W-:Y:S02]  /*22800*/  STL [R1+0x43c], R5 ;  /* 0x00043c0501007387 */ /* 0x0001e40000100800 */
[----:B0-----:R-:W3:Y:S01]  /*22810*/  LDL.LU R5, [R1+0x440] ;  /* 0x0004400001057983 */ /* 0x001ee20000300800 */
[----:B------:R-:W-:-:S02]  /*22820*/  IMAD.MOV.U32 R8, RZ, RZ, R13 ;  /* 0x000000ffff087224 */ /* 0x000fc400078e000d */
[----:B------:R-:W-:-:S04]  /*22830*/  IMAD.MOV.U32 R9, RZ, RZ, R12 ;  /* 0x000000ffff097224 */ /* 0x000fc800078e000c */
[----:B------:R-:W-:-:S04]  /*22840*/  IMAD.WIDE R8, R27, 0x2, R8 ;  /* 0x000000021b087825 */ /* 0x000fc800078e0208 */
[----:B------:R-:W-:Y:S01]  /*22850*/  IMAD.MOV.U32 R4, RZ, RZ, R14 ;  /* 0x000000ffff047224 */ /* 0x000fe200078e000e */
[----:B--2---:R-:W-:-:S04]  /*22860*/  LOP3.LUT R7, R7, R6, RZ, 0x3c, !PT ;  /* 0x0000000607077212 */ /* 0x004fc800078e3cff */
[----:B------:R-:W-:-:S04]  /*22870*/  LOP3.LUT R6, R7, R6, RZ, 0x3c, !PT ;  /* 0x0000000607067212 */ /* 0x000fc800078e3cff */
[----:B------:R-:W-:-:S05]  /*22880*/  LOP3.LUT R7, R7, R6, RZ, 0x3c, !PT ;  /* 0x0000000607077212 */ /* 0x000fca00078e3cff */
[----:B------:R-:W-:-:S05]  /*22890*/  IMAD.WIDE R6, R27, 0x2, R6 ;  /* 0x000000021b067825 */ /* 0x000fca00078e0206 */
[----:B------:R-:W-:Y:S01]  /*228a0*/  STL [R1+0x6cc], R6 ;  /* 0x0006cc0601007387 */ /* 0x000fe20000100800 */
[----:B------:R0:W-:Y:S02]  /*228b0*/  STL [R1+0x57c], R7 ;  /* 0x00057c0701007387 */ /* 0x0001e40000100800 */
[----:B------:R-:W-:Y:S02]  /*228c0*/  STL [R1+0x788], R8 ;  /* 0x0007880801007387 */ /* 0x000fe40000100800 */
[----:B------:R-:W-:Y:S01]  /*228d0*/  STL [R1+0x6d0], R9 ;  /* 0x0006d00901007387 */ /* 0x000fe20000100800 */
[----:B------:R-:W2:Y:S01]  /*228e0*/  LDL.LU R12, [R1+0x6e8] ;  /* 0x0006e800010c7983 */ /* 0x000ea20000300800 */
[----:B------:R-:W2:Y:S02]  /*228f0*/  LDL.LU R13, [R1+0x794] ;  /* 0x00079400010d7983 */ /* 0x000ea40000300800 */
[----:B0-----:R-:W-:Y:S02]  /*22900*/  IMAD.MOV.U32 R7, RZ, RZ, R29 ;  /* 0x000000ffff077224 */ /* 0x001fe400078e001d */
[----:B------:R-:W2:Y:S01]  /*22910*/  LDL.LU R29, [R1+0xad8] ;  /* 0x000ad800011d7983 */ /* 0x000ea20000300800 */
[----:B---3--:R-:W-:-:S04]  /*22920*/  IMAD.WIDE R4, R27, 0x2, R4 ;  /* 0x000000021b047825 */ /* 0x008fc800078e0204 */
[----:B------:R-:W-:Y:S02]  /*22930*/  IMAD.MOV.U32 R6, RZ, RZ, R3 ;  /* 0x000000ffff067224 */ /* 0x000fe400078e0003 */
[----:B------:R-:W3:Y:S01]  /*22940*/  LDL.LU R3, [R1+0xad4] ;  /* 0x000ad40001037983 */ /* 0x000ee20000300800 */
[----:B------:R0:W-:Y:S02]  /*22950*/  STL [R1+0x580], R4 ;  /* 0x0005800401007387 */ /* 0x0001e40000100800 */
[----:B------:R1:W-:Y:S01]  /*22960*/  STL [R1+0x440], R5 ;  /* 0x0004400501007387 */ /* 0x0003e20000100800 */
[----:B0-----:R-:W3:Y:S01]  /*22970*/  LDL.LU R4, [R1+0x444] ;  /* 0x0004440001047983 */ /* 0x001ee20000300800 */
[----:B-1----:R-:W3:Y:S02]  /*22980*/  LDL.LU R5, [R1+0x588] ;  /* 0x0005880001057983 */ /* 0x002ee40000300800 */
[----:B------:R-:W-:Y:S02]  /*22990*/  IMAD.MOV.U32 R8, RZ, RZ, R22 ;  /* 0x000000ffff087224 */ /* 0x000fe400078e0016 */
[----:B------:R-:W-:-:S02]  /*229a0*/  IMAD.MOV.U32 R9, RZ, RZ, R15 ;  /* 0x000000ffff097224 */ /* 0x000fc400078e000f */
[----:B------:R-:W-:-:S04]  /*229b0*/  IMAD.WIDE R6, R27, 0x2, R6 ;  /* 0x000000021b067825 */ /* 0x000fc800078e0206 */
[----:B------:R-:W-:Y:S01]  /*229c0*/  IMAD.WIDE R8, R27, 0x2, R8 ;  /* 0x000000021b087825 */ /* 0x000fe200078e0208 */
[----:B------:R-:W-:Y:S03]  /*229d0*/  STL [R1+0x6d4], R6 ;  /* 0x0006d40601007387 */ /* 0x000fe60000100800 */
[----:B------:R-:W-:Y:S02]  /*229e0*/  STL [R1+0x584], R7 ;  /* 0x0005840701007387 */ /* 0x000fe40000100800 */
[----:B------:R-:W-:Y:S02]  /*229f0*/  STL [R1+0x78c], R8 ;  /* 0x00078c0801007387 */ /* 0x000fe40000100800 */
[----:B------:R-:W4:Y:S01]  /*22a00*/  LDL.LU R14, [R1+0x44c] ;  /* 0x00044c00010e7983 */ /* 0x000f220000300800 */
[----:B------:R-:W4:Y:S01]  /*22a10*/  LDL.LU R15, [R1+0x59c] ;  /* 0x00059c00010f7983 */ /* 0x000f220000300800 */
[----:B------:R-:W4:Y:S02]  /*22a20*/  LDL.LU R22, [R1+0x6ec] ;  /* 0x0006ec0001167983 */ /* 0x000f240000300800 */
[----:B------:R0:W-:Y:S02]  /*22a30*/  STL [R1+0x6d8], R9 ;  /* 0x0006d80901007387 */ /* 0x0001e40000100800 */
[----:B0-----:R-:W-:-:S02]  /*22a40*/  IMAD.MOV.U32 R9, RZ, RZ, R28 ;  /* 0x000000ffff097224 */ /* 0x001fc400078e001c */
[----:B------:R-:W4:Y:S01]  /*22a50*/  LDL.LU R28, [R1+0xad0] ;  /* 0x000ad000011c7983 */ /* 0x000f220000300800 */
[----:B--2---:R-:W-:-:S03]  /*22a60*/  IMAD.MOV.U32 R8, RZ, RZ, R29 ;  /* 0x000000ffff087224 */ /* 0x004fc600078e001d */
[----:B------:R-:W2:Y:S01]  /*22a70*/  LDL.LU R29, [R1+0xacc] ;  /* 0x000acc00011d7983 */ /* 0x000ea20000300800 */
[----:B---3--:R-:W-:-:S04]  /*22a80*/  LOP3.LUT R5, R5, R4, RZ, 0x3c, !PT ;  /* 0x0000000405057212 */ /* 0x008fc800078e3cff */
[----:B------:R-:W-:-:S04]  /*22a90*/  LOP3.LUT R4, R5, R4, RZ, 0x3c, !PT ;  /* 0x0000000405047212 */ /* 0x000fc800078e3cff */
[----:B------:R-:W-:-:S05]  /*22aa0*/  LOP3.LUT R5, R5, R4, RZ, 0x3c, !PT ;  /* 0x0000000405057212 */ /* 0x000fca00078e3cff */
[----:B------:R-:W-:-:S05]  /*22ab0*/  IMAD.WIDE R4, R27, 0x2, R4 ;  /* 0x000000021b047825 */ /* 0x000fca00078e0204 */
[----:B------:R0:W-:Y:S01]  /*22ac0*/  STL [R1+0x588], R4 ;  /* 0x0005880401007387 */ /* 0x0001e20000100800 */
[----:B------:R1:W-:Y:S03]  /*22ad0*/  STL [R1+0x444], R5 ;  /* 0x0004440501007387 */ /* 0x0003e60000100800 */
[----:B0-----:R-:W3:Y:S01]  /*22ae0*/  LDL.LU R4, [R1+0x448] ;  /* 0x0004480001047983 */ /* 0x001ee20000300800 */
[----:B-1----:R-:W3:Y:S02]  /*22af0*/  LDL.LU R5, [R1+0x590] ;  /* 0x0005900001057983 */ /* 0x002ee40000300800 */
[----:B----4-:R-:W-:Y:S02]  /*22b00*/  IMAD.MOV.U32 R6, RZ, RZ, R26 ;  /* 0x000000ffff067224 */ /* 0x010fe400078e001a */
[----:B------:R-:W-:-:S04]  /*22b10*/  IMAD.MOV.U32 R7, RZ, RZ, R23 ;  /* 0x000000ffff077224 */ /* 0x000fc800078e0017 */
[----:B------:R-:W-:-:S04]  /*22b20*/  IMAD.WIDE R6, R27, 0x2, R6 ;  /* 0x000000021b067825 */ /* 0x000fc800078e0206 */
[----:B------:R-:W-:Y:S01]  /*22b30*/  IMAD.WIDE R8, R27, 0x2, R8 ;  /* 0x000000021b087825 */ /* 0x000fe200078e0208 */
[----:B------:R-:W-:Y:S03]  /*22b40*/  STL [R1+0x6dc], R6 ;  /* 0x0006dc0601007387 */ /* 0x000fe60000100800 */
[----:B------:R-:W4:Y:S02]  /*22b50*/  LDL.LU R23, [R1+0x6f4] ;  /* 0x0006f40001177983 */ /* 0x000f240000300800 */
[----:B------:R-:W4:Y:S02]  /*22b60*/  LDL.LU R26, [R1+0x79c] ;  /* 0x00079c00011a7983 */ /* 0x000f240000300800 */
[----:B------:R0:W-:Y:S01]  /*22b70*/  STL [R1+0x58c], R7 ;  /* 0x00058c0701007387 */ /* 0x0001e20000100800 */
[----:B------:R-:W-:Y:S01]  /*22b80*/  STL [R1+0x790], R8 ;  /* 0x0007900801007387 */ /* 0x000fe20000100800 */
[----:B------:R1:W-:Y:S02]  /*22b90*/  STL [R1+0x6e0], R9 ;  /* 0x0006e00901007387 */ /* 0x0003e40000100800 */
[----:B0-----:R-:W-:-:S02]  /*22ba0*/  IMAD.MOV.U32 R7, RZ, RZ, R28 ;  /* 0x000000ffff077224 */ /* 0x001fc400078e001c */
[----:B------:R-:W4:Y:S01]  /*22bb0*/  LDL.LU R28, [R1+0xac8] ;  /* 0x000ac800011c7983 */ /* 0x000f220000300800 */
[----:B--2---:R-:W-:-:S03]  /*22bc0*/  IMAD.MOV.U32 R6, RZ, RZ, R29 ;  /* 0x000000ffff067224 */ /* 0x004fc600078e001d */
[----:B------:R-:W2:Y:S01]  /*22bd0*/  LDL.LU R29, [R1+0xac4] ;  /* 0x000ac400011d7983 */ /* 0x000ea20000300800 */
[----:B------:R-:W-:-:S04]  /*22be0*/  IMAD.WIDE R6, R27, 0x2, R6 ;  /* 0x000000021b067825 */ /* 0x000fc800078e0206 */
[----:B-1----:R-:W-:Y:S02]  /*22bf0*/  IMAD.MOV.U32 R9, RZ, RZ, R12 ;  /* 0x000000ffff097224 */ /* 0x002fe400078e000c */
[----:B------:R-:W-:-:S04]  /*22c00*/  IMAD.MOV.U32 R8, RZ, RZ, R13 ;  /* 0x000000ffff087224 */ /* 0x000fc800078e000d */
[----:B------:R-:W-:Y:S01]  /*22c10*/  IMAD.WIDE R8, R27, 0x2, R8 ;  /* 0x000000021b087825 */ /* 0x000fe200078e0208 */
[----:B---3--:R-:W-:-:S04]  /*22c20*/  LOP3.LUT R5, R5, R4, RZ, 0x3c, !PT ;  /* 0x0000000405057212 */ /* 0x008fc800078e3cff */
[----:B------:R-:W-:-:S04]  /*22c30*/  LOP3.LUT R4, R5, R4, RZ, 0x3c, !PT ;  /* 0x0000000405047212 */ /* 0x000fc800078e3cff */
[----:B------:R-:W-:-:S05]  /*22c40*/  LOP3.LUT R5, R5, R4, RZ, 0x3c, !PT ;  /* 0x0000000405057212 */ /* 0x000fca00078e3cff */
[----:B------:R-:W-:-:S05]  /*22c50*/  IMAD.WIDE R4, R27, 0x2, R4 ;  /* 0x000000021b047825 */ /* 0x000fca00078e0204 */
[----:B------:R0:W-:Y:S01]  /*22c60*/  STL [R1+0x590], R4 ;  /* 0x0005900401007387 */ /* 0x0001e20000100800 */
[----:B------:R-:W-:Y:S02]  /*22c70*/  STL [R1+0x448], R5 ;  /* 0x0004480501007387 */ /* 0x000fe40000100800 */
[----:B------:R-:W-:Y:S02]  /*22c80*/  STL [R1+0x6e4], R6 ;  /* 0x0006e40601007387 */ /* 0x000fe40000100800 */
[----:B------:R-:W3:Y:S01]  /*22c90*/  LDL.LU R12, [R1+0x3a4] ;  /* 0x0003a400010c7983 */ /* 0x000ee20000300800 */
[----:B------:R-:W-:Y:S01]  /*22ca0*/  STL [R1+0x594], R7 ;  /* 0x0005940701007387 */ /* 0x000fe20000100800 */
[----:B------:R-:W-:Y:S02]  /*22cb0*/  STL [R1+0x794], R8 ;  /* 0x0007940801007387 */ /* 0x000fe40000100800 */
[----:B------:R4:W-:Y:S02]  /*22cc0*/  STL [R1+0x6e8], R9 ;  /* 0x0006e80901007387 */ /* 0x0009e40000100800 */
[----:B0-----:R-:W-:-:S02]  /*22cd0*/  IMAD.MOV.U32 R4, RZ, RZ, R3 ;  /* 0x000000ffff047224 */ /* 0x001fc400078e0003 */
[----:B------:R0:W5:Y:S01]  /*22ce0*/  LDL.LU R3, [R1+0xac0] ;  /* 0x000ac00001037983 */ /* 0x0001620000300800 */
[----:B----4-:R-:W-:-:S03]  /*22cf0*/  IMAD.MOV.U32 R9, RZ, RZ, R28 ;  /* 0x000000ffff097224 */ /* 0x010fc600078e001c */
[----:B------:R-:W4:Y:S01]  /*22d00*/  LDL.LU R28, [R1+0xabc] ;  /* 0x000abc00011c7983 */ /* 0x000f220000300800 */
[----:B--2---:R-:W-:-:S03]  /*22d10*/  IMAD.MOV.U32 R8, RZ, RZ, R29 ;  /* 0x000000ffff087224 */ /* 0x004fc600078e001d */
[----:B------:R-:W4:Y:S01]  /*22d20*/  LDL.LU R29, [R1+0xab8] ;  /* 0x000ab800011d7983 */ /* 0x000f220000300800 */
[----:B------:R-:W-:Y:S02]  /*22d30*/  IMAD.MOV.U32 R5, RZ, RZ, R14 ;  /* 0x000000ffff057224 */ /* 0x000fe400078e000e */
[----:B------:R-:W-:Y:S02]  /*22d40*/  IMAD.MOV.U32 R6, RZ, RZ, R22 ;  /* 0x000000ffff067224 */ /* 0x000fe400078e0016 */
[----:B------:R-:W-:Y:S02]  /*22d50*/  IMAD.MOV.U32 R7, RZ, RZ, R15 ;  /* 0x000000ffff077224 */ /* 0x000fe400078e000f */
[----:B------:R-:W-:-:S04]  /*22d60*/  IMAD.WIDE R4, R27, 0x2, R4 ;  /* 0x000000021b047825 */ /* 0x000fc800078e0204 */
[----:B------:R-:W-:-:S04]  /*22d70*/  IMAD.WIDE R6, R27, 0x2, R6 ;  /* 0x000000021b067825 */ /* 0x000fc800078e0206 */
[----:B------:R-:W-:Y:S01]  /*22d80*/  IMAD.MOV.U32 R22, RZ, RZ, c[0x0][0x188] ;  /* 0x00006200ff167624 */ /* 0x000fe200078e00ff */
[----:B------:R1:W-:Y:S01]  /*22d90*/  STL [R1+0x598], R4 ;  /* 0x0005980401007387 */ /* 0x0003e20000100800 */
[----:B------:R2:W-:Y:S02]  /*22da0*/  STL [R1+0x44c], R5 ;  /* 0x00044c0501007387 */ /* 0x0005e40000100800 */
[----:B------:R-:W-:-:S04]  /*22db0*/  IMAD.WIDE R8, R27, 0x2, R8 ;  /* 0x000000021b087825 */ /* 0x000fc800078e0208 */
[----:B------:R-:W-:Y:S01]  /*22dc0*/  IMAD.SHL.U32 R13, R22, 0x40, RZ ;  /* 0x00000040160d7824 */ /* 0x000fe200078e00ff */
[----:B------:R-:W-:Y:S01]  /*22dd0*/  STL [R1+0x6ec], R6 ;  /* 0x0006ec0601007387 */ /* 0x000fe20000100800 */
[----:B------:R4:W-:Y:S02]  /*22de0*/  STL [R1+0x59c], R7 ;  /* 0x00059c0701007387 */ /* 0x0009e40000100800 */
[----:B------:R-:W-:Y:S02]  /*22df0*/  STL [R1+0x798], R8 ;  /* 0x0007980801007387 */ /* 0x000fe40000100800 */
[----:B-1----:R-:W-:Y:S02]  /*22e00*/  IMAD.MOV.U32 R4, RZ, RZ, R26 ;  /* 0x000000ffff047224 */ /* 0x002fe400078e001a */
[----:B--2---:R-:W-:Y:S01]  /*22e10*/  IMAD.MOV.U32 R5, RZ, RZ, R23 ;  /* 0x000000ffff057224 */ /* 0x004fe200078e0017 */
[----:B------:R-:W-:Y:S03]  /*22e20*/  STL [R1+0x6f0], R9 ;  /* 0x0006f00901007387 */ /* 0x000fe60000100800 */
[----:B------:R-:W-:Y:S01]  /*22e30*/  IMAD.WIDE R4, R27, 0x2, R4 ;  /* 0x000000021b047825 */ /* 0x000fe200078e0204 */
[----:B------:R-:W-:Y:S01]  /*22e40*/  UIADD3 UR4, UR4, -0x40, URZ ;  /* 0xffffffc004047890 */ /* 0x000fe2000fffe03f */
[----:B---3--:R-:W-:-:S04]  /*22e50*/  IADD3 R12, R12, -0x1, RZ ;  /* 0xffffffff0c0c7810 */ /* 0x008fc80007ffe0ff */
[----:B------:R-:W-:Y:S01]  /*22e60*/  ISETP.NE.U32.AND P0, PT, R12, RZ, PT ;  /* 0x000000ff0c00720c */ /* 0x000fe20003f05070 */
[----:B------:R-:W-:Y:S01]  /*22e70*/  STL [R1+0x3a4], R12 ;  /* 0x0003a40c01007387 */ /* 0x000fe20000100800 */
[----:B------:R1:W-:Y:S02]  /*22e80*/  STL [R1+0x79c], R4 ;  /* 0x00079c0401007387 */ /* 0x0003e40000100800 */
[----:B------:R2:W-:Y:S02]  /*22e90*/  STL [R1+0x6f4], R5 ;  /* 0x0006f40501007387 */ /* 0x0005e40000100800 */
[----:B----4-:R-:W-:-:S04]  /*22ea0*/  IMAD.WIDE R6, R13, 0x2, R28 ;  /* 0x000000020d067825 */ /* 0x010fc800078e021c */
[----:B-1----:R-:W-:Y:S02]  /*22eb0*/  IMAD.MOV.U32 R4, RZ, RZ, R6 ;  /* 0x000000ffff047224 */ /* 0x002fe400078e0006 */
[----:B--2---:R-:W-:Y:S01]  /*22ec0*/  IMAD.MOV.U32 R5, RZ, RZ, R7 ;  /* 0x000000ffff057224 */ /* 0x004fe200078e0007 */
[----:B0-----:R-:W-:Y:S01]  /*22ed0*/  @!P0 CALL.REL.NOINC `(.L_x_2) ;  /* 0x0000001000008944 */ /* 0x001fe20003c00000 */
[----:B------:R-:W-:Y:S05]  /*22ee0*/  BRA `(.L_x_3) ;  /* 0xfffee0c000007947 */ /* 0x000fea000383ffff */
.L_x_2:
[----:B-----5:R0:W-:Y:S04]  /*22ef0*/  STL [R1+0xb50], R18 ;  /* 0x000b501201007387 */ /* 0x0201e80000100800 */
[----:B0-----:R-:W2:Y:S04]  /*22f00*/  LDL.LU R18, [R1+0x29c] ;  /* 0x00029c0001127983 */ /* 0x001ea80000300800 */
[----:B--2---:R0:W-:Y:S04]  /*22f10*/  STL [R1+0xb58], R18 ;  /* 0x000b581201007387 */ /* 0x0041e80000100800 */
        /* <DEDUP_REMOVED lines=30> */
[----:B------:R1:W-:Y:S01]  /*23100*/  STL [R1+0xb4c], R19 ;  /* 0x000b4c1301007387 */ /* 0x0003e20000100800 */
[----:B0-----:R-:W-:-:S03]  /*23110*/  IMAD.MOV.U32 R18, RZ, RZ, R11 ;  /* 0x000000ffff127224 */ /* 0x001fc600078e000b */
[----:B-1----:R-:W2:Y:S04]  /*23120*/  LDL.LU R19, [R1+0x2ac] ;  /* 0x0002ac0001137983 */ /* 0x002ea80000300800 */
        /* <DEDUP_REMOVED lines=36> */
[----:B------:R0:W-:Y:S04]  /*23370*/  STL [R1+0xb44], R16 ;  /* 0x000b441001007387 */ /* 0x0001e80000100800 */
[----:B0-----:R-:W3:Y:S04]  /*23380*/  LDL.LU R16, [R1+0x1bc] ;  /* 0x0001bc0001107983 */ /* 0x001ee80000300800 */
[----:B------:R-:W4:Y:S04]  /*23390*/  LDL.LU R3, [R1+0x298] ;  /* 0x0002980001037983 */ /* 0x000f280000300800 */
        /* <DEDUP_REMOVED lines=20> */
[----:B------:R0:W-:Y:S01]  /*234e0*/  STL [R1+0xac4], R21 ;  /* 0x000ac41501007387 */ /* 0x0001e20000100800 */
[----:B------:R-:W-:-:S03]  /*234f0*/  F2FP.PACK_AB R18, R19, R18 ;  /* 0x000000121312723e */ /* 0x000fc600000000ff */
[----:B0-----:R-:W4:Y:S04]  /*23500*/  LDL.LU R21, [R1+0x288] ;  /* 0x0002880001157983 */ /* 0x001f280000300800 */
[----:B------:R0:W-:Y:S04]  /*23510*/  STL [R1+0xac0], R20 ;  /* 0x000ac01401007387 */ /* 0x0001e80000100800 */
[----:B0-----:R-:W2:Y:S04]  /*23520*/  LDL.LU R20, [R1+0xcc] ;  /* 0x0000cc0001147983 */ /* 0x001ea80000300800 */
[----:B------:R0:W-:Y:S04]  /*23530*/  STL [R1+0xabc], R25 ;  /* 0x000abc1901007387 */ /* 0x0001e80000100800 */
[----:B0-----:R-:W2:Y:S04]  /*23540*/  LDL.LU R25, [R1+0x13c] ;  /* 0x00013c0001197983 */ /* 0x001ea80000300800 */
[----:B------:R0:W-:Y:S04]  /*23550*/  STL [R1+0xab8], R24 ;  /* 0x000ab81801007387 */ /* 0x0001e80000100800 */
[----:B0-----:R-:W3:Y:S04]  /*23560*/  LDL.LU R24, [R1+0x19c] ;  /* 0x00019c0001187983 */ /* 0x001ee80000300800 */
[----:B------:R-:W2:Y:S04]  /*23570*/  LDL.LU R19, [R1+0xbd4] ;  /* 0x000bd40001137983 */ /* 0x000ea80000300800 */
[----:B------:R0:W-:Y:S04]  /*23580*/  STL [R1+0x9c], R18 ;  /* 0x00009c1201007387 */ /* 0x0001e80000100800 */
[----:B0-----:R-:W2:Y:S02]  /*23590*/  LDL.LU R18, [R1+0xbd0] ;  /* 0x000bd00001127983 */ /* 0x001ea40000300800 */
[----:B--2---:R-:W-:-:S02]  /*235a0*/  F2FP.PACK_AB R18, R19, R18 ;  /* 0x000000121312723e */ /* 0x004fc400000000ff */
        /* <DEDUP_REMOVED lines=60> */
[----:B------:R-:W2:Y:S01]  /*23970*/  LDL.LU R19, [R1+0xb54] ;  /* 0x000b540001137983 */ /* 0x000ea20000300800 */
[----:B---3--:R-:W-:-:S03]  /*23980*/  F2FP.PACK_AB R24, R16, R24 ;  /* 0x000000181018723e */ /* 0x008fc600000000ff */
[----:B------:R0:W-:Y:S01]  /*23990*/  STL [R1+0x5c], R18 ;  /* 0x00005c1201007387 */ /* 0x0001e20000100800 */
[----:B------:R-:W-:Y:S02]  /*239a0*/  F2FP.PACK_AB R20, R25, R20 ;  /* 0x000000141914723e */ /* 0x000fe400000000ff */
[----:B----4-:R-:W-:Y:S01]  /*239b0*/  F2FP.PACK_AB R3, R21, R3 ;  /* 0x000000031503723e */ /* 0x010fe200000000ff */
[----:B0-----:R-:W3:Y:S01]  /*239c0*/  LDL.LU R18, [R1+0xb50] ;  /* 0x000b500001127983 */ /* 0x001ee20000300800 */
[----:B------:R-:W-:Y:S02]  /*239d0*/  F2FP.PACK_AB R2, R0, R2 ;  /* 0x000000020002723e */ /* 0x000fe400000000ff */
[----:B------:R-:W-:Y:S02]  /*239e0*/  F2FP.PACK_AB R0, R4, R5 ;  /* 0x000000050400723e */ /* 0x000fe400000000ff */
[----:B--2---:R-:W-:Y:S02]  /*239f0*/  F2FP.PACK_AB R17, R19, R17 ;  /* 0x000000111311723e */ /* 0x004fe400000000ff */
[----:B------:R-:W3:Y:S04]  /*23a00*/  LDL.LU R19, [R1+0xb4c] ;  /* 0x000b4c0001137983 */ /* 0x000ee80000300800 */
[----:B------:R0:W-:Y:S04]  /*23a10*/  STL [R1+0x58], R17 ;  /* 0x0000581101007387 */ /* 0x0001e80000100800 */
[----:B0-----:R-:W2:Y:S04]  /*23a20*/  LDL.LU R17, [R1+0xb48] ;  /* 0x000b480001117983 */ /* 0x001ea80000300800 */
[----:B------:R-:W4:Y:S04]  /*23a30*/  LDL.LU R16, [R1+0xb44] ;  /* 0x000b440001107983 */ /* 0x000f280000300800 */
[----:B------:R-:W-:Y:S04]  /*23a40*/  STL [R1+0x54], R24 ;  /* 0x0000541801007387 */ /* 0x000fe80000100800 */
[----:B------:R-:W-:Y:S04]  /*23a50*/  STL [R1+0x50], R20 ;  /* 0x0000501401007387 */ /* 0x000fe80000100800 */
[----:B------:R0:W-:Y:S04]  /*23a60*/  STL [R1+0x4c], R3 ;  /* 0x00004c0301007387 */ /* 0x0001e80000100800 */
[----:B------:R1:W-:Y:S04]  /*23a70*/  STL [R1+0x48], R2 ;  /* 0x0000480201007387 */ /* 0x0003e80000100800 */
[----:B------:R1:W-:Y:S01]  /*23a80*/  STL [R1+0x44], R0 ;  /* 0x0000440001007387 */ /* 0x0003e20000100800 */
[----:B0-----:R-:W-:-:S02]  /*23a90*/  F2FP.PACK_AB R3, R6, R7 ;  /* 0x000000070603723e */ /* 0x001fc400000000ff */
[----:B-1----:R-:W-:-:S03]  /*23aa0*/  F2FP.PACK_AB R2, R28, R29 ;  /* 0x0000001d1c02723e */ /* 0x002fc600000000ff */
[----:B------:R0:W-:Y:S01]  /*23ab0*/  STL [R1+0x40], R3 ;  /* 0x0000400301007387 */ /* 0x0001e20000100800 */
[----:B------:R-:W-:-:S03]  /*23ac0*/  F2FP.PACK_AB R0, R8, R9 ;  /* 0x000000090800723e */ /* 0x000fc600000000ff */
[----:B------:R1:W-:Y:S04]  /*23ad0*/  STL [R1+0x3c], R2 ;  /* 0x00003c0201007387 */ /* 0x0003e80000100800 */
[----:B------:R1:W-:Y:S01]  /*23ae0*/  STL [R1+0x38], R0 ;  /* 0x0000380001007387 */ /* 0x0003e20000100800 */
[----:B0-----:R-:W-:Y:S02]  /*23af0*/  F2FP.PACK_AB R3, R12, R13 ;  /* 0x0000000d0c03723e */ /* 0x001fe400000000ff */
[----:B-1----:R-:W-:-:S03]  /*23b00*/  F2FP.PACK_AB R2, R14, R15 ;  /* 0x0000000f0e02723e */ /* 0x002fc600000000ff */
[----:B------:R0:W-:Y:S01]  /*23b10*/  STL [R1+0x34], R3 ;  /* 0x0000340301007387 */ /* 0x0001e20000100800 */
[----:B------:R-:W-:-:S03]  /*23b20*/  F2FP.PACK_AB R0, R22, R23 ;  /* 0x000000171600723e */ /* 0x000fc600000000ff */
[----:B------:R1:W-:Y:S04]  /*23b30*/  STL [R1+0x30], R2 ;  /* 0x0000300201007387 */ /* 0x0003e80000100800 */
[----:B------:R3:W-:Y:S01]  /*23b40*/  STL [R1+0x2c], R0 ;  /* 0x00002c0001007387 */ /* 0x0007e20000100800 */
[----:B0-----:R-:W-:Y:S02]  /*23b50*/  F2FP.PACK_AB R3, R26, R27 ;  /* 0x0000001b1a03723e */ /* 0x001fe400000000ff */
[----:B-1----:R-:W-:-:S03]  /*23b60*/  F2FP.PACK_AB R2, R10, R11 ;  /* 0x0000000b0a02723e */ /* 0x002fc600000000ff */
[----:B------:R-:W-:Y:S04]  /*23b70*/  STL [R1+0x28], R3 ;  /* 0x0000280301007387 */ /* 0x000fe80000100800 */
[----:B------:R-:W2:Y:S04]  /*23b80*/  LDL.LU R7, [R1+0x304] ;  /* 0x0003040001077983 */ /* 0x000ea80000300800 */
[----:B------:R-:W-:Y:S01]  /*23b90*/  STL [R1+0x24], R2 ;  /* 0x0000240201007387 */ /* 0x000fe20000100800 */
[----:B---3--:R-:W-:-:S03]  /*23ba0*/  F2FP.PACK_AB R0, R19, R18 ;  /* 0x000000121300723e */ /* 0x008fc600000000ff */
[----:B--2---:R0:W-:Y:S04]  /*23bb0*/  STL [R1+0xb04], R7 ;  /* 0x000b040701007387 */ /* 0x0041e80000100800 */
[----:B------:R-:W-:Y:S04]  /*23bc0*/  STL [R1+0x20], R0 ;  /* 0x0000200001007387 */ /* 0x000fe80000100800 */
        /* <DEDUP_REMOVED lines=13> */
[----:B--2---:R-:W-:Y:S04]  /*23ca0*/  STL [R1+0xb3c], R7 ;  /* 0x000b3c0701007387 */ /* 0x004fe80000100800 */
[----:B------:R-:W2:Y:S04]  /*23cb0*/  LDL.LU R6, [R1+0x324] ;  /* 0x0003240001067983 */ /* 0x000ea80000300800 */
        /* <DEDUP_REMOVED lines=20> */
[----:B------:R-:W3:Y:S04]  /*23e00*/  LDL.LU R4, [R1+0x164] ;  /* 0x0001640001047983 */ /* 0x000ee80000300800 */
[----:B---3--:R0:W-:Y:S04]  /*23e10*/  STL [R1+0xaf8], R4 ;  /* 0x000af80401007387 */ /* 0x0081e80000100800 */
[----:B0-----:R-:W3:Y:S04]  /*23e20*/  LDL.LU R4, [R1+0x274] ;  /* 0x0002740001047983 */ /* 0x001ee80000300800 */
[----:B------:R-:W2:Y:S04]  /*23e30*/  LDL.LU R11, [R1+0x300] ;  /* 0x00030000010b7983 */ /* 0x000ea80000300800 */
[----:B--2---:R0:W-:Y:S04]  /*23e40*/  STL [R1+0xaf4], R11 ;  /* 0x000af40b01007387 */ /* 0x0041e80000100800 */
[----:B0-----:R-:W2:Y:S04]  /*23e50*/  LDL.LU R11, [R1+0x244] ;  /* 0x00024400010b7983 */ /* 0x001ea80000300800 */
        /* <DEDUP_REMOVED lines=24> */
[----:B------:R-:W2:Y:S01]  /*23fe0*/  LDL.LU R18, [R1+0x378] ;  /* 0x0003780001127983 */ /* 0x000ea20000300800 */
[----:B------:R-:W-:-:S03]  /*23ff0*/  IMAD.MOV.U32 R7, RZ, RZ, R17 ;  /* 0x000000ffff077224 */ /* 0x000fc600078e0011 */
[----:B--2---:R0:W-:Y:S04]  /*24000*/  STL [R1+0xad0], R18 ;  /* 0x000ad01201007387 */ /* 0x0041e80000100800 */
[----:B0-----:R-:W2:Y:S04]  /*24010*/  LDL.LU R18, [R1+0x348] ;  /* 0x0003480001127983 */ /* 0x001ea80000300800 */
[----:B------:R-:W2:Y:S04]  /*24020*/  LDL.LU R17, [R1+0x2e8] ;  /* 0x0002e80001117983 */ /* 0x000ea80000300800 */
[----:B--2---:R0:W-:Y:S04]  /*24030*/  STL [R1+0xacc], R17 ;  /* 0x000acc1101007387 */ /* 0x0041e80000100800 */
[----:B0-----:R-:W2:Y:S04]  /*24040*/  LDL.LU R17, [R1+0x368] ;  /* 0x0003680001117983 */ /* 0x001ea80000300800 */
[----:B------:R-:W2:Y:S01]  /*24050*/  LDL.LU R21, [R1+0x2d8] ;  /* 0x0002d80001157983 */ /* 0x000ea20000300800 */
[----:B----4-:R-:W-:-:S05]  /*24060*/  IMAD.MOV.U32 R6, RZ, RZ, R16 ;  /* 0x000000ffff067224 */ /* 0x010fca00078e0010 */
[----:B------:R-:W-:Y:S01]  /*24070*/  F2FP.PACK_AB R7, R6, R7 ;  /* 0x000000070607723e */ /* 0x000fe200000000ff */
[----:B--2---:R0:W-:Y:S04]  /*24080*/  STL [R1+0xac8], R21 ;  /* 0x000ac81501007387 */ /* 0x0041e80000100800 */
[----:B0-----:R-:W2:Y:S04]  /*24090*/  LDL.LU R21, [R1+0x338] ;  /* 0x0003380001157983 */ /* 0x001ea80000300800 */
        /* <DEDUP_REMOVED lines=42> */
[----:B------:R0:W-:Y:S04]  /*24340*/  STL [R1], R7 ;  /* 0x0000000701007387 */ /* 0x0001e80000100800 */
[----:B0-----:R-:W2:Y:S02]  /*24350*/  LDL.LU R7, [R1+0xb04] ;  /* 0x000b040001077983 */ /* 0x001ea40000300800 */
[----:B--2---:R-:W-:-:S02]  /*24360*/  F2FP.PACK_AB R7, R6, R7 ;  /* 0x000000070607723e */ /* 0x004fc400000000ff */
[----:B------:R-:W2:Y:S02]  /*24370*/  LDL.LU R6, [R1+0xb00] ;  /* 0x000b000001067983 */ /* 0x000ea40000300800 */
[----:B--2---:R-:W-:Y:S02]  /*24380*/  F2FP.PACK_AB R6, R5, R6 ;  /* 0x000000060506723e */ /* 0x004fe400000000ff */
[----:B------:R-:W3:Y:S02]  /*24390*/  LDL.LU R5, [R1+0xafc] ;  /* 0x000afc0001057983 */ /* 0x000ee40000300800 */
[----:B---3--:R-:W-:Y:S02]  /*243a0*/  F2FP.PACK_AB R5, R4, R5 ;  /* 0x000000050405723e */ /* 0x008fe400000000ff */
[----:B------:R-:W2:Y:S02]  /*243b0*/  LDL.LU R4, [R1+0xaf8] ;  /* 0x000af80001047983 */ /* 0x000ea40000300800 */
[----:B--2---:R-:W-:-:S02]  /*243c0*/  F2FP.PACK_AB R4, R11, R4 ;  /* 0x000000040b04723e */ /* 0x004fc400000000ff */
[----:B------:R-:W2:Y:S02]  /*243d0*/  LDL.LU R11, [R1+0xaf4] ;  /* 0x000af400010b7983 */ /* 0x000ea40000300800 */
[----:B--2---:R-:W-:Y:S02]  /*243e0*/  F2FP.PACK_AB R11, R10, R11 ;  /* 0x0000000b0a0b723e */ /* 0x004fe400000000ff */
[----:B------:R-:W2:Y:S02]  /*243f0*/  LDL.LU R10, [R1+0xaf0] ;  /* 0x000af000010a7983 */ /* 0x000ea40000300800 */
[----:B--2---:R-:W-:Y:S02]  /*24400*/  F2FP.PACK_AB R10, R9, R10 ;  /* 0x0000000a090a723e */ /* 0x004fe400000000ff */
        /* <DEDUP_REMOVED lines=18> */
[----:B------:R-:W4:Y:S01]  /*24530*/  LDL.LU R21, [R1+0xac8] ;  /* 0x000ac80001157983 */ /* 0x000f220000300800 */
[----:B------:R-:W-:Y:S02]  /*24540*/  F2FP.PACK_AB R23, R20, R23 ;  /* 0x000000171417723e */ /* 0x000fe400000000ff */
[----:B----4-:R-:W-:-:S02]  /*24550*/  F2FP.PACK_AB R16, R21, R16 ;  /* 0x000000101510723e */ /* 0x010fc400000000ff */
[----:B------:R-:W2:Y:S01]  /*24560*/  LDL.LU R21, [R1+0xac4] ;  /* 0x000ac40001157983 */ /* 0x000ea20000300800 */
[----:B------:R-:W-:-:S03]  /*24570*/  F2FP.PACK_AB R22, R25, R22 ;  /* 0x000000161916723e */ /* 0x000fc600000000ff */
[----:B------:R-:W3:Y:S04]  /*24580*/  LDL.LU R20, [R1+0xac0] ;  /* 0x000ac00001147983 */ /* 0x000ee80000300800 */
[----:B------:R-:W4:Y:S01]  /*24590*/  LDL.LU R25, [R1+0xabc] ;  /* 0x000abc0001197983 */ /* 0x000f220000300800 */
[----:B--2---:R-:W-:-:S03]  /*245a0*/  F2FP.PACK_AB R21, R24, R21 ;  /* 0x000000151815723e */ /* 0x004fc600000000ff */
[----:B------:R-:W2:Y:S01]  /*245b0*/  LDL.LU R24, [R1+0xab8] ;  /* 0x000ab80001187983 */ /* 0x000ea20000300800 */
[----:B------:R-:W-:Y:S02]  /*245c0*/  F2FP.PACK_AB R27, R0, R27 ;  /* 0x0000001b001b723e */ /* 0x000fe400000000ff */
[----:B---3--:R-:W-:Y:S02]  /*245d0*/  F2FP.PACK_AB R20, R3, R20 ;  /* 0x000000140314723e */ /* 0x008fe400000000ff */
[----:B------:R-:W-:Y:S02]  /*245e0*/  F2FP.PACK_AB R26, R2, R26 ;  /* 0x0000001a021a723e */ /* 0x000fe400000000ff */
[----:B----4-:R-:W-:Y:S02]  /*245f0*/  F2FP.PACK_AB R25, R28, R25 ;  /* 0x000000191c19723e */ /* 0x010fe400000000ff */
[----:B--2---:R-:W-:Y:S02]  /*24600*/  F2FP.PACK_AB R24, R29, R24 ;  /* 0x000000181d18723e */ /* 0x004fe400000000ff */
.L_x_1:
[----:B0-----:R-:W2:Y:S04]  /*24610*/  LDL.LU R0, [R1+0x838] ;  /* 0x0008380001007983 */ /* 0x001ea80000300800 */
[----:B------:R-:W3:Y:S04]  /*24620*/  LDL.LU R2, [R1+0x7b4] ;  /* 0x0007b40001027983 */ /* 0x000ee80000300800 */
[----:B------:R-:W0:Y:S02]  /*24630*/  S2R R28, SR_TID.X ;  /* 0x00000000001c7919 */ /* 0x000e240000002100 */
[----:B0-----:R-:W-:-:S02]  /*24640*/  IMAD.SHL.U32 R3, R28, 0x4, RZ ;  /* 0x000000041c037824 */ /* 0x001fc400078e00ff */
[C---:B------:R-:W-:Y:S02]  /*24650*/  IMAD.SHL.U32 R29, R28.reuse, 0x400, RZ ;  /* 0x000004001c1d7824 */ /* 0x040fe400078e00ff */
[----:B------:R-:W-:-:S05]  /*24660*/  IMAD.SHL.U32 R28, R28, 0x10, RZ ;  /* 0x000000101c1c7824 */ /* 0x000fca00078e00ff */
[----:B------:R-:W-:Y:S01]  /*24670*/  LOP3.LUT R28, R28, 0x7f0, RZ, 0xc0, !PT ;  /* 0x000007f01c1c7812 */ /* 0x000fe200078ec0ff */
[----:B------:R-:W-:Y:S01]  /*24680*/  BAR.SYNC.DEFER_BLOCKING 0x0 ;  /* 0x0000000000007b1d */ /* 0x000fe20000010000 */
[----:B--2---:R-:W-:-:S04]  /*24690*/  LOP3.LUT R0, R0, 0x60, RZ, 0xc0, !PT ;  /* 0x0000006000007812 */ /* 0x004fc800078ec0ff */
[----:B------:R-:W-:Y:S02]  /*246a0*/  LOP3.LUT R0, R0, 0x70, R3, 0x78, !PT ;  /* 0x0000007000007812 */ /* 0x000fe400078e7803 */
[----:B---3--:R-:W-:Y:S02]  /*246b0*/  LOP3.LUT R2, R2, 0x1800, RZ, 0xc0, !PT ;  /* 0x0000180002027812 */ /* 0x008fe400078ec0ff */
[----:B------:R-:W-:Y:S02]  /*246c0*/  LOP3.LUT R3, R29, 0x6000, RZ, 0xc0, !PT ;  /* 0x000060001d037812 */ /* 0x000fe400078ec0ff */
[----:B------:R-:W0:Y:S02]  /*246d0*/  S2R R29, SR_TID.X ;  /* 0x00000000001d7919 */ /* 0x000e240000002100 */
[----:B------:R-:W-:-:S05]  /*246e0*/  IADD3 R0, R0, R3, R2 ;  /* 0x0000000300007210 */ /* 0x000fca0007ffe002 */
[----:B------:R1:W-:Y:S04]  /*246f0*/  STS.128 [R0], R24 ;  /* 0x0000001800007388 */ /* 0x0003e80000000c00 */
[----:B-1----:R-:W2:Y:S01]  /*24700*/  LDL.LU R24, [R1+0x90] ;  /* 0x0000900001187983 */ /* 0x002ea20000300800 */
[----:B0-----:R-:W-:-:S03]  /*24710*/  IMAD.SHL.U32 R29, R29, 0x1000, RZ ;  /* 0x000010001d1d7824 */ /* 0x001fc600078e00ff */
[----:B------:R-:W2:Y:S02]  /*24720*/  LDL.LU R25, [R1+0x94] ;  /* 0x0000940001197983 */ /* 0x000ea40000300800 */
[----:B------:R-:W-:Y:S02]  /*24730*/  LOP3.LUT R2, R28, 0x6000, R29, 0xf8, !PT ;  /* 0x000060001c027812 */ /* 0x000fe400078ef81d */
[----:B------:R-:W3:Y:S04]  /*24740*/  LDL.LU R26, [R1+0x98] ;  /* 0x00009800011a7983 */ /* 0x000ee80000300800 */
[----:B------:R-:W3:Y:S04]  /*24750*/  LDL.LU R27, [R1+0x9c] ;  /* 0x00009c00011b7983 */ /* 0x000ee80000300800 */
[----:B---3--:R-:W-:Y:S04]  /*24760*/  STL.64 [R1+0xaf0], R26 ;  /* 0x000af01a01007387 */ /* 0x008fe80000100a00 */
[----:B--2---:R0:W-:Y:S04]  /*24770*/  STL.64 [R1+0xae8], R24 ;  /* 0x000ae81801007387 */ /* 0x0041e80000100a00 */
[----:B0-----:R-:W2:Y:S04]  /*24780*/  LDL.LU R24, [R1+0x30] ;  /* 0x0000300001187983 */ /* 0x001ea80000300800 */
[----:B------:R-:W2:Y:S04]  /*24790*/  LDL.LU R25, [R1+0x34] ;  /* 0x0000340001197983 */ /* 0x000ea80000300800 */
        /* <DEDUP_REMOVED lines=14> */
[----:B------:R-:W-:Y:S04]  /*24880*/  STS.128 [R0+0x400], R20 ;  /* 0x0004001400007388 */ /* 0x000fe80000000c00 */
[----:B------:R-:W-:Y:S04]  /*24890*/  STS.128 [R0+0x80], R16 ;  /* 0x0000801000007388 */ /* 0x000fe80000000c00 */
[----:B---3--:R-:W-:Y:S04]  /*248a0*/  STL.64 [R1+0xb20], R26 ;  /* 0x000b201a01007387 */ /* 0x008fe80000100a00 */
[----:B--2---:R0:W-:Y:S04]  /*248b0*/  STL.64 [R1+0xb18], R24 ;  /* 0x000b181801007387 */ /* 0x0041e80000100a00 */
[----:B0-----:R-:W2:Y:S04]  /*248c0*/  LDL.LU R24, [R1] ;  /* 0x0000000001187983 */ /* 0x001ea80000300800 */
[----:B------:R-:W2:Y:S04]  /*248d0*/  LDL.LU R25, [R1+0x4] ;  /* 0x0000040001197983 */ /* 0x000ea80000300800 */
[----:B------:R-:W2:Y:S04]  /*248e0*/  LDL.LU R26, [R1+0x8] ;  /* 0x00000800011a7983 */ /* 0x000ea80000300800 */
[----:B------:R-:W2:Y:S04]  /*248f0*/  LDL.LU R27, [R1+0xc] ;  /* 0x00000c00011b7983 */ /* 0x000ea80000300800 */
[----:B------:R-:W3:Y:S04]  /*24900*/  LDL.LU R20, [R1+0x80] ;  /* 0x0000800001147983 */ /* 0x000ee80000300800 */
[----:B------:R-:W3:Y:S04]  /*24910*/  LDL.LU R21, [R1+0x84] ;  /* 0x0000840001157983 */ /* 0x000ee80000300800 */
[----:B------:R-:W3:Y:S04]  /*24920*/  LDL.LU R22, [R1+0x88] ;  /* 0x0000880001167983 */ /* 0x000ee80000300800 */
[----:B------:R-:W3:Y:S04]  /*24930*/  LDL.LU R23, [R1+0x8c] ;  /* 0x00008c0001177983 */ /* 0x000ee80000300800 */
[----:B------:R-:W4:Y:S04]  /*24940*/  LDL.LU R16, [R1+0x70] ;  /* 0x0000700001107983 */ /* 0x000f280000300800 */
[----:B------:R-:W4:Y:S04]  /*24950*/  LDL.LU R17, [R1+0x74] ;  /* 0x0000740001117983 */ /* 0x000f280000300800 */
[----:B------:R-:W4:Y:S04]  /*24960*/  LDL.LU R18, [R1+0x78] ;  /* 0x0000780001127983 */ /* 0x000f280000300800 */
[----:B------:R-:W4:Y:S04]  /*24970*/  LDL.LU R19, [R1+0x7c] ;  /* 0x00007c0001137983 */ /* 0x000f280000300800 */
[----:B------:R0:W-:Y:S04]  /*24980*/  STS.128 [R0+0x480], R12 ;  /* 0x0004800c00007388 */ /* 0x0001e80000000c00 */
[----:B------:R1:W-:Y:S04]  /*24990*/  STS.128 [R0+0x100], R8 ;  /* 0x0001000800007388 */ /* 0x0003e80000000c00 */
[----:B------:R5:W-:Y:S04]  /*249a0*/  STS.128 [R0+0x500], R4 ;  /* 0x0005000400007388 */ /* 0x000be80000000c00 */
[----:B0-----:R-:W3:Y:S04]  /*249b0*/  LDL.LU R12, [R1+0x60] ;  /* 0x00006000010c7983 */ /* 0x001ee80000300800 */
[----:B------:R-:W3:Y:S04]  /*249c0*/  LDL.LU R13, [R1+0x64] ;  /* 0x00006400010d7983 */ /* 0x000ee80000300800 */
[----:B------:R-:W3:Y:S04]  /*249d0*/  LDL.LU R14, [R1+0x68] ;  /* 0x00006800010e7983 */ /* 0x000ee80000300800 */
[----:B------:R-:W3:Y:S04]  /*249e0*/  LDL.LU R15, [R1+0x6c] ;  /* 0x00006c00010f7983 */ /* 0x000ee80000300800 */
[----:B-1----:R-:W3:Y:S04]  /*249f0*/  LDL.LU R8, [R1+0x50] ;  /* 0x0000500001087983 */ /* 0x002ee80000300800 */
[----:B------:R-:W3:Y:S04]  /*24a00*/  LDL.LU R9, [R1+0x54] ;  /* 0x0000540001097983 */ /* 0x000ee80000300800 */
[----:B------:R-:W3:Y:S04]  /*24a10*/  LDL.LU R10, [R1+0x58] ;  /* 0x00005800010a7983 */ /* 0x000ee80000300800 */
[----:B------:R-:W3:Y:S04]  /*24a20*/  LDL.LU R11, [R1+0x5c] ;  /* 0x00005c00010b7983 */ /* 0x000ee80000300800 */
[----:B-----5:R-:W5:Y:S04]  /*24a30*/  LDL.LU R4, [R1+0x40] ;  /* 0x0000400001047983 */ /* 0x020f680000300800 */
[----:B------:R-:W5:Y:S04]  /*24a40*/  LDL.LU R5, [R1+0x44] ;  /* 0x0000440001057983 */ /* 0x000f680000300800 */
[----:B------:R-:W5:Y:S04]  /*24a50*/  LDL.LU R6, [R1+0x48] ;  /* 0x0000480001067983 */ /* 0x000f680000300800 */
[----:B------:R-:W5:Y:S04]  /*24a60*/  LDL.LU R7, [R1+0x4c] ;  /* 0x00004c0001077983 */ /* 0x000f680000300800 */
[----:B--2---:R0:W-:Y:S04]  /*24a70*/  STS.128 [R0+0x180], R24 ;  /* 0x0001801800007388 */ /* 0x0041e80000000c00 */
[----:B0-----:R-:W2:Y:S04]  /*24a80*/  LDL.LU.64 R26, [R1+0xb20] ;  /* 0x000b2000011a7983 */ /* 0x001ea80000300a00 */
[----:B------:R-:W2:Y:S04]  /*24a90*/  LDL.LU.64 R24, [R1+0xb18] ;  /* 0x000b180001187983 */ /* 0x000ea80000300a00 */
        /* <DEDUP_REMOVED lines=9> */
[----:B-----5:R0:W-:Y:S04]  /*24b30*/  STS.128 [R0+0x280], R4 ;  /* 0x0002800400007388 */ /* 0x0201e80000000c00 */
[----:B---3--:R1:W-:Y:S04]  /*24b40*/  STS.128 [R0+0x680], R8 ;  /* 0x0006800800007388 */ /* 0x0083e80000000c00 */
[----:B------:R-:W-:Y:S04]  /*24b50*/  STS.128 [R0+0x300], R12 ;  /* 0x0003000c00007388 */ /* 0x000fe80000000c00 */
[----:B----4-:R3:W-:Y:S04]  /*24b60*/  STS.128 [R0+0x700], R16 ;  /* 0x0007001000007388 */ /* 0x0107e80000000c00 */
[----:B------:R4:W-:Y:S04]  /*24b70*/  STS.128 [R0+0x380], R20 ;  /* 0x0003801400007388 */ /* 0x0009e80000000c00 */
[----:B0-----:R-:W5:Y:S01]  /*24b80*/  LDL.LU R7, [R1+0x7b8] ;  /* 0x0007b80001077983 */ /* 0x001f620000300800 */
[----:B-1----:R-:W-:-:S03]  /*24b90*/  LOP3.LUT R8, R2, 0x20, RZ, 0x3c, !PT ;  /* 0x0000002002087812 */ /* 0x002fc600078e3cff */
[----:B------:R-:W5:Y:S04]  /*24ba0*/  LDL.LU R5, [R1+0x8bc] ;  /* 0x0008bc0001057983 */ /* 0x000f680000300800 */
[----:B------:R-:W5:Y:S01]  /*24bb0*/  LDL.LU R6, [R1+0x38c] ;  /* 0x00038c0001067983 */ /* 0x000f620000300800 */
[C---:B---3--:R-:W-:Y:S02]  /*24bc0*/  LOP3.LUT R19, R2.reuse, 0x40, RZ, 0x3c, !PT ;  /* 0x0000004002137812 */ /* 0x048fe400078e3cff */
[----:B----4-:R-:W-:Y:S01]  /*24bd0*/  LOP3.LUT R22, R2, 0x60, RZ, 0x3c, !PT ;  /* 0x0000006002167812 */ /* 0x010fe200078e3cff */
[----:B--2---:R-:W-:Y:S04]  /*24be0*/  STS.128 [R0+0x780], R24 ;  /* 0x0007801800007388 */ /* 0x004fe80000000c00 */
[----:B------:R-:W-:Y:S06]  /*24bf0*/  BAR.SYNC.DEFER_BLOCKING 0x0 ;  /* 0x0000000000007b1d */ /* 0x000fec0000010000 */
[----:B------:R-:W0:Y:S04]  /*24c00*/  LDS.128 R12, [R2] ;  /* 0x00000000020c7984 */ /* 0x000e280000000c00 */
[----:B------:R-:W1:Y:S04]  /*24c10*/  LDS.128 R24, [R19] ;  /* 0x0000000013187984 */ /* 0x000e680000000c00 */
[----:B0-----:R-:W-:Y:S01]  /*24c20*/  STL.64 [R1+0x60], R12 ;  /* 0x0000600c01007387 */ /* 0x001fe20000100a00 */
[----:B------:R-:W-:-:S03]  /*24c30*/  IMAD.MOV.U32 R16, RZ, RZ, R12 ;  /* 0x000000ffff107224 */ /* 0x000fc600078e000c */
[----:B------:R-:W-:Y:S04]  /*24c40*/  STL.64 [R1+0x68], R14 ;  /* 0x0000680e01007387 */ /* 0x000fe80000100a00 */
[----:B------:R-:W0:Y:S01]  /*24c50*/  LDS.128 R12, [R8] ;  /* 0x00000000080c7984 */ /* 0x000e220000000c00 */
[----:B-1----:R-:W-:-:S03]  /*24c60*/  IMAD.MOV.U32 R18, RZ, RZ, R24 ;  /* 0x000000ffff127224 */ /* 0x002fc600078e0018 */
[----:B0-----:R-:W-:Y:S04]  /*24c70*/  STL.64 [R1+0x50], R12 ;  /* 0x0000500c01007387 */ /* 0x001fe80000100a00 */
[----:B------:R-:W-:Y:S04]  /*24c80*/  STL.64 [R1+0x58], R14 ;  /* 0x0000580e01007387 */ /* 0x000fe80000100a00 */
[----:B------:R-:W2:Y:S04]  /*24c90*/  LDL.LU R4, [R1+0x7bc] ;  /* 0x0007bc0001047983 */ /* 0x000ea80000300800 */
[----:B------:R-:W-:Y:S04]  /*24ca0*/  STL.64 [R1+0x70], R24 ;  /* 0x0000701801007387 */ /* 0x000fe80000100a00 */
[----:B------:R-:W-:Y:S04]  /*24cb0*/  STL.64 [R1+0x78], R26 ;  /* 0x0000781a01007387 */ /* 0x000fe80000100a00 */
[----:B------:R-:W0:Y:S04]  /*24cc0*/  LDS.128 R24, [R22] ;  /* 0x0000000016187984 */ /* 0x000e280000000c00 */
[----:B------:R-:W3:Y:S04]  /*24cd0*/  LDL.LU R3, [R1+0x7c0] ;  /* 0x0007c00001037983 */ /* 0x000ee80000300800 */
[----:B0-----:R-:W-:Y:S01]  /*24ce0*/  STL.64 [R1+0x80], R24 ;  /* 0x0000801801007387 */ /* 0x001fe20000100a00 */
[----:B------:R-:W-:-:S03]  /*24cf0*/  IMAD.MOV.U32 R17, RZ, RZ, R24 ;  /* 0x000000ffff117224 */ /* 0x000fc600078e0018 */
[----:B------:R-:W-:Y:S04]  /*24d00*/  STL.64 [R1+0x88], R26 ;  /* 0x0000881a01007387 */ /* 0x000fe80000100a00 */
[----:B------:R-:W0:Y:S04]  /*24d10*/  LDS.128 R24, [R2+0x800] ;  /* 0x0008000002187984 */ /* 0x000e280000000c00 */
[----:B------:R-:W4:Y:S04]  /*24d20*/  LDL.LU R14, [R1+0x7c4] ;  /* 0x0007c400010e7983 */ /* 0x000f280000300800 */
[----:B0-----:R-:W-:Y:S04]  /*24d30*/  STL.64 [R1+0xa0], R24 ;  /* 0x0000a01801007387 */ /* 0x001fe80000100a00 */
[----:B------:R-:W-:Y:S04]  /*24d40*/  STL.64 [R1+0xa8], R26 ;  /* 0x0000a81a01007387 */ /* 0x000fe80000100a00 */
[----:B------:R-:W4:Y:S01]  /*24d50*/  LDL.LU R9, [R1+0x7c8] ;  /* 0x0007c80001097983 */ /* 0x000f220000300800 */
[----:B------:R-:W-:-:S02]  /*24d60*/  IMAD.MOV.U32 R13, RZ, RZ, R12 ;  /* 0x000000ffff0d7224 */ /* 0x000fc400078e000c */
[----:B------:R-:W-:Y:S02]  /*24d70*/  IMAD.MOV.U32 R12, RZ, RZ, R24 ;  /* 0x000000ffff0c7224 */ /* 0x000fe400078e0018 */
[----:B------:R-:W0:Y:S01]  /*24d80*/  LDS.128 R24, [R8+0x800] ;  /* 0x0008000008187984 */ /* 0x000e220000000c00 */
[C---:B-----5:R-:W-:Y:S01]  /*24d90*/  ISETP.GE.AND P0, PT, R7.reuse, c[0x0][0x178], PT ;  /* 0x00005e0007007a0c */ /* 0x060fe20003f06270 */
[----:B------:R-:W-:-:S03]  /*24da0*/  IMAD R0, R7, c[0x0][0x194], RZ ;  /* 0x0000650007007a24 */ /* 0x000fc600078e02ff */
[----:B------:R-:W-:Y:S01]  /*24db0*/  ISETP.LT.AND P4, PT, R5, c[0x0][0x17c], !P0 ;  /* 0x00005f0005007a0c */ /* 0x000fe20004781270 */
[----:B------:R-:W-:Y:S01]  /*24dc0*/  IMAD R5, R6, c[0x0][0x198], RZ ;  /* 0x0000660006057a24 */ /* 0x000fe200078e02ff */
[----:B------:R-:W-:Y:S02]  /*24dd0*/  LEA R28, P1, R0, c[0x0][0x170], 0x1 ;  /* 0x00005c00001c7a11 */ /* 0x000fe400078208ff */
[----:B------:R-:W-:Y:S01]  /*24de0*/  ISETP.LT.AND P3, PT, R6, c[0x0][0x17c], !P0 ;  /* 0x00005f0006007a0c */ /* 0x000fe20004761270 */
[----:B0-----:R-:W-:Y:S01]  /*24df0*/  STL.64 [R1+0x90], R24 ;  /* 0x0000901801007387 */ /* 0x001fe20000100a00 */
[----:B------:R-:W-:-:S03]  /*24e00*/  IMAD.MOV.U32 R15, RZ, RZ, R24 ;  /* 0x000000ffff0f7224 */ /* 0x000fc600078e0018 */
[----:B------:R-:W-:Y:S04]  /*24e10*/  STL.64 [R1+0x98], R26 ;  /* 0x0000981a01007387 */ /* 0x000fe80000100a00 */
[----:B------:R-:W0:Y:S01]  /*24e20*/  LDS.128 R24, [R19+0x800] ;  /* 0x0008000013187984 */ /* 0x000e220000000c00 */
[----:B------:R-:W-:Y:S02]  /*24e30*/  LEA.HI.X.SX32 R0, R0, c[0x0][0x174], 0x1, P1 ;  /* 0x00005d0000007a11 */ /* 0x000fe400008f0eff */
[----:B------:R-:W-:-:S04]  /*24e40*/  LEA R6, P1, R5, R28, 0x1 ;  /* 0x0000001c05067211 */ /* 0x000fc800078208ff */
[----:B------:R-:W-:-:S05]  /*24e50*/  LEA.HI.X.SX32 R7, R5, R0, 0x1, P1 ;  /* 0x0000000005077211 */ /* 0x000fca00008f0eff */
[----:B------:R1:W-:Y:S04]  /*24e60*/  @P3 STG.E.U16 [R6.64], R16 ;  /* 0x0000001006003986 */ /* 0x0003e8000c101506 */
[----:B0-----:R-:W-:Y:S04]  /*24e70*/  STL.64 [R1+0x20], R24 ;  /* 0x0000201801007387 */ /* 0x001fe80000100a00 */
[----:B------:R-:W-:Y:S04]  /*24e80*/  STL.64 [R1+0x28], R26 ;  /* 0x0000281a01007387 */ /* 0x000fe80000100a00 */
[----:B-1----:R-:W5:Y:S01]  /*24e90*/  LDL.LU R16, [R1+0x7cc] ;  /* 0x0007cc0001107983 */ /* 0x002f620000300800 */
[C---:B--2---:R-:W-:Y:S01]  /*24ea0*/  ISETP.LT.AND P5, PT, R4.reuse, c[0x0][0x17c], !P0 ;  /* 0x00005f0004007a0c */ /* 0x044fe200047a1270 */
[----:B------:R-:W-:-:S05]  /*24eb0*/  IMAD R4, R4, c[0x0][0x198], RZ ;  /* 0x0000660004047a24 */ /* 0x000fca00078e02ff */
[----:B------:R-:W-:-:S04]  /*24ec0*/  LEA R10, P6, R4, R28, 0x1 ;  /* 0x0000001c040a7211 */ /* 0x000fc800078c08ff */
[----:B------:R-:W-:-:S05]  /*24ed0*/  LEA.HI.X.SX32 R11, R4, R0, 0x1, P6 ;  /* 0x00000000040b7211 */ /* 0x000fca00030f0eff */
[----:B------:R0:W-:Y:S04]  /*24ee0*/  @P5 STG.E.U16 [R10.64], R13 ;  /* 0x0000000d0a005986 */ /* 0x0001e8000c101506 */
[----:B0-----:R-:W2:Y:S01]  /*24ef0*/  LDL.LU R13, [R1+0x7d0] ;  /* 0x0007d000010d7983 */ /* 0x001ea20000300800 */
[C---:B---3--:R-:W-:Y:S01]  /*24f00*/  ISETP.LT.AND P2, PT, R3.reuse, c[0x0][0x17c], !P0 ;  /* 0x00005f0003007a0c */ /* 0x048fe20004741270 */
[----:B------:R-:W-:-:S05]  /*24f10*/  IMAD R3, R3, c[0x0][0x198], RZ ;  /* 0x0000660003037a24 */ /* 0x000fca00078e02ff */
[----:B------:R-:W-:-:S04]  /*24f20*/  LEA R6, P3, R3, R28, 0x1 ;  /* 0x0000001c03067211 */ /* 0x000fc800078608ff */
[----:B------:R-:W-:Y:S01]  /*24f30*/  LEA.HI.X.SX32 R7, R3, R0, 0x1, P3 ;  /* 0x0000000003077211 */ /* 0x000fe200018f0eff */
[C---:B----4-:R-:W-:Y:S01]  /*24f40*/  IMAD R3, R9.reuse, c[0x0][0x198], RZ ;  /* 0x0000660009037a24 */ /* 0x050fe200078e02ff */
[----:B------:R-:W-:Y:S02]  /*24f50*/  ISETP.LT.AND P5, PT, R9, c[0x0][0x17c], !P0 ;  /* 0x00005f0009007a0c */ /* 0x000fe400047a1270 */
[----:B------:R-:W3:Y:S01]  /*24f60*/  LDL.LU R9, [R1+0x7d4] ;  /* 0x0007d40001097983 */ /* 0x000ee20000300800 */
[C---:B------:R-:W-:Y:S01]  /*24f70*/  ISETP.LT.AND P1, PT, R14.reuse, c[0x0][0x17c], !P0 ;  /* 0x00005f000e007a0c */ /* 0x040fe20004721270 */
[----:B------:R-:W-:Y:S02]  /*24f80*/  IMAD R5, R14, c[0x0][0x198], RZ ;  /* 0x000066000e057a24 */ /* 0x000fe400078e02ff */
[----:B------:R-:W-:Y:S02]  /*24f90*/  IMAD.MOV.U32 R14, RZ, RZ, R24 ;  /* 0x000000ffff0e7224 */ /* 0x000fe400078e0018 */
[----:B------:R-:W0:Y:S04]  /*24fa0*/  LDS.128 R24, [R22+0x800] ;  /* 0x0008000016187984 */ /* 0x000e280000000c00 */
[----:B0-----:R-:W-:Y:S04]  /*24fb0*/  STL.64 [R1], R24 ;  /* 0x0000001801007387 */ /* 0x001fe80000100a00 */
[----:B------:R-:W-:Y:S04]  /*24fc0*/  STL.64 [R1+0x8], R26 ;  /* 0x0000081a01007387 */ /* 0x000fe80000100a00 */
[----:B------:R-:W0:Y:S01]  /*24fd0*/  LDS.128 R24, [R2+0x1000] ;  /* 0x0010000002187984 */ /* 0x000e220000000c00 */
[----:B------:R-:W-:-:S04]  /*24fe0*/  LEA R4, P6, R5, R28, 0x1 ;  /* 0x0000001c05047211 */ /* 0x000fc800078c08ff */
[----:B------:R-:W-:Y:S01]  /*24ff0*/  LEA.HI.X.SX32 R5, R5, R0, 0x1, P6 ;  /* 0x0000000005057211 */ /* 0x000fe200030f0eff */
[----:B0-----:R-:W-:Y:S04]  /*25000*/  STL.64 [R1+0x40], R24 ;  /* 0x0000401801007387 */ /* 0x001fe80000100a00 */
[----:B------:R-:W-:Y:S04]  /*25010*/  STL.64 [R1+0x48], R26 ;  /* 0x0000481a01007387 */ /* 0x000fe80000100a00 */
[----:B------:R-:W0:Y:S01]  /*25020*/  LDS.128 R24, [R8+0x1000] ;  /* 0x0010000008187984 */ /* 0x000e220000000c00 */
[----:B-----5:R-:W-:-:S03]  /*25030*/  ISETP.LT.AND P3, PT, R16, c[0x0][0x17c], !P0 ;  /* 0x00005f0010007a0c */ /* 0x020fc60004761270 */
[----:B------:R1:W-:Y:S04]  /*25040*/  @P2 STG.E.U16 [R6.64], R18 ;  /* 0x0000001206002986 */ /* 0x0003e8000c101506 */
[----:B------:R4:W-:Y:S01]  /*25050*/  @P1 STG.E.U16 [R4.64], R17 ;  /* 0x0000001104001986 */ /* 0x0009e2000c101506 */
[C---:B-1----:R-:W-:Y:S01]  /*25060*/  LEA R6, P2, R3.reuse, R28, 0x1 ;  /* 0x0000001c03067211 */ /* 0x042fe200078408ff */
[----:B----4-:R-:W-:Y:S02]  /*25070*/  IMAD R4, R16, c[0x0][0x198], RZ ;  /* 0x0000660010047a24 */ /* 0x010fe400078e02ff */
[----:B------:R-:W4:Y:S01]  /*25080*/  LDL.LU R16, [R1+0x7d8] ;  /* 0x0007d80001107983 */ /* 0x000f220000300800 */
[----:B------:R-:W-:-:S05]  /*25090*/  LEA.HI.X.SX32 R7, R3, R0, 0x1, P2 ;  /* 0x0000000003077211 */ /* 0x000fca00010f0eff */
[----:B------:R1:W-:Y:S04]  /*250a0*/  @P5 STG.E.U16 [R6.64], R12 ;  /* 0x0000000c06005986 */ /* 0x0003e8000c101506 */
[----:B0-----:R-:W-:Y:S01]  /*250b0*/  STL.64 [R1+0x30], R24 ;  /* 0x0000301801007387 */ /* 0x001fe20000100a00 */
[----:B------:R-:W-:-:S03]  /*250c0*/  IMAD.MOV.U32 R29, RZ, RZ, R27 ;  /* 0x000000ffff1d7224 */ /* 0x000fc600078e001b */
[----:B------:R-:W-:Y:S04]  /*250d0*/  STL [R1+0x38], R26 ;  /* 0x0000381a01007387 */ /* 0x000fe80000100800 */
[----:B------:R-:W0:Y:S01]  /*250e0*/  LDS.128 R24, [R19+0x1000] ;  /* 0x0010000013187984 */ /* 0x000e220000000c00 */
[----:B-1----:R-:W-:-:S03]  /*250f0*/  LEA R12, P1, R4, R28, 0x1 ;  /* 0x0000001c040c7211 */ /* 0x002fc600078208ff */
[----:B------:R0:W-:Y:S01]  /*25100*/  STL [R1+0xabc], R29 ;  /* 0x000abc1d01007387 */ /* 0x0001e20000100800 */
[C---:B--2---:R-:W-:Y:S01]  /*25110*/  IMAD R5, R13.reuse, c[0x0][0x198], RZ ;  /* 0x000066000d057a24 */ /* 0x044fe200078e02ff */
[----:B------:R-:W-:-:S04]  /*25120*/  ISETP.LT.AND P2, PT, R13, c[0x0][0x17c], !P0 ;  /* 0x00005f000d007a0c */ /* 0x000fc80004741270 */
[C---:B------:R-:W-:Y:S02]  /*25130*/  LEA R10, P6, R5.reuse, R28, 0x1 ;  /* 0x0000001c050a7211 */ /* 0x040fe400078c08ff */
[-C--:B------:R-:W-:Y:S02]  /*25140*/  LEA.HI.X.SX32 R13, R4, R0.reuse, 0x1, P1 ;  /* 0x00000000040d7211 */ /* 0x080fe400008f0eff */
[----:B------:R-:W-:Y:S02]  /*25150*/  LEA.HI.X.SX32 R11, R5, R0, 0x1, P6 ;  /* 0x00000000050b7211 */ /* 0x000fe400030f0eff */
[----:B------:R-:W1:Y:S04]  /*25160*/  LDS.128 R4, [R22+0x1000] ;  /* 0x0010000016047984 */ /* 0x000e680000000c00 */
[----:B------:R-:W-:Y:S04]  /*25170*/  @P3 STG.E.U16 [R12.64], R15 ;  /* 0x0000000f0c003986 */ /* 0x000fe8000c101506 */
[----:B------:R-:W-:Y:S04]  /*25180*/  @P2 STG.E.U16 [R10.64], R14 ;  /* 0x0000000e0a002986 */ /* 0x000fe8000c101506 */
[----:B------:R-:W2:Y:S01]  /*25190*/  LDS.128 R12, [R2+0x1800] ;  /* 0x00180000020c7984 */ /* 0x000ea20000000c00 */
[----:B0-----:R-:W-:-:S03]  /*251a0*/  IMAD.MOV.U32 R29, RZ, RZ, R26 ;  /* 0x000000ffff1d7224 */ /* 0x001fc600078e001a */
[----:B------:R-:W-:Y:S04]  /*251b0*/  STL.64 [R1+0x10], R24 ;  /* 0x0000101801007387 */ /* 0x000fe80000100a00 */
[----:B------:R-:W-:Y:S04]  /*251c0*/  STL [R1+0x1c], R27 ;  /* 0x00001c1b01007387 */ /* 0x000fe80000100800 */
[----:B------:R-:W-:Y:S01]  /*251d0*/  STL [R1+0xacc], R29 ;  /* 0x000acc1d01007387 */ /* 0x000fe20000100800 */
[C---:B---3--:R-:W-:Y:S01]  /*251e0*/  ISETP.LT.AND P5, PT, R9.reuse, c[0x0][0x17c], !P0 ;  /* 0x00005f0009007a0c */ /* 0x048fe200047a1270 */
[----:B------:R-:W-:-:S02]  /*251f0*/  IMAD R3, R9, c[0x0][0x198], RZ ;  /* 0x0000660009037a24 */ /* 0x000fc400078e02ff */
[----:B------:R-:W3:Y:S04]  /*25200*/  LDL.LU R9, [R1+0x7dc] ;  /* 0x0007dc0001097983 */ /* 0x000ee80000300800 */
[----:B------:R-:W5:Y:S04]  /*25210*/  LDL.LU R23, [R1+0x7e0] ;  /* 0x0007e00001177983 */ /* 0x000f680000300800 */
[----:B-1----:R-:W-:Y:S04]  /*25220*/  STL [R1+0xad0], R6 ;  /* 0x000ad00601007387 */ /* 0x002fe80000100800 */
[----:B------:R0:W-:Y:S04]  /*25230*/  STL [R1+0xac0], R7 ;  /* 0x000ac00701007387 */ /* 0x0001e80000100800 */
[----:B0-----:R-:W5:Y:S04]  /*25240*/  LDL.LU R7, [R1+0x30] ;  /* 0x0000300001077983 */ /* 0x001f680000300800 */
[----:B------:R-:W5:Y:S04]  /*25250*/  LDL.LU R29, [R1+0x10] ;  /* 0x00001000011d7983 */ /* 0x000f680000300800 */
[----:B------:R-:W5:Y:S04]  /*25260*/  LDL.LU R26, [R1+0x7e4] ;  /* 0x0007e400011a7983 */ /* 0x000f680000300800 */
[----:B--2---:R0:W-:Y:S04]  /*25270*/  STL [R1+0xad4], R14 ;  /* 0x000ad40e01007387 */ /* 0x0041e80000100800 */
[----:B0-----:R-:W2:Y:S04]  /*25280*/  LDL.LU R14, [R1] ;  /* 0x00000000010e7983 */ /* 0x001ea80000300800 */
[----:B------:R0:W-:Y:S04]  /*25290*/  STL [R1+0xac4], R15 ;  /* 0x000ac40f01007387 */ /* 0x0001e80000100800 */
[----:B0-----:R-:W5:Y:S01]  /*252a0*/  LDL.LU R15, [R1+0x40] ;  /* 0x00004000010f7983 */ /* 0x001f620000300800 */
[C---:B----4-:R-:W-:Y:S01]  /*252b0*/  ISETP.LT.AND P1, PT, R16.reuse, c[0x0][0x17c], !P0 ;  /* 0x00005f0010007a0c */ /* 0x050fe20004721270 */
[----:B------:R-:W-:Y:S01]  /*252c0*/  IMAD R18, R16, c[0x0][0x198], RZ ;  /* 0x0000660010127a24 */ /* 0x000fe200078e02ff */
[----:B------:R-:W-:-:S04]  /*252d0*/  LEA R16, P3, R3, R28, 0x1 ;  /* 0x0000001c03107211 */ /* 0x000fc800078608ff */
[----:B------:R-:W-:Y:S02]  /*252e0*/  LEA.HI.X.SX32 R17, R3, R0, 0x1, P3 ;  /* 0x0000000003117211 */ /* 0x000fe400018f0eff */
[----:B------:R-:W-:-:S04]  /*252f0*/  LEA R20, P2, R18, R28, 0x1 ;  /* 0x0000001c12147211 */ /* 0x000fc800078408ff */
[----:B------:R-:W-:Y:S02]  /*25300*/  LEA.HI.X.SX32 R21, R18, R0, 0x1, P2 ;  /* 0x0000000012157211 */ /* 0x000fe400010f0eff */
[C---:B---3--:R-:W-:Y:S01]  /*25310*/  ISETP.LT.AND P3, PT, R9.reuse, c[0x0][0x17c], !P0 ;  /* 0x00005f0009007a0c */ /* 0x048fe20004761270 */
[----:B------:R-:W-:Y:S02]  /*25320*/  IMAD R3, R9, c[0x0][0x198], RZ ;  /* 0x0000660009037a24 */ /* 0x000fe400078e02ff */
[----:B------:R-:W0:Y:S04]  /*25330*/  LDS.128 R8, [R8+0x1800] ;  /* 0x0018000008087984 */ /* 0x000e280000000c00 */
[----:B--2---:R-:W-:Y:S04]  /*25340*/  @P5 STG.E.U16 [R16.64], R14 ;  /* 0x0000000e10005986 */ /* 0x004fe8000c101506 */
[----:B------:R-:W1:Y:S04]  /*25350*/  LDS.128 R16, [R19+0x1800] ;  /* 0x0018000013107984 */ /* 0x000e680000000c00 */
[----:B0-----:R0:W-:Y:S04]  /*25360*/  STL [R1+0xad8], R10 ;  /* 0x000ad80a01007387 */ /* 0x0011e80000100800 */
[----:B------:R2:W-:Y:S04]  /*25370*/  STL [R1+0xac8], R11 ;  /* 0x000ac80b01007387 */ /* 0x0005e80000100800 */
[----:B0-----:R-:W3:Y:S04]  /*25380*/  LDL.LU R10, [R1+0x7e8] ;  /* 0x0007e800010a7983 */ /* 0x001ee80000300800 */
[----:B------:R-:W4:Y:S04]  /*25390*/  LDL.LU R6, [R1+0x7ec] ;  /* 0x0007ec0001067983 */ /* 0x000f280000300800 */
[----:B-1----:R-:W-:Y:S04]  /*253a0*/  STL [R1+0xae0], R18 ;  /* 0x000ae01201007387 */ /* 0x002fe80000100800 */
[----:B------:R0:W-:Y:S04]  /*253b0*/  STL [R1+0xadc], R19 ;  /* 0x000adc1301007387 */ /* 0x0001e80000100800 */
[----:B--2---:R-:W2:Y:S01]  /*253c0*/  LDL.LU R11, [R1+0x7f0] ;  /* 0x0007f000010b7983 */ /* 0x004ea20000300800 */
[C---:B-----5:R-:W-:Y:S01]  /*253d0*/  IMAD R25, R23.reuse, c[0x0][0x198], RZ ;  /* 0x0000660017197a24 */ /* 0x060fe200078e02ff */
[----:B------:R-:W-:Y:S01]  /*253e0*/  ISETP.LT.AND P2, PT, R23, c[0x0][0x17c], !P0 ;  /* 0x00005f0017007a0c */ /* 0x000fe20004741270 */
[C---:B------:R-:W-:Y:S01]  /*253f0*/  IMAD R27, R26.reuse, c[0x0][0x198], RZ ;  /* 0x000066001a1b7a24 */ /* 0x040fe200078e02ff */
[----:B------:R-:W-:Y:S01]  /*25400*/  LEA R2, P6, R3, R28, 0x1 ;  /* 0x0000001c03027211 */ /* 0x000fe200078c08ff */
[----:B------:R-:W-:Y:S01]  /*25410*/  @P1 STG.E.U16 [R20.64], R15 ;  /* 0x0000000f14001986 */ /* 0x000fe2000c101506 */
[----:B------:R-:W-:-:S02]  /*25420*/  ISETP.LT.AND P1, PT, R26, c[0x0][0x17c], !P0 ;  /* 0x00005f001a007a0c */ /* 0x000fc40004721270 */
[----:B------:R-:W-:Y:S01]  /*25430*/  LEA R24, P5, R25, R28, 0x1 ;  /* 0x0000001c19187211 */ /* 0x000fe200078a08ff */
[----:B0-----:R-:W5:Y:S01]  /*25440*/  LDL.LU R19, [R1+0x60] ;  /* 0x0000600001137983 */ /* 0x001f620000300800 */
[----:B------:R-:W-:Y:S02]  /*25450*/  LEA.HI.X.SX32 R3, R3, R0, 0x1, P6 ;  /* 0x0000000003037211 */ /* 0x000fe400030f0eff */
[----:B------:R-:W-:Y:S01]  /*25460*/  LEA R26, P6, R27, R28, 0x1 ;  /* 0x0000001c1b1a7211 */ /* 0x000fe200078c08ff */
[----:B------:R-:W5:Y:S01]  /*25470*/  LDL.LU R18, [R1+0x8c0] ;  /* 0x0008c00001127983 */ /* 0x000f620000300800 */
[-C--:B------:R-:W-:Y:S02]  /*25480*/  LEA.HI.X.SX32 R25, R25, R0.reuse, 0x1, P5 ;  /* 0x0000000019197211 */ /* 0x080fe400028f0eff */
[----:B------:R-:W-:Y:S01]  /*25490*/  LEA.HI.X.SX32 R27, R27, R0, 0x1, P6 ;  /* 0x000000001b1b7211 */ /* 0x000fe200030f0eff */
[----:B------:R0:W-:Y:S04]  /*254a0*/  @P3 STG.E.U16 [R2.64], R7 ;  /* 0x0000000702003986 */ /* 0x0001e8000c101506 */
[----:B------:R1:W-:Y:S04]  /*254b0*/  @P2 STG.E.U16 [R24.64], R29 ;  /* 0x0000001d18002986 */ /* 0x0003e8000c101506 */
[----:B------:R0:W-:Y:S04]  /*254c0*/  @P1 STG.E.U16 [R26.64], R4 ;  /* 0x000000041a001986 */ /* 0x0001e8000c101506 */
[----:B------:R-:W0:Y:S01]  /*254d0*/  LDS.128 R20, [R22+0x1800] ;  /* 0x0018000016147984 */ /* 0x000e220000000c00 */
[C---:B---3--:R-:W-:Y:S01]  /*254e0*/  ISETP.LT.AND P5, PT, R10.reuse, c[0x0][0x17c], !P0 ;  /* 0x00005f000a007a0c */ /* 0x048fe200047a1270 */
[----:B0-----:R-:W-:Y:S01]  /*254f0*/  IMAD R3, R10, c[0x0][0x198], RZ ;  /* 0x000066000a037a24 */ /* 0x001fe200078e02ff */
[C---:B----4-:R-:W-:Y:S01]  /*25500*/  ISETP.LT.AND P3, PT, R6.reuse, c[0x0][0x17c], !P0 ;  /* 0x00005f0006007a0c */ /* 0x050fe20004761270 */
[----:B-1----:R-:W-:-:S02]  /*25510*/  IMAD R25, R6, c[0x0][0x198], RZ ;  /* 0x0000660006197a24 */ /* 0x002fc400078e02ff */
[----:B------:R-:W3:Y:S04]  /*25520*/  LDL.LU R6, [R1+0x7f8] ;  /* 0x0007f80001067983 */ /* 0x000ee80000300800 */
[----:B------:R-:W4:Y:S04]  /*25530*/  LDL.LU R10, [R1+0x50] ;  /* 0x00005000010a7983 */ /* 0x000f280000300800 */
[----:B------:R-:W4:Y:S01]  /*25540*/  LDL.LU R27, [R1+0x7f4] ;  /* 0x0007f400011b7983 */ /* 0x000f220000300800 */
[C---:B--2---:R-:W-:Y:S01]  /*25550*/  ISETP.LT.AND P1, PT, R11.reuse, c[0x0][0x17c], !P0 ;  /* 0x00005f000b007a0c */ /* 0x044fe20004721270 */
[----:B------:R-:W-:-:S02]  /*25560*/  IMAD R26, R11, c[0x0][0x198], RZ ;  /* 0x000066000b1a7a24 */ /* 0x000fc400078e02ff */
[----:B------:R-:W2:Y:S01]  /*25570*/  LDL.LU R11, [R1+0x7fc] ;  /* 0x0007fc00010b7983 */ /* 0x000ea20000300800 */
[----:B------:R-:W-:-:S04]  /*25580*/  LEA R2, P2, R3, R28, 0x1 ;  /* 0x0000001c03027211 */ /* 0x000fc800078408ff */
[----:B------:R-:W-:Y:S02]  /*25590*/  LEA.HI.X.SX32 R3, R3, R0, 0x1, P2 ;  /* 0x0000000003037211 */ /* 0x000fe400010f0eff */
[----:B------:R-:W-:-:S03]  /*255a0*/  LEA R24, P6, R25, R28, 0x1 ;  /* 0x0000001c19187211 */ /* 0x000fc600078c08ff */
[----:B------:R0:W-:Y:S01]  /*255b0*/  @P5 STG.E.U16 [R2.64], R12 ;  /* 0x0000000c02005986 */ /* 0x0001e2000c101506 */
[----:B------:R-:W-:Y:S02]  /*255c0*/  LEA.HI.X.SX32 R25, R25, R0, 0x1, P6 ;  /* 0x0000000019197211 */ /* 0x000fe400030f0eff */
[----:B0-----:R-:W-:-:S03]  /*255d0*/  LEA R2, P5, R26, R28, 0x1 ;  /* 0x0000001c1a027211 */ /* 0x001fc600078a08ff */
[----:B------:R-:W-:Y:S01]  /*255e0*/  @P3 STG.E.U16 [R24.64], R8 ;  /* 0x0000000818003986 */ /* 0x000fe2000c101506 */
[----:B------:R-:W-:Y:S02]  /*255f0*/  LEA.HI.X.SX32 R3, R26, R0, 0x1, P5 ;  /* 0x000000001a037211 */ /* 0x000fe400028f0eff */
[----:B-----5:R-:W-:Y:S02]  /*25600*/  ISETP.LT.AND P3, PT, R18, c[0x0][0x17c], !P0 ;  /* 0x00005f0012007a0c */ /* 0x020fe40004761270 */
[----:B------:R-:W5:Y:S04]  /*25610*/  LDL.LU R18, [R1+0x80] ;  /* 0x0000800001127983 */ /* 0x000f680000300800 */
[----:B------:R0:W-:Y:S01]  /*25620*/  @P1 STG.E.U16 [R2.64], R16 ;  /* 0x0000001002001986 */ /* 0x0001e2000c101506 */
[----:B---3--:R-:W-:Y:S01]  /*25630*/  IMAD R26, R6, c[0x0][0x198], RZ ;  /* 0x00006600061a7a24 */ /* 0x008fe200078e02ff */
[C---:B----4-:R-:W-:Y:S01]  /*25640*/  ISETP.LT.AND P2, PT, R27.reuse, c[0x0][0x17c], !P0 ;  /* 0x00005f001b007a0c */ /* 0x050fe20004741270 */
[----:B------:R-:W-:-:S03]  /*25650*/  IMAD R27, R27, c[0x0][0x198], RZ ;  /* 0x000066001b1b7a24 */ /* 0x000fc600078e02ff */
[-C--:B0-----:R-:W-:Y:S02]  /*25660*/  LEA R2, P1, R26, R28.reuse, 0x1 ;  /* 0x0000001c1a027211 */ /* 0x081fe400078208ff */
[C---:B------:R-:W-:Y:S02]  /*25670*/  LEA R24, P6, R27.reuse, R28, 0x1 ;  /* 0x0000001c1b187211 */ /* 0x040fe400078c08ff */
[----:B------:R-:W-:Y:S02]  /*25680*/  ISETP.LT.AND P5, PT, R6, c[0x0][0x17c], !P0 ;  /* 0x00005f0006007a0c */ /* 0x000fe400047a1270 */
[-C--:B------:R-:W-:Y:S01]  /*25690*/  LEA.HI.X.SX32 R25, R27, R0.reuse, 0x1, P6 ;  /* 0x000000001b197211 */ /* 0x080fe200030f0eff */
[----:B------:R-:W3:Y:S01]  /*256a0*/  LDL.LU R6, [R1+0x804] ;  /* 0x0008040001067983 */ /* 0x000ee20000300800 */
[----:B------:R-:W-:Y:S02]  /*256b0*/  LEA.HI.X.SX32 R3, R26, R0, 0x1, P1 ;  /* 0x000000001a037211 */ /* 0x000fe400008f0eff */
[C---:B--2---:R-:W-:Y:S01]  /*256c0*/  ISETP.LT.AND P6, PT, R11.reuse, c[0x0][0x17c], !P0 ;  /* 0x00005f000b007a0c */ /* 0x044fe200047c1270 */
[----:B------:R-:W-:-:S02]  /*256d0*/  IMAD R27, R11, c[0x0][0x198], RZ ;  /* 0x000066000b1b7a24 */ /* 0x000fc400078e02ff */
[----:B------:R-:W2:Y:S04]  /*256e0*/  LDL.LU R11, [R1+0xa0] ;  /* 0x0000a000010b7983 */ /* 0x000ea80000300800 */
[----:B------:R-:W4:Y:S01]  /*256f0*/  LDL.LU R26, [R1+0x800] ;  /* 0x00080000011a7983 */ /* 0x000f220000300800 */
[----:B------:R-:W-:-:S03]  /*25700*/  PRMT R4, R19, 0x7632, R4 ;  /* 0x0000763213047816 */ /* 0x000fc60000000004 */
[----:B------:R0:W-:Y:S04]  /*25710*/  @P2 STG.E.U16 [R24.64], R20 ;  /* 0x0000001418002986 */ /* 0x0001e8000c101506 */
[----:B------:R1:W-:Y:S04]  /*25720*/  @P5 STG.E.U16 [R2.64], R4 ;  /* 0x0000000402005986 */ /* 0x0003e8000c101506 */
[----:B------:R-:W2:Y:S01]  /*25730*/  LDL.LU R19, [R1+0x90] ;  /* 0x0000900001137983 */ /* 0x000ea20000300800 */
[----:B0-----:R-:W-:-:S04]  /*25740*/  LEA R24, P2, R27, R28, 0x1 ;  /* 0x0000001c1b187211 */ /* 0x001fc800078408ff */
[----:B------:R-:W-:Y:S02]  /*25750*/  LEA.HI.X.SX32 R25, R27, R0, 0x1, P2 ;  /* 0x000000001b197211 */ /* 0x000fe400010f0eff */
[----:B-1----:R-:W-:Y:S02]  /*25760*/  PRMT R3, R10, 0x7632, R3 ;  /* 0x000076320a037816 */ /* 0x002fe40000000003 */
[----:B------:R-:W2:Y:S04]  /*25770*/  LDL.LU R10, [R1+0x20] ;  /* 0x00002000010a7983 */ /* 0x000ea80000300800 */
[----:B------:R0:W-:Y:S01]  /*25780*/  @P6 STG.E.U16 [R24.64], R3 ;  /* 0x0000000318006986 */ /* 0x0001e2000c101506 */
[C---:B---3--:R-:W-:Y:S01]  /*25790*/  IMAD R27, R6.reuse, c[0x0][0x198], RZ ;  /* 0x00006600061b7a24 */ /* 0x048fe200078e02ff */
[----:B------:R-:W-:-:S02]  /*257a0*/  ISETP.LT.AND P2, PT, R6, c[0x0][0x17c], !P0 ;  /* 0x00005f0006007a0c */ /* 0x000fc40004741270 */
[----:B------:R-:W3:Y:S01]  /*257b0*/  LDL.LU R6, [R1+0x810] ;  /* 0x0008100001067983 */ /* 0x000ee20000300800 */
[C---:B----4-:R-:W-:Y:S01]  /*257c0*/  ISETP.LT.AND P1, PT, R26.reuse, c[0x0][0x17c], !P0 ;  /* 0x00005f001a007a0c */ /* 0x050fe20004721270 */
[----:B------:R-:W-:-:S05]  /*257d0*/  IMAD R26, R26, c[0x0][0x198], RZ ;  /* 0x000066001a1a7a24 */ /* 0x000fca00078e02ff */
[----:B------:R-:W-:-:S04]  /*257e0*/  LEA R2, P5, R26, R28, 0x1 ;  /* 0x0000001c1a027211 */ /* 0x000fc800078a08ff */
[----:B0-----:R-:W-:Y:S02]  /*257f0*/  LEA.HI.X.SX32 R3, R26, R0, 0x1, P5 ;  /* 0x000000001a037211 */ /* 0x001fe400028f0eff */
[----:B------:R-:W4:Y:S04]  /*25800*/  LDL.LU R26, [R1+0x808] ;  /* 0x00080800011a7983 */ /* 0x000f280000300800 */
[----:B------:R-:W2:Y:S01]  /*25810*/  LDL.LU R25, [R1+0x70] ;  /* 0x0000700001197983 */ /* 0x000ea20000300800 */
[----:B------:R-:W-:Y:S02]  /*25820*/  LEA R24, P6, R27, R28, 0x1 ;  /* 0x0000001c1b187211 */ /* 0x000fe400078c08ff */
[----:B-----5:R-:W-:Y:S02]  /*25830*/  PRMT R8, R18, 0x7632, R8 ;  /* 0x0000763212087816 */ /* 0x020fe40000000008 */
[----:B--2---:R-:W-:-:S02]  /*25840*/  PRMT R4, R25, 0x7632, R4 ;  /* 0x0000763219047816 */ /* 0x004fc40000000004 */
[----:B------:R-:W-:Y:S02]  /*25850*/  LEA.HI.X.SX32 R25, R27, R0, 0x1, P6 ;  /* 0x000000001b197211 */ /* 0x000fe400030f0eff */
[----:B------:R-:W2:Y:S01]  /*25860*/  LDL.LU R27, [R1+0x80c] ;  /* 0x00080c00011b7983 */ /* 0x000ea20000300800 */
[C---:B----4-:R-:W-:Y:S01]  /*25870*/  ISETP.LT.AND P5, PT, R26.reuse, c[0x0][0x17c], !P0 ;  /* 0x00005f001a007a0c */ /* 0x050fe200047a1270 */
[----:B------:R-:W-:Y:S02]  /*25880*/  IMAD R26, R26, c[0x0][0x198], RZ ;  /* 0x000066001a1a7a24 */ /* 0x000fe400078e02ff */
[----:B------:R-:W4:Y:S04]  /*25890*/  LDL.LU R18, [R1+0x814] ;  /* 0x0008140001127983 */ /* 0x000f280000300800 */
[----:B------:R0:W-:Y:S02]  /*258a0*/  @P1 STG.E.U16 [R2.64], R4 ;  /* 0x0000000402001986 */ /* 0x0001e4000c101506 */
[----:B0-----:R-:W-:-:S02]  /*258b0*/  LEA R2, P1, R26, R28, 0x1 ;  /* 0x0000001c1a027211 */ /* 0x001fc400078208ff */
[----:B------:R-:W-:Y:S02]  /*258c0*/  PRMT R4, R11, 0x7632, R4 ;  /* 0x000076320b047816 */ /* 0x000fe40000000004 */
[----:B------:R-:W-:Y:S01]  /*258d0*/  LEA.HI.X.SX32 R3, R26, R0, 0x1, P1 ;  /* 0x000000001a037211 */ /* 0x000fe200008f0eff */
[----:B------:R-:W5:Y:S01]  /*258e0*/  LDL.LU R11, [R1+0x818] ;  /* 0x00081800010b7983 */ /* 0x000f620000300800 */
[C---:B---3--:R-:W-:Y:S01]  /*258f0*/  ISETP.LT.AND P1, PT, R6.reuse, c[0x0][0x17c], !P0 ;  /* 0x00005f0006007a0c */ /* 0x048fe20004721270 */
[----:B------:R-:W-:Y:S02]  /*25900*/  IMAD R26, R6, c[0x0][0x198], RZ ;  /* 0x00006600061a7a24 */ /* 0x000fe400078e02ff */
[----:B------:R-:W3:Y:S04]  /*25910*/  LDL.LU R6, [R1+0x81c] ;  /* 0x00081c0001067983 */ /* 0x000ee80000300800 */
[----:B------:R-:W-:Y:S04]  /*25920*/  @P2 STG.E.U16 [R24.64], R8 ;  /* 0x0000000818002986 */ /* 0x000fe8000c101506 */
[----:B------:R0:W-:Y:S02]  /*25930*/  @P5 STG.E.U16 [R2.64], R4 ;  /* 0x0000000402005986 */ /* 0x0001e4000c101506 */
[----:B0-----:R-:W-:-:S02]  /*25940*/  PRMT R4, R10, 0x7632, R4 ;  /* 0x000076320a047816 */ /* 0x001fc40000000004 */
[----:B------:R-:W5:Y:S01]  /*25950*/  LDL.LU R10, [R1+0x820] ;  /* 0x00082000010a7983 */ /* 0x000f620000300800 */
[C---:B------:R-:W-:Y:S02]  /*25960*/  LEA R2, P5, R26.reuse, R28, 0x1 ;  /* 0x0000001c1a027211 */ /* 0x040fe400078a08ff */
[----:B------:R-:W-:Y:S02]  /*25970*/  PRMT R8, R19, 0x7632, R8 ;  /* 0x0000763213087816 */ /* 0x000fe40000000008 */
[----:B------:R-:W-:Y:S01]  /*25980*/  LEA.HI.X.SX32 R3, R26, R0, 0x1, P5 ;  /* 0x000000001a037211 */ /* 0x000fe200028f0eff */
[C---:B--2---:R-:W-:Y:S01]  /*25990*/  IMAD R25, R27.reuse, c[0x0][0x198], RZ ;  /* 0x000066001b197a24 */ /* 0x044fe200078e02ff */
[----:B------:R-:W-:-:S04]  /*259a0*/  ISETP.LT.AND P2, PT, R27, c[0x0][0x17c], !P0 ;  /* 0x00005f001b007a0c */ /* 0x000fc80004741270 */
[----:B------:R-:W-:Y:S01]  /*259b0*/  LEA R24, P6, R25, R28, 0x1 ;  /* 0x0000001c19187211 */ /* 0x000fe200078c08ff */
[----:B----4-:R-:W-:-:S03]  /*259c0*/  IMAD R27, R18, c[0x0][0x198], RZ ;  /* 0x00006600121b7a24 */ /* 0x010fc600078e02ff */
[----:B------:R-:W-:-:S05]  /*259d0*/  LEA.HI.X.SX32 R25, R25, R0, 0x1, P6 ;  /* 0x0000000019197211 */ /* 0x000fca00030f0eff */
[----:B------:R0:W-:Y:S04]  /*259e0*/  @P2 STG.E.U16 [R24.64], R8 ;  /* 0x0000000818002986 */ /* 0x0001e8000c101506 */
[----:B------:R1:W-:Y:S01]  /*259f0*/  @P1 STG.E.U16 [R2.64], R4 ;  /* 0x0000000402001986 */ /* 0x0003e2000c101506 */
[----:B------:R-:W-:Y:S02]  /*25a00*/  ISETP.LT.AND P6, PT, R18, c[0x0][0x17c], !P0 ;  /* 0x00005f0012007a0c */ /* 0x000fe400047c1270 */
[C---:B0-----:R-:W-:Y:S02]  /*25a10*/  LEA R24, P2, R27.reuse, R28, 0x1 ;  /* 0x0000001c1b187211 */ /* 0x041fe400078408ff */
[----:B-1----:R-:W-:Y:S02]  /*25a20*/  PRMT R4, R14, 0x7632, R4 ;  /* 0x000076320e047816 */ /* 0x002fe40000000004 */
[----:B------:R-:W2:Y:S01]  /*25a30*/  LDL.LU R14, [R1+0x824] ;  /* 0x00082400010e7983 */ /* 0x000ea20000300800 */
[----:B------:R-:W-:Y:S01]  /*25a40*/  LEA.HI.X.SX32 R25, R27, R0, 0x1, P2 ;  /* 0x000000001b197211 */ /* 0x000fe200010f0eff */
[C---:B---3--:R-:W-:Y:S01]  /*25a50*/  IMAD R27, R6.reuse, c[0x0][0x198], RZ ;  /* 0x00006600061b7a24 */ /* 0x048fe200078e02ff */
[----:B------:R-:W-:-:S02]  /*25a60*/  ISETP.LT.AND P2, PT, R6, c[0x0][0x17c], !P0 ;  /* 0x00005f0006007a0c */ /* 0x000fc40004741270 */
[----:B------:R-:W3:Y:S01]  /*25a70*/  LDL.LU R6, [R1+0x828] ;  /* 0x0008280001067983 */ /* 0x000ee20000300800 */
[C---:B-----5:R-:W-:Y:S01]  /*25a80*/  ISETP.LT.AND P1, PT, R11.reuse, c[0x0][0x17c], !P0 ;  /* 0x00005f000b007a0c */ /* 0x060fe20004721270 */
[----:B------:R-:W-:Y:S02]  /*25a90*/  IMAD R3, R11, c[0x0][0x198], RZ ;  /* 0x000066000b037a24 */ /* 0x000fe400078e02ff */
[----:B------:R-:W4:Y:S03]  /*25aa0*/  LDL.LU R11, [R1+0x82c] ;  /* 0x00082c00010b7983 */ /* 0x000f260000300800 */
[C---:B------:R-:W-:Y:S01]  /*25ab0*/  LEA R2, P5, R3.reuse, R28, 0x1 ;  /* 0x0000001c03027211 */ /* 0x040fe200078a08ff */
[----:B------:R0:W-:Y:S03]  /*25ac0*/  @P6 STG.E.U16 [R24.64], R4 ;  /* 0x0000000418006986 */ /* 0x0001e6000c101506 */
[----:B------:R-:W-:-:S02]  /*25ad0*/  LEA.HI.X.SX32 R3, R3, R0, 0x1, P5 ;  /* 0x0000000003037211 */ /* 0x000fc400028f0eff */
[C---:B------:R-:W-:Y:S01]  /*25ae0*/  ISETP.LT.AND P5, PT, R10.reuse, c[0x0][0x17c], !P0 ;  /* 0x00005f000a007a0c */ /* 0x040fe200047a1270 */
[----:B------:R-:W-:Y:S02]  /*25af0*/  IMAD R26, R10, c[0x0][0x198], RZ ;  /* 0x000066000a1a7a24 */ /* 0x000fe400078e02ff */
[----:B------:R-:W5:Y:S01]  /*25b00*/  LDL.LU R10, [R1+0x834] ;  /* 0x00083400010a7983 */ /* 0x000f620000300800 */
[----:B0-----:R-:W-:-:S03]  /*25b10*/  PRMT R4, R7, 0x7632, R4 ;  /* 0x0000763207047816 */ /* 0x001fc60000000004 */
[----:B------:R-:W5:Y:S01]  /*25b20*/  LDL.LU R7, [R1+0x830] ;  /* 0x0008300001077983 */ /* 0x000f620000300800 */
[----:B------:R-:W-:Y:S02]  /*25b30*/  LEA R24, P6, R27, R28, 0x1 ;  /* 0x0000001c1b187211 */ /* 0x000fe400078c08ff */
[----:B------:R-:W-:Y:S02]  /*25b40*/  PRMT R8, R15, 0x7632, R8 ;  /* 0x000076320f087816 */ /* 0x000fe40000000008 */
[----:B------:R-:W-:-:S03]  /*25b50*/  LEA.HI.X.SX32 R25, R27, R0, 0x1, P6 ;  /* 0x000000001b197211 */ /* 0x000fc600030f0eff */
[----:B------:R0:W-:Y:S04]  /*25b60*/  @P1 STG.E.U16 [R2.64], R8 ;  /* 0x0000000802001986 */ /* 0x0001e8000c101506 */
[----:B------:R1:W-:Y:S01]  /*25b70*/  @P2 STG.E.U16 [R24.64], R4 ;  /* 0x0000000418002986 */ /* 0x0003e2000c101506 */
[----:B0-----:R-:W-:-:S04]  /*25b80*/  LEA R2, P1, R26, R28, 0x1 ;  /* 0x0000001c1a027211 */ /* 0x001fc800078208ff */
[----:B------:R-:W-:Y:S02]  /*25b90*/  LEA.HI.X.SX32 R3, R26, R0, 0x1, P1 ;  /* 0x000000001a037211 */ /* 0x000fe400008f0eff */
[----:B-1----:R-:W-:-:S04]  /*25ba0*/  PRMT R4, R29, 0x7632, R4 ;  /* 0x000076321d047816 */ /* 0x002fc80000000004 */
[----:B------:R-:W-:Y:S01]  /*25bb0*/  PRMT R8, R4, 0x7632, R8 ;  /* 0x0000763204087816 */ /* 0x000fe20000000008 */
[----:B------:R4:W-:Y:S01]  /*25bc0*/  @P5 STG.E.U16 [R2.64], R4 ;  /* 0x0000000402005986 */ /* 0x0009e2000c101506 */
[----:B------:R-:W-:Y:S01]  /*25bd0*/  PRMT R12, R12, 0x7632, R12 ;  /* 0x000076320c0c7816 */ /* 0x000fe2000000000c */
[C---:B--2---:R-:W-:Y:S01]  /*25be0*/  IMAD R25, R14.reuse, c[0x0][0x198], RZ ;  /* 0x000066000e197a24 */ /* 0x044fe200078e02ff */
[----:B------:R-:W-:Y:S01]  /*25bf0*/  ISETP.LT.AND P2, PT, R14, c[0x0][0x17c], !P0 ;  /* 0x00005f000e007a0c */ /* 0x000fe20004741270 */
[----:B---3--:R-:W-:-:S03]  /*25c00*/  IMAD R26, R6, c[0x0][0x198], RZ ;  /* 0x00006600061a7a24 */ /* 0x008fc600078e02ff */
[C---:B------:R-:W-:Y:S02]  /*25c10*/  LEA R24, P6, R25.reuse, R28, 0x1 ;  /* 0x0000001c19187211 */ /* 0x040fe400078c08ff */
[----:B------:R-:W-:Y:S02]  /*25c20*/  ISETP.LT.AND P1, PT, R6, c[0x0][0x17c], !P0 ;  /* 0x00005f0006007a0c */ /* 0x000fe40004721270 */
[----:B------:R-:W2:Y:S01]  /*25c30*/  LDL.LU R6, [R1+0x83c] ;  /* 0x00083c0001067983 */ /* 0x000ea20000300800 */
[----:B------:R-:W-:Y:S01]  /*25c40*/  LEA.HI.X.SX32 R25, R25, R0, 0x1, P6 ;  /* 0x0000000019197211 */ /* 0x000fe200030f0eff */
[C---:B----4-:R-:W-:Y:S01]  /*25c50*/  IMAD R4, R11.reuse, c[0x0][0x198], RZ ;  /* 0x000066000b047a24 */ /* 0x050fe200078e02ff */
[C---:B------:R-:W-:Y:S01]  /*25c60*/  LEA R2, P5, R26.reuse, R28, 0x1 ;  /* 0x0000001c1a027211 */ /* 0x040fe200078a08ff */
[----:B------:R-:W3:Y:S03]  /*25c70*/  LDL.LU R18, [R1+0x64] ;  /* 0x0000640001127983 */ /* 0x000ee60000300800 */
[----:B------:R-:W-:Y:S01]  /*25c80*/  LEA.HI.X.SX32 R3, R26, R0, 0x1, P5 ;  /* 0x000000001a037211 */ /* 0x000fe200028f0eff */
[----:B------:R0:W-:Y:S01]  /*25c90*/  @P2 STG.E.U16 [R24.64], R8 ;  /* 0x0000000818002986 */ /* 0x0001e2000c101506 */
[----:B------:R-:W-:-:S03]  /*25ca0*/  ISETP.LT.AND P6, PT, R11, c[0x0][0x17c], !P0 ;  /* 0x00005f000b007a0c */ /* 0x000fc600047c1270 */
[----:B------:R-:W4:Y:S04]  /*25cb0*/  LDL.LU R15, [R1+0x8c8] ;  /* 0x0008c800010f7983 */ /* 0x000f280000300800 */
[----:B------:R1:W-:Y:S01]  /*25cc0*/  @P1 STG.E.U16 [R2.64], R12 ;  /* 0x0000000c02001986 */ /* 0x0003e2000c101506 */
[----:B0-----:R-:W-:-:S03]  /*25cd0*/  LEA R24, P2, R4, R28, 0x1 ;  /* 0x0000001c04187211 */ /* 0x001fc600078408ff */
[----:B------:R-:W4:Y:S01]  /*25ce0*/  LDL.LU R11, [R1+0x8c4] ;  /* 0x0008c400010b7983 */ /* 0x000f220000300800 */
[C---:B-----5:R-:W-:Y:S02]  /*25cf0*/  ISETP.LT.AND P1, PT, R7.reuse, c[0x0][0x17c], !P0 ;  /* 0x00005f0007007a0c */ /* 0x060fe40004721270 */
[----:B------:R-:W-:Y:S01]  /*25d00*/  LEA.HI.X.SX32 R25, R4, R0, 0x1, P2 ;  /* 0x0000000004197211 */ /* 0x000fe200010f0eff */
[----:B------:R-:W5:Y:S01]  /*25d10*/  LDL.LU R19, [R1+0x54] ;  /* 0x0000540001137983 */ /* 0x000f620000300800 */
[C---:B------:R-:W-:Y:S01]  /*25d20*/  ISETP.LT.AND P2, PT, R10.reuse, c[0x0][0x17c], !P0 ;  /* 0x00005f000a007a0c */ /* 0x040fe20004741270 */
[----:B------:R-:W-:Y:S02]  /*25d30*/  IMAD R4, R7, c[0x0][0x198], RZ ;  /* 0x0000660007047a24 */ /* 0x000fe400078e02ff */
[----:B-1----:R-:W-:Y:S02]  /*25d40*/  IMAD R3, R10, c[0x0][0x198], RZ ;  /* 0x000066000a037a24 */ /* 0x002fe400078e02ff */
[----:B------:R-:W5:Y:S04]  /*25d50*/  LDL.LU R10, [R1+0x74] ;  /* 0x00007400010a7983 */ /* 0x000f680000300800 */
[----:B------:R-:W5:Y:S01]  /*25d60*/  LDL.LU R7, [R1+0x8cc] ;  /* 0x0008cc0001077983 */ /* 0x000f620000300800 */
[----:B------:R-:W-:-:S02]  /*25d70*/  PRMT R8, R8, 0x7632, R8 ;  /* 0x0000763208087816 */ /* 0x000fc40000000008 */
[C---:B------:R-:W-:Y:S01]  /*25d80*/  LEA R2, P5, R3.reuse, R28, 0x1 ;  /* 0x0000001c03027211 */ /* 0x040fe200078a08ff */
[----:B------:R-:W5:Y:S01]  /*25d90*/  LDL.LU R12, [R1+0x8d0] ;  /* 0x0008d000010c7983 */ /* 0x000f620000300800 */
[----:B------:R-:W-:Y:S02]  /*25da0*/  PRMT R16, R16, 0x7632, R16 ;  /* 0x0000763210107816 */ /* 0x000fe40000000010 */
[----:B------:R-:W-:Y:S01]  /*25db0*/  LEA.HI.X.SX32 R3, R3, R0, 0x1, P5 ;  /* 0x0000000003037211 */ /* 0x000fe200028f0eff */
[----:B------:R0:W-:Y:S04]  /*25dc0*/  @P6 STG.E.U16 [R24.64], R8 ;  /* 0x0000000818006986 */ /* 0x0001e8000c101506 */
[----:B------:R1:W-:Y:S01]  /*25dd0*/  @P2 STG.E.U16 [R2.64], R16 ;  /* 0x0000001002002986 */ /* 0x0003e2000c101506 */
[----:B------:R-:W-:-:S03]  /*25de0*/  PRMT R20, R20, 0x7632, R20 ;  /* 0x0000763214147816 */ /* 0x000fc60000000014 */
[----:B------:R-:W5:Y:S01]  /*25df0*/  LDL.LU R14, [R1+0x84] ;  /* 0x00008400010e7983 */ /* 0x000f620000300800 */
[----:B0-----:R-:W-:-:S04]  /*25e00*/  LEA R24, P6, R4, R28, 0x1 ;  /* 0x0000001c04187211 */ /* 0x001fc800078c08ff */
[----:B------:R-:W-:-:S05]  /*25e10*/  LEA.HI.X.SX32 R25, R4, R0, 0x1, P6 ;  /* 0x0000000004197211 */ /* 0x000fca00030f0eff */
[----:B------:R0:W-:Y:S01]  /*25e20*/  @P1 STG.E.U16 [R24.64], R20 ;  /* 0x0000001418001986 */ /* 0x0001e2000c101506 */
[C---:B--2---:R-:W-:Y:S01]  /*25e30*/  IMAD R8, R6.reuse, c[0x0][0x198], RZ ;  /* 0x0000660006087a24 */ /* 0x044fe200078e02ff */
[----:B------:R-:W-:Y:S02]  /*25e40*/  ISETP.LT.AND P5, PT, R6, c[0x0][0x17c], !P0 ;  /* 0x00005f0006007a0c */ /* 0x000fe400047a1270 */
[----:B------:R-:W2:Y:S02]  /*25e50*/  LDL.LU R6, [R1+0xa4] ;  /* 0x0000a40001067983 */ /* 0x000ea40000300800 */
[----:B-1----:R-:W-:-:S04]  /*25e60*/  LEA R2, P2, R8, R28, 0x1 ;  /* 0x0000001c08027211 */ /* 0x002fc800078408ff */
[----:B------:R-:W-:-:S05]  /*25e70*/  LEA.HI.X.SX32 R3, R8, R0, 0x1, P2 ;  /* 0x0000000008037211 */ /* 0x000fca00010f0eff */
[----:B---3--:R1:W-:Y:S01]  /*25e80*/  @P5 STG.E.U16 [R2.64], R18 ;  /* 0x0000001202005986 */ /* 0x0083e2000c101506 */
[----:B----4-:R-:W-:-:S03]  /*25e90*/  ISETP.LT.AND P2, PT, R11, c[0x0][0x17c], !P0 ;  /* 0x00005f000b007a0c */ /* 0x010fc60004741270 */
[----:B------:R-:W3:Y:S04]  /*25ea0*/  LDL.LU R11, [R1+0x8d4] ;  /* 0x0008d400010b7983 */ /* 0x000ee80000300800 */
[----:B------:R-:W4:Y:S01]  /*25eb0*/  LDL.LU R29, [R1+0x94] ;  /* 0x00009400011d7983 */ /* 0x000f220000300800 */
[----:B-----5:R-:W-:-:S03]  /*25ec0*/  ISETP.LT.AND P5, PT, R7, c[0x0][0x17c], !P0 ;  /* 0x00005f0007007a0c */ /* 0x020fc600047a1270 */
[----:B------:R-:W5:Y:S01]  /*25ed0*/  LDL.LU R7, [R1+0x8d8] ;  /* 0x0008d80001077983 */ /* 0x000f620000300800 */
[----:B------:R-:W-:Y:S01]  /*25ee0*/  IMAD.MOV.U32 R26, RZ, RZ, c[0x0][0x198] ;  /* 0x00006600ff1a7624 */ /* 0x000fe200078e00ff */
[----:B------:R-:W-:Y:S02]  /*25ef0*/  ISETP.LT.AND P1, PT, R15, c[0x0][0x17c], !P0 ;  /* 0x00005f000f007a0c */ /* 0x000fe40004721270 */
[----:B------:R-:W2:Y:S01]  /*25f00*/  LDL.LU R16, [R1+0x24] ;  /* 0x0000240001107983 */ /* 0x000ea20000300800 */
[----:B------:R-:W-:-:S03]  /*25f10*/  IMAD R4, R26, 0x2, R8 ;  /* 0x000000021a047824 */ /* 0x000fc600078e0208 */
[----:B------:R-:W2:Y:S01]  /*25f20*/  LDL.LU R15, [R1+0x4] ;  /* 0x00000400010f7983 */ /* 0x000ea20000300800 */
[----:B------:R-:W-:Y:S01]  /*25f30*/  IMAD R8, R26, 0x2, R4 ;  /* 0x000000021a087824 */ /* 0x000fe200078e0204 */
[C---:B0-----:R-:W-:Y:S02]  /*25f40*/  LEA R24, P6, R4.reuse, R28, 0x1 ;  /* 0x0000001c04187211 */ /* 0x041fe400078c08ff */
[----:B------:R-:W2:Y:S02]  /*25f50*/  LDL.LU R20, [R1+0x44] ;  /* 0x0000440001147983 */ /* 0x000ea40000300800 */
[----:B------:R-:W-:Y:S01]  /*25f60*/  LEA.HI.X.SX32 R25, R4, R0, 0x1, P6 ;  /* 0x0000000004197211 */ /* 0x000fe200030f0eff */
[----:B------:R-:W-:Y:S01]  /*25f70*/  IMAD R4, R26, 0x2, R8 ;  /* 0x000000021a047824 */ /* 0x000fe200078e0208 */
[----:B-1----:R-:W-:-:S03]  /*25f80*/  LEA R2, P6, R8, R28, 0x1 ;  /* 0x0000001c08027211 */ /* 0x002fc600078c08ff */
[----:B------:R0:W-:Y:S01]  /*25f90*/  @P4 STG.E.U16 [R24.64], R19 ;  /* 0x0000001318004986 */ /* 0x0001e2000c101506 */
[----:B------:R-:W-:Y:S01]  /*25fa0*/  LEA.HI.X.SX32 R3, R8, R0, 0x1, P6 ;  /* 0x0000000008037211 */ /* 0x000fe200030f0eff */
[----:B------:R-:W-:-:S04]  /*25fb0*/  IMAD R8, R26, 0x2, R4 ;  /* 0x000000021a087824 */ /* 0x000fc800078e0204 */
[----:B------:R1:W-:Y:S01]  /*25fc0*/  @P3 STG.E.U16 [R2.64], R10 ;  /* 0x0000000a02003986 */ /* 0x0003e2000c101506 */
[----:B0-----:R-:W-:-:S04]  /*25fd0*/  LEA R24, P6, R4, R28, 0x1 ;  /* 0x0000001c04187211 */ /* 0x001fc800078c08ff */
[----:B------:R-:W-:Y:S01]  /*25fe0*/  LEA.HI.X.SX32 R25, R4, R0, 0x1, P6 ;  /* 0x0000000004197211 */ /* 0x000fe200030f0eff */
[----:B------:R-:W-:Y:S01]  /*25ff0*/  IMAD R4, R26, 0x2, R8 ;  /* 0x000000021a047824 */ /* 0x000fe200078e0208 */
[----:B-1----:R-:W-:Y:S02]  /*26000*/  LEA R2, P6, R8, R28, 0x1 ;  /* 0x0000001c08027211 */ /* 0x002fe400078c08ff */
[----:B------:R-:W-:Y:S01]  /*26010*/  ISETP.LT.AND P4, PT, R12, c[0x0][0x17c], !P0 ;  /* 0x00005f000c007a0c */ /* 0x000fe20004781270 */
[----:B------:R0:W-:Y:S01]  /*26020*/  @P1 STG.E.U16 [R24.64], R14 ;  /* 0x0000000e18001986 */ /* 0x0001e2000c101506 */
[----:B------:R-:W-:-:S03]  /*26030*/  LEA.HI.X.SX32 R3, R8, R0, 0x1, P6 ;  /* 0x0000000008037211 */ /* 0x000fc600030f0eff */
[----:B------:R-:W4:Y:S01]  /*26040*/  LDL.LU R12, [R1+0x8e0] ;  /* 0x0008e000010c7983 */ /* 0x000f220000300800 */
[----:B------:R-:W-:-:S03]  /*26050*/  IMAD R8, R26, 0x2, R4 ;  /* 0x000000021a087824 */ /* 0x000fc600078e0204 */
[----:B------:R-:W4:Y:S01]  /*26060*/  LDL.LU R27, [R1+0x34] ;  /* 0x00003400011b7983 */ /* 0x000f220000300800 */
[----:B0-----:R-:W-:-:S04]  /*26070*/  LEA R24, P6, R4, R28, 0x1 ;  /* 0x0000001c04187211 */ /* 0x001fc800078c08ff */
[----:B------:R-:W-:Y:S02]  /*26080*/  LEA.HI.X.SX32 R25, R4, R0, 0x1, P6 ;  /* 0x0000000004197211 */ /* 0x000fe400030f0eff */
[----:B---3--:R-:W-:Y:S02]  /*26090*/  ISETP.LT.AND P3, PT, R11, c[0x0][0x17c], !P0 ;  /* 0x00005f000b007a0c */ /* 0x008fe40004761270 */
[----:B-----5:R-:W-:Y:S02]  /*260a0*/  ISETP.LT.AND P1, PT, R7, c[0x0][0x17c], !P0 ;  /* 0x00005f0007007a0c */ /* 0x020fe40004721270 */
[----:B------:R-:W3:Y:S04]  /*260b0*/  LDL.LU R7, [R1+0x8e4] ;  /* 0x0008e40001077983 */ /* 0x000ee80000300800 */
[----:B------:R-:W5:Y:S04]  /*260c0*/  LDL.LU R11, [R1+0x14] ;  /* 0x00001400010b7983 */ /* 0x000f680000300800 */
[----:B------:R-:W3:Y:S04]  /*260d0*/  LDL.LU R4, [R1+0x8dc] ;  /* 0x0008dc0001047983 */ /* 0x000ee80000300800 */
[----:B--2---:R0:W-:Y:S04]  /*260e0*/  @P2 STG.E.U16 [R2.64], R6 ;  /* 0x0000000602002986 */ /* 0x0041e8000c101506 */
[----:B----4-:R1:W-:Y:S01]  /*260f0*/  @P5 STG.E.U16 [R24.64], R29 ;  /* 0x0000001d18005986 */ /* 0x0103e2000c101506 */
[----:B0-----:R-:W-:-:S04]  /*26100*/  LEA R2, P6, R8, R28, 0x1 ;  /* 0x0000001c08027211 */ /* 0x001fc800078c08ff */
[----:B------:R-:W-:-:S05]  /*26110*/  LEA.HI.X.SX32 R3, R8, R0, 0x1, P6 ;  /* 0x0000000008037211 */ /* 0x000fca00030f0eff */
[----:B------:R0:W-:Y:S01]  /*26120*/  @P4 STG.E.U16 [R2.64], R16 ;  /* 0x0000001002004986 */ /* 0x0001e2000c101506 */
[----:B------:R-:W-:-:S03]  /*26130*/  ISETP.LT.AND P5, PT, R12, c[0x0][0x17c], !P0 ;  /* 0x00005f000c007a0c */ /* 0x000fc600047a1270 */
[----:B------:R-:W2:Y:S01]  /*26140*/  LDL.LU R12, [R1+0x8f0] ;  /* 0x0008f000010c7983 */ /* 0x000ea20000300800 */
[----:B---3--:R-:W-:Y:S01]  /*26150*/  ISETP.LT.AND P2, PT, R4, c[0x0][0x17c], !P0 ;  /* 0x00005f0004007a0c */ /* 0x008fe20004741270 */
[----:B------:R-:W-:-:S04]  /*26160*/  IMAD R4, R26, 0x2, R8 ;  /* 0x000000021a047824 */ /* 0x000fc800078e0208 */
[----:B------:R-:W-:Y:S01]  /*26170*/  IMAD R8, R26, 0x2, R4 ;  /* 0x000000021a087824 */ /* 0x000fe200078e0204 */
[----:B-1----:R-:W-:-:S04]  /*26180*/  LEA R24, P6, R4, R28, 0x1 ;  /* 0x0000001c04187211 */ /* 0x002fc800078c08ff */
[----:B------:R-:W-:Y:S02]  /*26190*/  LEA.HI.X.SX32 R25, R4, R0, 0x1, P6 ;  /* 0x0000000004197211 */ /* 0x000fe400030f0eff */
[----:B0-----:R-:W-:Y:S01]  /*261a0*/  LEA R2, P6, R8, R28, 0x1 ;  /* 0x0000001c08027211 */ /* 0x001fe200078c08ff */
[----:B------:R-:W-:Y:S01]  /*261b0*/  IMAD R4, R26, 0x2, R8 ;  /* 0x000000021a047824 */ /* 0x000fe200078e0208 */
[----:B------:R-:W-:Y:S02]  /*261c0*/  ISETP.LT.AND P4, PT, R7, c[0x0][0x17c], !P0 ;  /* 0x00005f0007007a0c */ /* 0x000fe40004781270 */
[----:B------:R-:W3:Y:S01]  /*261d0*/  LDL.LU R7, [R1+0x8f4] ;  /* 0x0008f40001077983 */ /* 0x000ee20000300800 */
[----:B------:R-:W-:-:S03]  /*261e0*/  LEA.HI.X.SX32 R3, R8, R0, 0x1, P6 ;  /* 0x0000000008037211 */ /* 0x000fc600030f0eff */
[----:B------:R-:W4:Y:S04]  /*261f0*/  LDL.LU R8, [R1+0x8e8] ;  /* 0x0008e80001087983 */ /* 0x000f280000300800 */
[----:B------:R0:W-:Y:S02]  /*26200*/  @P3 STG.E.U16 [R24.64], R15 ;  /* 0x0000000f18003986 */ /* 0x0001e4000c101506 */
[----:B0-----:R-:W-:-:S04]  /*26210*/  LEA R24, P6, R4, R28, 0x1 ;  /* 0x0000001c04187211 */ /* 0x001fc800078c08ff */
[----:B------:R-:W-:Y:S02]  /*26220*/  LEA.HI.X.SX32 R25, R4, R0, 0x1, P6 ;  /* 0x0000000004197211 */ /* 0x000fe400030f0eff */
[----:B----4-:R-:W-:Y:S01]  /*26230*/  ISETP.LT.AND P3, PT, R8, c[0x0][0x17c], !P0 ;  /* 0x00005f0008007a0c */ /* 0x010fe20004761270 */
[----:B------:R-:W-:Y:S02]  /*26240*/  IMAD R8, R26, 0x2, R4 ;  /* 0x000000021a087824 */ /* 0x000fe400078e0204 */
[----:B------:R-:W4:Y:S04]  /*26250*/  LDL.LU R4, [R1+0x8ec] ;  /* 0x0008ec0001047983 */ /* 0x000f280000300800 */
[----:B------:R0:W-:Y:S04]  /*26260*/  @P1 STG.E.U16 [R2.64], R20 ;  /* 0x0000001402001986 */ /* 0x0001e8000c101506 */
[----:B------:R1:W-:Y:S01]  /*26270*/  @P2 STG.E.U16 [R24.64], R27 ;  /* 0x0000001b18002986 */ /* 0x0003e2000c101506 */
[----:B0-----:R-:W-:-:S04]  /*26280*/  LEA R2, P6, R8, R28, 0x1 ;  /* 0x0000001c08027211 */ /* 0x001fc800078c08ff */
[----:B------:R-:W-:Y:S02]  /*26290*/  LEA.HI.X.SX32 R3, R8, R0, 0x1, P6 ;  /* 0x0000000008037211 */ /* 0x000fe400030f0eff */
[----:B--2---:R-:W-:Y:S02]  /*262a0*/  ISETP.LT.AND P2, PT, R12, c[0x0][0x17c], !P0 ;  /* 0x00005f000c007a0c */ /* 0x004fe40004741270 */
[----:B------:R-:W2:Y:S04]  /*262b0*/  LDL.LU R12, [R1+0x900] ;  /* 0x00090000010c7983 */ /* 0x000ea80000300800 */
[----:B-----5:R0:W-:Y:S01]  /*262c0*/  @P5 STG.E.U16 [R2.64], R11 ;  /* 0x0000000b02005986 */ /* 0x0201e2000c101506 */
[----:B---3--:R-:W-:-:S03]  /*262d0*/  ISETP.LT.AND P5, PT, R7, c[0x0][0x17c], !P0 ;  /* 0x00005f0007007a0c */ /* 0x008fc600047a1270 */
[----:B------:R-:W3:Y:S01]  /*262e0*/  LDL.LU R7, [R1+0x904] ;  /* 0x0009040001077983 */ /* 0x000ee20000300800 */
[----:B----4-:R-:W-:Y:S01]  /*262f0*/  ISETP.LT.AND P1, PT, R4, c[0x0][0x17c], !P0 ;  /* 0x00005f0004007a0c */ /* 0x010fe20004721270 */
[----:B------:R-:W-:-:S04]  /*26300*/  IMAD R4, R26, 0x2, R8 ;  /* 0x000000021a047824 */ /* 0x000fc800078e0208 */
[----:B------:R-:W-:Y:S01]  /*26310*/  IMAD R8, R26, 0x2, R4 ;  /* 0x000000021a087824 */ /* 0x000fe200078e0204 */
[----:B-1----:R-:W-:-:S04]  /*26320*/  LEA R24, P6, R4, R28, 0x1 ;  /* 0x0000001c04187211 */ /* 0x002fc800078c08ff */
[----:B------:R-:W-:Y:S02]  /*26330*/  LEA.HI.X.SX32 R25, R4, R0, 0x1, P6 ;  /* 0x0000000004197211 */ /* 0x000fe400030f0eff */
[----:B0-----:R-:W-:Y:S01]  /*26340*/  LEA R2, P6, R8, R28, 0x1 ;  /* 0x0000001c08027211 */ /* 0x001fe200078c08ff */
[----:B------:R-:W-:-:S03]  /*26350*/  IMAD R4, R26, 0x2, R8 ;  /* 0x000000021a047824 */ /* 0x000fc600078e0208 */
[----:B------:R-:W-:Y:S02]  /*26360*/  LEA.HI.X.SX32 R3, R8, R0, 0x1, P6 ;  /* 0x0000000008037211 */ /* 0x000fe400030f0eff */
[----:B------:R-:W4:Y:S04]  /*26370*/  LDL.LU R8, [R1+0x8f8] ;  /* 0x0008f80001087983 */ /* 0x000f280000300800 */
[----:B------:R0:W-:Y:S04]  /*26380*/  @P4 STG.E.U16 [R24.64], R5 ;  /* 0x0000000518004986 */ /* 0x0001e8000c101506 */
[----:B------:R1:W-:Y:S01]  /*26390*/  @P3 STG.E.U16 [R2.64], R13 ;  /* 0x0000000d02003986 */ /* 0x0003e2000c101506 */
[----:B0-----:R-:W-:-:S04]  /*263a0*/  LEA R24, P6, R4, R28, 0x1 ;  /* 0x0000001c04187211 */ /* 0x001fc800078c08ff */
[----:B------:R-:W-:-:S05]  /*263b0*/  LEA.HI.X.SX32 R25, R4, R0, 0x1, P6 ;  /* 0x0000000004197211 */ /* 0x000fca00030f0eff */
[----:B------:R-:W-:Y:S01]  /*263c0*/  @P1 STG.E.U16 [R24.64], R9 ;  /* 0x0000000918001986 */ /* 0x000fe2000c101506 */
[----:B--2---:R-:W-:Y:S02]  /*263d0*/  ISETP.LT.AND P1, PT, R12, c[0x0][0x17c], !P0 ;  /* 0x00005f000c007a0c */ /* 0x004fe40004721270 */
[----:B----4-:R-:W-:Y:S01]  /*263e0*/  ISETP.LT.AND P4, PT, R8, c[0x0][0x17c], !P0 ;  /* 0x00005f0008007a0c */ /* 0x010fe20004781270 */
[----:B------:R-:W-:Y:S02]  /*263f0*/  IMAD R8, R26, 0x2, R4 ;  /* 0x000000021a087824 */ /* 0x000fe400078e0204 */
[----:B------:R-:W2:Y:S03]  /*26400*/  LDL.LU R4, [R1+0x8fc] ;  /* 0x0008fc0001047983 */ /* 0x000ea60000300800 */
[C---:B-1----:R-:W-:Y:S01]  /*26410*/  LEA R2, P6, R8.reuse, R28, 0x1 ;  /* 0x0000001c08027211 */ /* 0x042fe200078c08ff */
[----:B------:R-:W4:Y:S03]  /*26420*/  LDL.LU R12, [R1+0x90c] ;  /* 0x00090c00010c7983 */ /* 0x000f260000300800 */
[----:B------:R-:W-:-:S05]  /*26430*/  LEA.HI.X.SX32 R3, R8, R0, 0x1, P6 ;  /* 0x0000000008037211 */ /* 0x000fca00030f0eff */
[----:B------:R0:W-:Y:S01]  /*26440*/  @P2 STG.E.U16 [R2.64], R17 ;  /* 0x0000001102002986 */ /* 0x0001e2000c101506 */
[----:B---3--:R-:W-:-:S03]  /*26450*/  ISETP.LT.AND P2, PT, R7, c[0x0][0x17c], !P0 ;  /* 0x00005f0007007a0c */ /* 0x008fc60004741270 */
[----:B------:R-:W3:Y:S04]  /*26460*/  LDL.LU R7, [R1+0x910] ;  /* 0x0009100001077983 */ /* 0x000ee80000300800 */
[----:B0-----:R-:W5:Y:S01]  /*26470*/  LDL.LU R3, [R1+0x908] ;  /* 0x0009080001037983 */ /* 0x001f620000300800 */
[----:B------:R-:W-:Y:S02]  /*26480*/  PRMT R9, R18, 0x7632, R9 ;  /* 0x0000763212097816 */ /* 0x000fe40000000009 */
[----:B------:R-:W-:Y:S01]  /*26490*/  PRMT R5, R19, 0x7632, R5 ;  /* 0x0000763213057816 */ /* 0x000fe20000000005 */
[----:B------:R-:W3:Y:S04]  /*264a0*/  LDL.LU R18, [R1+0xae0] ;  /* 0x000ae00001127983 */ /* 0x000ee80000300800 */
[----:B------:R-:W3:Y:S01]  /*264b0*/  LDL.LU R19, [R1+0xadc] ;  /* 0x000adc0001137983 */ /* 0x000ee20000300800 */
[----:B--2---:R-:W-:Y:S01]  /*264c0*/  ISETP.LT.AND P3, PT, R4, c[0x0][0x17c], !P0 ;  /* 0x00005f0004007a0c */ /* 0x004fe20004761270 */
[----:B------:R-:W-:-:S05]  /*264d0*/  IMAD R4, R26, 0x2, R8 ;  /* 0x000000021a047824 */ /* 0x000fca00078e0208 */
[----:B------:R-:W-:Y:S01]  /*264e0*/  LEA R24, P6, R4, R28, 0x1 ;  /* 0x0000001c04187211 */ /* 0x000fe200078c08ff */
[----:B------:R-:W-:-:S03]  /*264f0*/  IMAD R8, R26, 0x2, R4 ;  /* 0x000000021a087824 */ /* 0x000fc600078e0204 */
[----:B------:R-:W-:Y:S01]  /*26500*/  LEA.HI.X.SX32 R25, R4, R0, 0x1, P6 ;  /* 0x0000000004197211 */ /* 0x000fe200030f0eff */
[----:B------:R-:W-:Y:S01]  /*26510*/  IMAD R4, R26, 0x2, R8 ;  /* 0x000000021a047824 */ /* 0x000fe200078e0208 */
[----:B------:R-:W-:-:S03]  /*26520*/  LEA R2, P6, R8, R28, 0x1 ;  /* 0x0000001c08027211 */ /* 0x000fc600078c08ff */
[----:B------:R0:W-:Y:S01]  /*26530*/  @P5 STG.E.U16 [R24.64], R21 ;  /* 0x0000001518005986 */ /* 0x0001e2000c101506 */
[----:B-----5:R-:W-:Y:S02]  /*26540*/  ISETP.LT.AND P5, PT, R3, c[0x0][0x17c], !P0 ;  /* 0x00005f0003007a0c */ /* 0x020fe400047a1270 */
[----:B------:R-:W-:Y:S01]  /*26550*/  LEA.HI.X.SX32 R3, R8, R0, 0x1, P6 ;  /* 0x0000000008037211 */ /* 0x000fe200030f0eff */
[----:B------:R-:W-:Y:S01]  /*26560*/  IMAD R8, R26, 0x2, R4 ;  /* 0x000000021a087824 */ /* 0x000fe200078e0204 */
[----:B0-----:R-:W-:-:S03]  /*26570*/  LEA R24, P6, R4, R28, 0x1 ;  /* 0x0000001c04187211 */ /* 0x001fc600078c08ff */
[----:B------:R0:W-:Y:S01]  /*26580*/  @P4 STG.E.U16 [R2.64], R9 ;  /* 0x0000000902004986 */ /* 0x0001e2000c101506 */
[----:B------:R-:W-:Y:S02]  /*26590*/  LEA.HI.X.SX32 R25, R4, R0, 0x1, P6 ;  /* 0x0000000004197211 */ /* 0x000fe400030f0eff */
[----:B----4-:R-:W-:Y:S01]  /*265a0*/  ISETP.LT.AND P4, PT, R12, c[0x0][0x17c], !P0 ;  /* 0x00005f000c007a0c */ /* 0x010fe20004781270 */
[----:B------:R-:W-:Y:S01]  /*265b0*/  IMAD R12, R26, 0x2, R8 ;  /* 0x000000021a0c7824 */ /* 0x000fe200078e0208 */
[----:B0-----:R-:W-:-:S04]  /*265c0*/  LEA R2, P6, R8, R28, 0x1 ;  /* 0x0000001c08027211 */ /* 0x001fc800078c08ff */
[----:B------:R-:W-:Y:S02]  /*265d0*/  LEA.HI.X.SX32 R3, R8, R0, 0x1, P6 ;  /* 0x0000000008037211 */ /* 0x000fe400030f0eff */
[----:B------:R-:W2:Y:S04]  /*265e0*/  LDL.LU R8, [R1+0x914] ;  /* 0x0009140001087983 */ /* 0x000ea80000300800 */
[----:B------:R0:W-:Y:S01]  /*265f0*/  @P3 STG.E.U16 [R24.64], R5 ;  /* 0x0000000518003986 */ /* 0x0001e2000c101506 */
[----:B---3--:R-:W-:Y:S01]  /*26600*/  ISETP.LT.AND P3, PT, R7, c[0x0][0x17c], !P0 ;  /* 0x00005f0007007a0c */ /* 0x008fe20004761270 */
[----:B------:R-:W-:Y:S01]  /*26610*/  IMAD R4, R26, 0x2, R12 ;  /* 0x000000021a047824 */ /* 0x000fe200078e020c */
[----:B0-----:R-:W-:Y:S02]  /*26620*/  LEA R24, P6, R12, R28, 0x1 ;  /* 0x0000001c0c187211 */ /* 0x001fe400078c08ff */
[----:B------:R-:W-:-:S02]  /*26630*/  PRMT R5, R10, 0x7632, R5 ;  /* 0x000076320a057816 */ /* 0x000fc40000000005 */
[----:B------:R-:W3:Y:S01]  /*26640*/  LDL.LU R10, [R1+0xad8] ;  /* 0x000ad800010a7983 */ /* 0x000ee20000300800 */
[----:B------:R-:W-:-:S03]  /*26650*/  LEA.HI.X.SX32 R25, R12, R0, 0x1, P6 ;  /* 0x000000000c197211 */ /* 0x000fc600030f0eff */
[----:B------:R-:W4:Y:S04]  /*26660*/  LDL.LU R7, [R1+0x91c] ;  /* 0x00091c0001077983 */ /* 0x000f280000300800 */
[----:B------:R-:W5:Y:S01]  /*26670*/  LDL.LU R12, [R1+0x918] ;  /* 0x00091800010c7983 */ /* 0x000f620000300800 */
[----:B------:R-:W-:-:S03]  /*26680*/  PRMT R9, R14, 0x7632, R9 ;  /* 0x000076320e097816 */ /* 0x000fc60000000009 */
[----:B------:R0:W-:Y:S04]  /*26690*/  @P1 STG.E.U16 [R2.64], R5 ;  /* 0x0000000502001986 */ /* 0x0001e8000c101506 */
[----:B------:R-:W-:Y:S04]  /*266a0*/  @P2 STG.E.U16 [R24.64], R9 ;  /* 0x0000000918002986 */ /* 0x000fe8000c101506 */
[----:B------:R-:W3:Y:S01]  /*266b0*/  LDL.LU R14, [R1+0xad4] ;  /* 0x000ad400010e7983 */ /* 0x000ee20000300800 */
[----:B0-----:R-:W-:Y:S02]  /*266c0*/  LEA R2, P6, R4, R28, 0x1 ;  /* 0x0000001c04027211 */ /* 0x001fe400078c08ff */
[----:B------:R-:W-:-:S02]  /*266d0*/  PRMT R5, R6, 0x7632, R5 ;  /* 0x0000763206057816 */ /* 0x000fc40000000005 */
[----:B------:R-:W-:Y:S01]  /*266e0*/  LEA.HI.X.SX32 R3, R4, R0, 0x1, P6 ;  /* 0x0000000004037211 */ /* 0x000fe200030f0eff */
[----:B------:R-:W3:Y:S04]  /*266f0*/  LDL.LU R6, [R1+0xad0] ;  /* 0x000ad00001067983 */ /* 0x000ee80000300800 */
[----:B------:R0:W-:Y:S02]  /*26700*/  @P5 STG.E.U16 [R2.64], R5 ;  /* 0x0000000502005986 */ /* 0x0001e4000c101506 */
[----:B0-----:R-:W-:Y:S02]  /*26710*/  PRMT R5, R29, 0x7632, R5 ;  /* 0x000076321d057816 */ /* 0x001fe40000000005 */
[----:B--2---:R-:W-:Y:S01]  /*26720*/  ISETP.LT.AND P1, PT, R8, c[0x0][0x17c], !P0 ;  /* 0x00005f0008007a0c */ /* 0x004fe20004721270 */
[----:B------:R-:W-:-:S05]  /*26730*/  IMAD R8, R26, 0x2, R4 ;  /* 0x000000021a087824 */ /* 0x000fca00078e0204 */
[----:B------:R-:W-:Y:S01]  /*26740*/  LEA R24, P6, R8, R28, 0x1 ;  /* 0x0000001c08187211 */ /* 0x000fe200078c08ff */
[----:B------:R-:W-:-:S03]  /*26750*/  IMAD R3, R26, 0x2, R8 ;  /* 0x000000021a037824 */ /* 0x000fc600078e0208 */
[----:B------:R-:W-:Y:S02]  /*26760*/  LEA.HI.X.SX32 R25, R8, R0, 0x1, P6 ;  /* 0x0000000008197211 */ /* 0x000fe400030f0eff */
[----:B-----5:R-:W-:Y:S02]  /*26770*/  ISETP.LT.AND P2, PT, R12, c[0x0][0x17c], !P0 ;  /* 0x00005f000c007a0c */ /* 0x020fe40004741270 */
[----:B------:R-:W2:Y:S04]  /*26780*/  LDL.LU R12, [R1+0x924] ;  /* 0x00092400010c7983 */ /* 0x000ea80000300800 */
[----:B------:R-:W5:Y:S01]  /*26790*/  LDL.LU R8, [R1+0x920] ;  /* 0x0009200001087983 */ /* 0x000f620000300800 */
[----:B----4-:R-:W-:-:S03]  /*267a0*/  ISETP.LT.AND P5, PT, R7, c[0x0][0x17c], !P0 ;  /* 0x00005f0007007a0c */ /* 0x010fc600047a1270 */
[----:B------:R-:W4:Y:S04]  /*267b0*/  LDL.LU R29, [R1+0xacc] ;  /* 0x000acc00011d7983 */ /* 0x000f280000300800 */
[----:B------:R-:W3:Y:S01]  /*267c0*/  LDL.LU R7, [R1+0x928] ;  /* 0x0009280001077983 */ /* 0x000ee20000300800 */
[C---:B------:R-:W-:Y:S01]  /*267d0*/  LEA R2, P6, R3.reuse, R28, 0x1 ;  /* 0x0000001c03027211 */ /* 0x040fe200078c08ff */
[----:B------:R-:W-:Y:S01]  /*267e0*/  IMAD R4, R26, 0x2, R3 ;  /* 0x000000021a047824 */ /* 0x000fe200078e0203 */
[----:B------:R-:W-:Y:S01]  /*267f0*/  PRMT R9, R16, 0x7632, R9 ;  /* 0x0000763210097816 */ /* 0x000fe20000000009 */
[----:B------:R0:W-:Y:S01]  /*26800*/  @P4 STG.E.U16 [R24.64], R5 ;  /* 0x0000000518004986 */ /* 0x0001e2000c101506 */
[----:B------:R-:W-:-:S03]  /*26810*/  LEA.HI.X.SX32 R3, R3, R0, 0x1, P6 ;  /* 0x0000000003037211 */ /* 0x000fc600030f0eff */
[----:B------:R-:W4:Y:S04]  /*26820*/  LDL.LU R16, [R1+0x92c] ;  /* 0x00092c0001107983 */ /* 0x000f280000300800 */
[----:B------:R1:W-:Y:S01]  /*26830*/  @P3 STG.E.U16 [R2.64], R9 ;  /* 0x0000000902003986 */ /* 0x0003e2000c101506 */
[C---:B0-----:R-:W-:Y:S02]  /*26840*/  LEA R24, P6, R4.reuse, R28, 0x1 ;  /* 0x0000001c04187211 */ /* 0x041fe400078c08ff */
[----:B------:R-:W-:Y:S02]  /*26850*/  PRMT R5, R15, 0x7632, R5 ;  /* 0x000076320f057816 */ /* 0x000fe40000000005 */
[----:B------:R-:W-:Y:S01]  /*26860*/  LEA.HI.X.SX32 R25, R4, R0, 0x1, P6 ;  /* 0x0000000004197211 */ /* 0x000fe200030f0eff */
[----:B------:R-:W4:Y:S04]  /*26870*/  LDL.LU R15, [R1+0x930] ;  /* 0x00093000010f7983 */ /* 0x000f280000300800 */
[----:B------:R0:W-:Y:S01]  /*26880*/  @P1 STG.E.U16 [R24.64], R5 ;  /* 0x0000000518001986 */ /* 0x0001e2000c101506 */
[----:B-----5:R-:W-:Y:S01]  /*26890*/  ISETP.LT.AND P4, PT, R8, c[0x0][0x17c], !P0 ;  /* 0x00005f0008007a0c */ /* 0x020fe20004781270 */
[----:B------:R-:W-:Y:S01]  /*268a0*/  IMAD R8, R26, 0x2, R4 ;  /* 0x000000021a087824 */ /* 0x000fe200078e0204 */
[----:B--2---:R-:W-:-:S03]  /*268b0*/  ISETP.LT.AND P3, PT, R12, c[0x0][0x17c], !P0 ;  /* 0x00005f000c007a0c */ /* 0x004fc60004761270 */
[----:B------:R-:W-:Y:S01]  /*268c0*/  IMAD R12, R26, 0x2, R8 ;  /* 0x000000021a0c7824 */ /* 0x000fe200078e0208 */
[C---:B-1----:R-:W-:Y:S02]  /*268d0*/  LEA R2, P6, R8.reuse, R28, 0x1 ;  /* 0x0000001c08027211 */ /* 0x042fe400078c08ff */
[----:B---3--:R-:W-:Y:S02]  /*268e0*/  ISETP.LT.AND P1, PT, R7, c[0x0][0x17c], !P0 ;  /* 0x00005f0007007a0c */ /* 0x008fe40004721270 */
[----:B------:R-:W-:Y:S01]  /*268f0*/  LEA.HI.X.SX32 R3, R8, R0, 0x1, P6 ;  /* 0x0000000008037211 */ /* 0x000fe200030f0eff */
[----:B------:R-:W2:Y:S01]  /*26900*/  LDL.LU R7, [R1+0x934] ;  /* 0x0009340001077983 */ /* 0x000ea20000300800 */
[----:B0-----:R-:W-:Y:S01]  /*26910*/  LEA R24, P6, R12, R28, 0x1 ;  /* 0x0000001c0c187211 */ /* 0x001fe200078c08ff */
[----:B------:R-:W-:-:S03]  /*26920*/  IMAD R4, R26, 0x2, R12 ;  /* 0x000000021a047824 */ /* 0x000fc600078e020c */
[----:B------:R-:W-:Y:S02]  /*26930*/  LEA.HI.X.SX32 R25, R12, R0, 0x1, P6 ;  /* 0x000000000c197211 */ /* 0x000fe400030f0eff */
[----:B------:R-:W3:Y:S01]  /*26940*/  LDL.LU R12, [R1+0x938] ;  /* 0x00093800010c7983 */ /* 0x000ee20000300800 */
[----:B------:R-:W-:Y:S01]  /*26950*/  PRMT R5, R20, 0x7632, R5 ;  /* 0x0000763214057816 */ /* 0x000fe20000000005 */
[----:B------:R-:W-:Y:S01]  /*26960*/  IMAD R8, R26, 0x2, R4 ;  /* 0x000000021a087824 */ /* 0x000fe200078e0204 */
[----:B------:R-:W-:-:S03]  /*26970*/  PRMT R9, R27, 0x7632, R9 ;  /* 0x000076321b097816 */ /* 0x000fc60000000009 */
[----:B------:R0:W-:Y:S04]  /*26980*/  @P2 STG.E.U16 [R2.64], R5 ;  /* 0x0000000502002986 */ /* 0x0001e8000c101506 */
[----:B------:R1:W-:Y:S01]  /*26990*/  @P5 STG.E.U16 [R24.64], R9 ;  /* 0x0000000918005986 */ /* 0x0003e2000c101506 */
[C---:B0-----:R-:W-:Y:S02]  /*269a0*/  LEA R2, P6, R4.reuse, R28, 0x1 ;  /* 0x0000001c04027211 */ /* 0x041fe400078c08ff */
[----:B------:R-:W-:Y:S02]  /*269b0*/  PRMT R5, R11, 0x7632, R5 ;  /* 0x000076320b057816 */ /* 0x000fe40000000005 */
[----:B------:R-:W-:Y:S01]  /*269c0*/  LEA.HI.X.SX32 R3, R4, R0, 0x1, P6 ;  /* 0x0000000004037211 */ /* 0x000fe200030f0eff */
[----:B------:R-:W5:Y:S01]  /*269d0*/  LDL.LU R11, [R1+0x93c] ;  /* 0x00093c00010b7983 */ /* 0x000f620000300800 */
[----:B-1----:R-:W-:-:S02]  /*269e0*/  LEA R24, P6, R8, R28, 0x1 ;  /* 0x0000001c08187211 */ /* 0x002fc400078c08ff */
[----:B------:R-:W-:Y:S02]  /*269f0*/  PRMT R4, R5, 0x7632, R4 ;  /* 0x0000763205047816 */ /* 0x000fe40000000004 */
[----:B------:R-:W-:Y:S01]  /*26a00*/  LEA.HI.X.SX32 R25, R8, R0, 0x1, P6 ;  /* 0x0000000008197211 */ /* 0x000fe200030f0eff */
[----:B------:R0:W-:Y:S01]  /*26a10*/  @P4 STG.E.U16 [R2.64], R5 ;  /* 0x0000000502004986 */ /* 0x0001e2000c101506 */
[----:B----4-:R-:W-:-:S03]  /*26a20*/  ISETP.LT.AND P2, PT, R16, c[0x0][0x17c], !P0 ;  /* 0x00005f0010007a0c */ /* 0x010fc60004741270 */
[----:B------:R1:W-:Y:S01]  /*26a30*/  @P3 STG.E.U16 [R24.64], R4 ;  /* 0x0000000418003986 */ /* 0x0003e2000c101506 */
[----:B--2---:R-:W-:-:S03]  /*26a40*/  ISETP.LT.AND P4, PT, R7, c[0x0][0x17c], !P0 ;  /* 0x00005f0007007a0c */ /* 0x004fc60004781270 */
[----:B------:R-:W2:Y:S04]  /*26a50*/  LDL.LU R7, [R1+0x940] ;  /* 0x0009400001077983 */ /* 0x000ea80000300800 */
[----:B------:R-:W4:Y:S01]  /*26a60*/  LDL.LU R16, [R1+0x944] ;  /* 0x0009440001107983 */ /* 0x000f220000300800 */
[----:B---3--:R-:W-:-:S03]  /*26a70*/  ISETP.LT.AND P3, PT, R12, c[0x0][0x17c], !P0 ;  /* 0x00005f000c007a0c */ /* 0x008fc60004761270 */
[----:B------:R-:W3:Y:S01]  /*26a80*/  LDL.LU R12, [R1+0x948] ;  /* 0x00094800010c7983 */ /* 0x000ee20000300800 */
[----:B0-----:R-:W-:-:S04]  /*26a90*/  IMAD R3, R26, 0x2, R8 ;  /* 0x000000021a037824 */ /* 0x001fc800078e0208 */
[----:B------:R-:W-:Y:S01]  /*26aa0*/  IMAD R5, R26, 0x2, R3 ;  /* 0x000000021a057824 */ /* 0x000fe200078e0203 */
[----:B------:R-:W-:-:S04]  /*26ab0*/  LEA R2, P6, R3, R28, 0x1 ;  /* 0x0000001c03027211 */ /* 0x000fc800078c08ff */
[----:B------:R-:W-:Y:S02]  /*26ac0*/  LEA.HI.X.SX32 R3, R3, R0, 0x1, P6 ;  /* 0x0000000003037211 */ /* 0x000fe400030f0eff */
[----:B-1----:R-:W-:Y:S01]  /*26ad0*/  LEA R4, P6, R5, R28, 0x1 ;  /* 0x0000001c05047211 */ /* 0x002fe200078c08ff */
[----:B------:R-:W-:Y:S01]  /*26ae0*/  IMAD R8, R26, 0x2, R5 ;  /* 0x000000021a087824 */ /* 0x000fe200078e0205 */
[----:B------:R-:W-:Y:S02]  /*26af0*/  PRMT R13, R13, 0x7632, R13 ;  /* 0x000076320d0d7816 */ /* 0x000fe4000000000d */
[----:B------:R-:W-:Y:S02]  /*26b00*/  PRMT R9, R9, 0x7632, R9 ;  /* 0x0000763209097816 */ /* 0x000fe40000000009 */
[----:B------:R-:W-:Y:S01]  /*26b10*/  LEA.HI.X.SX32 R5, R5, R0, 0x1, P6 ;  /* 0x0000000005057211 */ /* 0x000fe200030f0eff */
[----:B------:R0:W-:Y:S01]  /*26b20*/  @P1 STG.E.U16 [R2.64], R13 ;  /* 0x0000000d02001986 */ /* 0x0001e2000c101506 */
[----:B------:R-:W-:-:S03]  /*26b30*/  ISETP.LT.AND P5, PT, R15, c[0x0][0x17c], !P0 ;  /* 0x00005f000f007a0c */ /* 0x000fc600047a1270 */
[----:B------:R1:W-:Y:S01]  /*26b40*/  @P2 STG.E.U16 [R4.64], R9 ;  /* 0x0000000904002986 */ /* 0x0003e2000c101506 */
[----:B------:R-:W-:Y:S02]  /*26b50*/  PRMT R17, R17, 0x7632, R17 ;  /* 0x0000763211117816 */ /* 0x000fe40000000011 */
[----:B0-----:R-:W-:Y:S01]  /*26b60*/  LEA R2, P6, R8, R28, 0x1 ;  /* 0x0000001c08027211 */ /* 0x001fe200078c08ff */
[----:B------:R-:W3:Y:S01]  /*26b70*/  LDL.LU R13, [R1+0x68] ;  /* 0x00006800010d7983 */ /* 0x000ee20000300800 */
[----:B-1----:R-:W-:Y:S02]  /*26b80*/  IMAD R5, R26, 0x2, R8 ;  /* 0x000000021a057824 */ /* 0x002fe400078e0208 */
[----:B------:R-:W-:Y:S01]  /*26b90*/  LEA.HI.X.SX32 R3, R8, R0, 0x1, P6 ;  /* 0x0000000008037211 */ /* 0x000fe200030f0eff */
[----:B------:R-:W3:Y:S02]  /*26ba0*/  LDL.LU R20, [R1+0x94c] ;  /* 0x00094c0001147983 */ /* 0x000ee40000300800 */
[----:B------:R-:W-:Y:S01]  /*26bb0*/  LEA R4, P6, R5, R28, 0x1 ;  /* 0x0000001c05047211 */ /* 0x000fe200078c08ff */
[----:B------:R-:W-:Y:S01]  /*26bc0*/  IMAD R8, R26, 0x2, R5 ;  /* 0x000000021a087824 */ /* 0x000fe200078e0205 */
[----:B-----5:R-:W-:-:S02]  /*26bd0*/  ISETP.LT.AND P1, PT, R11, c[0x0][0x17c], !P0 ;  /* 0x00005f000b007a0c */ /* 0x020fc40004721270 */
[----:B------:R-:W5:Y:S01]  /*26be0*/  LDL.LU R11, [R1+0x58] ;  /* 0x00005800010b7983 */ /* 0x000f620000300800 */
[----:B------:R-:W-:Y:S02]  /*26bf0*/  LEA.HI.X.SX32 R5, R5, R0, 0x1, P6 ;  /* 0x0000000005057211 */ /* 0x000fe400030f0eff */
[----:B------:R-:W-:Y:S01]  /*26c00*/  PRMT R21, R21, 0x7632, R21 ;  /* 0x0000763215157816 */ /* 0x000fe20000000015 */
[----:B------:R-:W5:Y:S04]  /*26c10*/  LDL.LU R15, [R1+0x78] ;  /* 0x00007800010f7983 */ /* 0x000f680000300800 */
[----:B------:R-:W-:Y:S04]  /*26c20*/  @P5 STG.E.U16 [R2.64], R17 ;  /* 0x0000001102005986 */ /* 0x000fe8000c101506 */
[----:B------:R0:W-:Y:S01]  /*26c30*/  @P4 STG.E.U16 [R4.64], R21 ;  /* 0x0000001504004986 */ /* 0x0001e2000c101506 */
[----:B--2---:R-:W-:-:S03]  /*26c40*/  ISETP.LT.AND P2, PT, R7, c[0x0][0x17c], !P0 ;  /* 0x00005f0007007a0c */ /* 0x004fc60004741270 */
[----:B------:R-:W2:Y:S01]  /*26c50*/  LDL.LU R7, [R1+0x88] ;  /* 0x0000880001077983 */ /* 0x000ea20000300800 */
[----:B----4-:R-:W-:-:S03]  /*26c60*/  ISETP.LT.AND P5, PT, R16, c[0x0][0x17c], !P0 ;  /* 0x00005f0010007a0c */ /* 0x010fc600047a1270 */
[----:B------:R-:W4:Y:S01]  /*26c70*/  LDL.LU R16, [R1+0x950] ;  /* 0x0009500001107983 */ /* 0x000f220000300800 */
[----:B---3--:R-:W-:-:S03]  /*26c80*/  ISETP.LT.AND P4, PT, R12, c[0x0][0x17c], !P0 ;  /* 0x00005f000c007a0c */ /* 0x008fc60004781270 */
[----:B0-----:R-:W3:Y:S04]  /*26c90*/  LDL.LU R21, [R1+0xa8] ;  /* 0x0000a80001157983 */ /* 0x001ee80000300800 */
[----:B------:R-:W2:Y:S01]  /*26ca0*/  LDL.LU R12, [R1+0x954] ;  /* 0x00095400010c7983 */ /* 0x000ea20000300800 */
[----:B------:R-:W-:Y:S01]  /*26cb0*/  LEA R2, P6, R8, R28, 0x1 ;  /* 0x0000001c08027211 */ /* 0x000fe200078c08ff */
[----:B------:R-:W-:Y:S02]  /*26cc0*/  IMAD R9, R26, 0x2, R8 ;  /* 0x000000021a097824 */ /* 0x000fe400078e0208 */
[----:B------:R-:W3:Y:S01]  /*26cd0*/  LDL.LU R17, [R1+0x98] ;  /* 0x0000980001117983 */ /* 0x000ee20000300800 */
[----:B------:R-:W-:Y:S01]  /*26ce0*/  LEA.HI.X.SX32 R3, R8, R0, 0x1, P6 ;  /* 0x0000000008037211 */ /* 0x000fe200030f0eff */
[C---:B------:R-:W-:Y:S01]  /*26cf0*/  IMAD R8, R26.reuse, 0x2, R9 ;  /* 0x000000021a087824 */ /* 0x040fe200078e0209 */
[C---:B------:R-:W-:Y:S01]  /*26d00*/  LEA R4, P6, R9.reuse, R28, 0x1 ;  /* 0x0000001c09047211 */ /* 0x040fe200078c08ff */
[----:B------:R-:W3:Y:S03]  /*26d10*/  LDL.LU R24, [R1+0x28] ;  /* 0x0000280001187983 */ /* 0x000ee60000300800 */
[----:B------:R-:W-:Y:S01]  /*26d20*/  LEA.HI.X.SX32 R5, R9, R0, 0x1, P6 ;  /* 0x0000000009057211 */ /* 0x000fe200030f0eff */
[----:B------:R-:W-:Y:S01]  /*26d30*/  IMAD R9, R26, 0x2, R8 ;  /* 0x000000021a097824 */ /* 0x000fe200078e0208 */
[----:B------:R-:W3:Y:S04]  /*26d40*/  LDL.LU R25, [R1+0x8] ;  /* 0x0000080001197983 */ /* 0x000ee80000300800 */
[----:B------:R0:W-:Y:S02]  /*26d50*/  @P3 STG.E.U16 [R2.64], R13 ;  /* 0x0000000d02003986 */ /* 0x0001e4000c101506 */
[----:B0-----:R-:W-:-:S02]  /*26d60*/  LEA R2, P6, R8, R28, 0x1 ;  /* 0x0000001c08027211 */ /* 0x001fc400078c08ff */
[----:B-----5:R0:W-:Y:S02]  /*26d70*/  @P1 STG.E.U16 [R4.64], R11 ;  /* 0x0000000b04001986 */ /* 0x0201e4000c101506 */
[----:B------:R-:W-:Y:S01]  /*26d80*/  LEA.HI.X.SX32 R3, R8, R0, 0x1, P6 ;  /* 0x0000000008037211 */ /* 0x000fe200030f0eff */
[----:B------:R-:W-:Y:S01]  /*26d90*/  IMAD R8, R26, 0x2, R9 ;  /* 0x000000021a087824 */ /* 0x000fe200078e0209 */
[----:B------:R-:W-:Y:S02]  /*26da0*/  ISETP.LT.AND P3, PT, R20, c[0x0][0x17c], !P0 ;  /* 0x00005f0014007a0c */ /* 0x000fe40004761270 */
[----:B------:R-:W5:Y:S01]  /*26db0*/  LDL.LU R20, [R1+0x48] ;  /* 0x0000480001147983 */ /* 0x000f620000300800 */
[----:B0-----:R-:W-:-:S03]  /*26dc0*/  LEA R4, P6, R9, R28, 0x1 ;  /* 0x0000001c09047211 */ /* 0x001fc600078c08ff */
[----:B------:R0:W-:Y:S01]  /*26dd0*/  @P2 STG.E.U16 [R2.64], R15 ;  /* 0x0000000f02002986 */ /* 0x0001e2000c101506 */
[----:B------:R-:W-:Y:S01]  /*26de0*/  LEA.HI.X.SX32 R5, R9, R0, 0x1, P6 ;  /* 0x0000000009057211 */ /* 0x000fe200030f0eff */
[----:B------:R-:W-:Y:S01]  /*26df0*/  IMAD R9, R26, 0x2, R8 ;  /* 0x000000021a097824 */ /* 0x000fe200078e0208 */
[----:B0-----:R-:W-:-:S04]  /*26e00*/  LEA R2, P6, R8, R28, 0x1 ;  /* 0x0000001c08027211 */ /* 0x001fc800078c08ff */
[----:B------:R-:W-:Y:S02]  /*26e10*/  LEA.HI.X.SX32 R3, R8, R0, 0x1, P6 ;  /* 0x0000000008037211 */ /* 0x000fe400030f0eff */
[----:B----4-:R-:W-:Y:S02]  /*26e20*/  ISETP.LT.AND P1, PT, R16, c[0x0][0x17c], !P0 ;  /* 0x00005f0010007a0c */ /* 0x010fe40004721270 */
[----:B--2---:R-:W-:Y:S02]  /*26e30*/  ISETP.LT.AND P2, PT, R12, c[0x0][0x17c], !P0 ;  /* 0x00005f000c007a0c */ /* 0x004fe40004741270 */
[----:B------:R-:W2:Y:S04]  /*26e40*/  LDL.LU R12, [R1+0x960] ;  /* 0x00096000010c7983 */ /* 0x000ea80000300800 */
[----:B------:R-:W4:Y:S04]  /*26e50*/  LDL.LU R16, [R1+0x964] ;  /* 0x0009640001107983 */ /* 0x000f280000300800 */
[----:B------:R-:W2:Y:S04]  /*26e60*/  LDL.LU R27, [R1+0x38] ;  /* 0x00003800011b7983 */ /* 0x000ea80000300800 */
[----:B------:R-:W2:Y:S04]  /*26e70*/  LDL.LU R8, [R1+0x958] ;  /* 0x0009580001087983 */ /* 0x000ea80000300800 */
[----:B------:R0:W-:Y:S02]  /*26e80*/  @P5 STG.E.U16 [R4.64], R7 ;  /* 0x0000000704005986 */ /* 0x0001e4000c101506 */
[----:B0-----:R-:W-:-:S04]  /*26e90*/  LEA R4, P6, R9, R28, 0x1 ;  /* 0x0000001c09047211 */ /* 0x001fc800078c08ff */
[----:B------:R-:W-:Y:S02]  /*26ea0*/  LEA.HI.X.SX32 R5, R9, R0, 0x1, P6 ;  /* 0x0000000009057211 */ /* 0x000fe400030f0eff */
[----:B--2---:R-:W-:Y:S01]  /*26eb0*/  ISETP.LT.AND P5, PT, R8, c[0x0][0x17c], !P0 ;  /* 0x00005f0008007a0c */ /* 0x004fe200047a1270 */
[----:B------:R-:W-:Y:S02]  /*26ec0*/  IMAD R8, R26, 0x2, R9 ;  /* 0x000000021a087824 */ /* 0x000fe400078e0209 */
[----:B------:R-:W2:Y:S04]  /*26ed0*/  LDL.LU R9, [R1+0x95c] ;  /* 0x00095c0001097983 */ /* 0x000ea80000300800 */
[----:B---3--:R0:W-:Y:S04]  /*26ee0*/  @P4 STG.E.U16 [R2.64], R21 ;  /* 0x0000001502004986 */ /* 0x0081e8000c101506 */
[----:B------:R1:W-:Y:S01]  /*26ef0*/  @P3 STG.E.U16 [R4.64], R17 ;  /* 0x0000001104003986 */ /* 0x0003e2000c101506 */
[----:B0-----:R-:W-:-:S04]  /*26f00*/  LEA R2, P6, R8, R28, 0x1 ;  /* 0x0000001c08027211 */ /* 0x001fc800078c08ff */
[----:B------:R-:W-:Y:S02]  /*26f10*/  LEA.HI.X.SX32 R3, R8, R0, 0x1, P6 ;  /* 0x0000000008037211 */ /* 0x000fe400030f0eff */
[----:B------:R-:W-:Y:S02]  /*26f20*/  ISETP.LT.AND P3, PT, R12, c[0x0][0x17c], !P0 ;  /* 0x00005f000c007a0c */ /* 0x000fe40004761270 */
[----:B------:R-:W3:Y:S04]  /*26f30*/  LDL.LU R12, [R1+0x970] ;  /* 0x00097000010c7983 */ /* 0x000ee80000300800 */
[----:B------:R0:W-:Y:S01]  /*26f40*/  @P1 STG.E.U16 [R2.64], R24 ;  /* 0x0000001802001986 */ /* 0x0001e2000c101506 */
[----:B----4-:R-:W-:-:S03]  /*26f50*/  ISETP.LT.AND P1, PT, R16, c[0x0][0x17c], !P0 ;  /* 0x00005f0010007a0c */ /* 0x010fc60004721270 */
[----:B------:R-:W4:Y:S01]  /*26f60*/  LDL.LU R16, [R1+0x974] ;  /* 0x0009740001107983 */ /* 0x000f220000300800 */
[----:B--2---:R-:W-:Y:S01]  /*26f70*/  ISETP.LT.AND P4, PT, R9, c[0x0][0x17c], !P0 ;  /* 0x00005f0009007a0c */ /* 0x004fe20004781270 */
[----:B------:R-:W-:-:S04]  /*26f80*/  IMAD R9, R26, 0x2, R8 ;  /* 0x000000021a097824 */ /* 0x000fc800078e0208 */
[----:B------:R-:W-:Y:S01]  /*26f90*/  IMAD R8, R26, 0x2, R9 ;  /* 0x000000021a087824 */ /* 0x000fe200078e0209 */
[----:B-1----:R-:W-:-:S04]  /*26fa0*/  LEA R4, P6, R9, R28, 0x1 ;  /* 0x0000001c09047211 */ /* 0x002fc800078c08ff */
[----:B------:R-:W-:Y:S02]  /*26fb0*/  LEA.HI.X.SX32 R5, R9, R0, 0x1, P6 ;  /* 0x0000000009057211 */ /* 0x000fe400030f0eff */
[----:B0-----:R-:W-:Y:S01]  /*26fc0*/  LEA R2, P6, R8, R28, 0x1 ;  /* 0x0000001c08027211 */ /* 0x001fe200078c08ff */
[----:B------:R-:W-:-:S03]  /*26fd0*/  IMAD R9, R26, 0x2, R8 ;  /* 0x000000021a097824 */ /* 0x000fc600078e0208 */
[----:B------:R-:W-:Y:S02]  /*26fe0*/  LEA.HI.X.SX32 R3, R8, R0, 0x1, P6 ;  /* 0x0000000008037211 */ /* 0x000fe400030f0eff */
[----:B------:R-:W2:Y:S04]  /*26ff0*/  LDL.LU R8, [R1+0x968] ;  /* 0x0009680001087983 */ /* 0x000ea80000300800 */
[----:B------:R0:W-:Y:S02]  /*27000*/  @P2 STG.E.U16 [R4.64], R25 ;  /* 0x0000001904002986 */ /* 0x0001e4000c101506 */
[----:B0-----:R-:W-:-:S04]  /*27010*/  LEA R4, P6, R9, R28, 0x1 ;  /* 0x0000001c09047211 */ /* 0x001fc800078c08ff */
[----:B------:R-:W-:Y:S02]  /*27020*/  LEA.HI.X.SX32 R5, R9, R0, 0x1, P6 ;  /* 0x0000000009057211 */ /* 0x000fe400030f0eff */
[----:B--2---:R-:W-:Y:S01]  /*27030*/  ISETP.LT.AND P2, PT, R8, c[0x0][0x17c], !P0 ;  /* 0x00005f0008007a0c */ /* 0x004fe20004741270 */
[----:B------:R-:W-:Y:S02]  /*27040*/  IMAD R8, R26, 0x2, R9 ;  /* 0x000000021a087824 */ /* 0x000fe400078e0209 */
[----:B------:R-:W2:Y:S04]  /*27050*/  LDL.LU R9, [R1+0x96c] ;  /* 0x00096c0001097983 */ /* 0x000ea80000300800 */
[----:B-----5:R0:W-:Y:S04]  /*27060*/  @P5 STG.E.U16 [R2.64], R20 ;  /* 0x0000001402005986 */ /* 0x0201e8000c101506 */
[----:B------:R1:W-:Y:S01]  /*27070*/  @P4 STG.E.U16 [R4.64], R27 ;  /* 0x0000001b04004986 */ /* 0x0003e2000c101506 */
[----:B0-----:R-:W-:-:S04]  /*27080*/  LEA R2, P6, R8, R28, 0x1 ;  /* 0x0000001c08027211 */ /* 0x001fc800078c08ff */
[----:B------:R-:W-:Y:S02]  /*27090*/  LEA.HI.X.SX32 R3, R8, R0, 0x1, P6 ;  /* 0x0000000008037211 */ /* 0x000fe400030f0eff */
[----:B---3--:R-:W-:Y:S02]  /*270a0*/  ISETP.LT.AND P4, PT, R12, c[0x0][0x17c], !P0 ;  /* 0x00005f000c007a0c */ /* 0x008fe40004781270 */
        /* <DEDUP_REMOVED lines=13> */
[----:B------:R0:W-:Y:S04]  /*27180*/  @P1 STG.E.U16 [R4.64], R6 ;  /* 0x0000000604001986 */ /* 0x0001e8000c101506 */
[----:B------:R1:W-:Y:S01]  /*27190*/  @P2 STG.E.U16 [R2.64], R14 ;  /* 0x0000000e02002986 */ /* 0x0003e2000c101506 */
[----:B0-----:R-:W-:-:S04]  /*271a0*/  LEA R4, P6, R9, R28, 0x1 ;  /* 0x0000001c09047211 */ /* 0x001fc800078c08ff */
[----:B------:R-:W-:-:S05]  /*271b0*/  LEA.HI.X.SX32 R5, R9, R0, 0x1, P6 ;  /* 0x0000000009057211 */ /* 0x000fca00030f0eff */
[----:B------:R-:W-:Y:S01]  /*271c0*/  @P5 STG.E.U16 [R4.64], R10 ;  /* 0x0000000a04005986 */ /* 0x000fe2000c101506 */
[----:B---3--:R-:W-:Y:S02]  /*271d0*/  ISETP.LT.AND P5, PT, R12, c[0x0][0x17c], !P0 ;  /* 0x00005f000c007a0c */ /* 0x008fe400047a1270 */
[----:B--2---:R-:W-:Y:S01]  /*271e0*/  ISETP.LT.AND P1, PT, R8, c[0x0][0x17c], !P0 ;  /* 0x00005f0008007a0c */ /* 0x004fe20004721270 */
[----:B------:R-:W-:Y:S02]  /*271f0*/  IMAD R8, R26, 0x2, R9 ;  /* 0x000000021a087824 */ /* 0x000fe400078e0209 */
[----:B------:R-:W2:Y:S03]  /*27200*/  LDL.LU R9, [R1+0x97c] ;  /* 0x00097c0001097983 */ /* 0x000ea60000300800 */
[C---:B-1----:R-:W-:Y:S01]  /*27210*/  LEA R2, P6, R8.reuse, R28, 0x1 ;  /* 0x0000001c08027211 */ /* 0x042fe200078c08ff */
[----:B------:R-:W3:Y:S03]  /*27220*/  LDL.LU R12, [R1+0x98c] ;  /* 0x00098c00010c7983 */ /* 0x000ee60000300800 */
[----:B------:R-:W-:-:S05]  /*27230*/  LEA.HI.X.SX32 R3, R8, R0, 0x1, P6 ;  /* 0x0000000008037211 */ /* 0x000fca00030f0eff */
[----:B------:R0:W-:Y:S01]  /*27240*/  @P4 STG.E.U16 [R2.64], R18 ;  /* 0x0000001202004986 */ /* 0x0001e2000c101506 */
[----:B----4-:R-:W-:-:S03]  /*27250*/  ISETP.LT.AND P4, PT, R16, c[0x0][0x17c], !P0 ;  /* 0x00005f0010007a0c */ /* 0x010fc60004781270 */
[----:B------:R-:W4:Y:S04]  /*27260*/  LDL.LU R16, [R1+0x990] ;  /* 0x0009900001107983 */ /* 0x000f280000300800 */
        /* <DEDUP_REMOVED lines=14> */
[----:B------:R-:W-:Y:S02]  /*27350*/  LEA.HI.X.SX32 R3, R8, R0, 0x1, P6 ;  /* 0x0000000008037211 */ /* 0x000fe400030f0eff */
[----:B0-----:R-:W-:-:S04]  /*27360*/  LEA R4, P6, R9, R28, 0x1 ;  /* 0x0000001c09047211 */ /* 0x001fc800078c08ff */
[----:B------:R-:W-:Y:S01]  /*27370*/  LEA.HI.X.SX32 R5, R9, R0, 0x1, P6 ;  /* 0x0000000009057211 */ /* 0x000fe200030f0eff */
[----:B------:R-:W-:Y:S01]  /*27380*/  @P1 STG.E.U16 [R2.64], R10 ;  /* 0x0000000a02001986 */ /* 0x000fe2000c101506 */
[----:B---3--:R-:W-:-:S03]  /*27390*/  ISETP.LT.AND P1, PT, R12, c[0x0][0x17c], !P0 ;  /* 0x00005f000c007a0c */ /* 0x008fc60004721270 */
[----:B------:R-:W2:Y:S04]  /*273a0*/  LDL.LU R12, [R1+0x998] ;  /* 0x00099800010c7983 */ /* 0x000ea80000300800 */
[----:B------:R0:W-:Y:S01]  /*273b0*/  @P2 STG.E.U16 [R4.64], R6 ;  /* 0x0000000604002986 */ /* 0x0001e2000c101506 */
[----:B----4-:R-:W-:Y:S02]  /*273c0*/  ISETP.LT.AND P2, PT, R16, c[0x0][0x17c], !P0 ;  /* 0x00005f0010007a0c */ /* 0x010fe40004741270 */
[----:B0-----:R-:W-:Y:S02]  /*273d0*/  PRMT R6, R15, 0x7632, R6 ;  /* 0x000076320f067816 */ /* 0x001fe40000000006 */
[----:B------:R-:W3:Y:S04]  /*273e0*/  LDL.LU R15, [R1+0xac4] ;  /* 0x000ac400010f7983 */ /* 0x000ee80000300800 */
[----:B------:R-:W4:Y:S01]  /*273f0*/  LDL.LU R16, [R1+0x99c] ;  /* 0x00099c0001107983 */ /* 0x000f220000300800 */
[----:B------:R-:W-:-:S04]  /*27400*/  IMAD R8, R26, 0x2, R9 ;  /* 0x000000021a087824 */ /* 0x000fc800078e0209 */
[----:B------:R-:W-:Y:S01]  /*27410*/  IMAD R5, R26, 0x2, R8 ;  /* 0x000000021a057824 */ /* 0x000fe200078e0208 */
[----:B------:R-:W-:-:S03]  /*27420*/  LEA R2, P6, R8, R28, 0x1 ;  /* 0x0000001c08027211 */ /* 0x000fc600078c08ff */
[----:B------:R-:W-:Y:S01]  /*27430*/  IMAD R4, R26, 0x2, R5 ;  /* 0x000000021a047824 */ /* 0x000fe200078e0205 */
[----:B------:R-:W-:Y:S02]  /*27440*/  LEA.HI.X.SX32 R3, R8, R0, 0x1, P6 ;  /* 0x0000000008037211 */ /* 0x000fe400030f0eff */
[----:B------:R-:W-:-:S03]  /*27450*/  LEA R8, P6, R5, R28, 0x1 ;  /* 0x0000001c05087211 */ /* 0x000fc600078c08ff */
[----:B------:R0:W-:Y:S01]  /*27460*/  @P5 STG.E.U16 [R2.64], R6 ;  /* 0x0000000602005986 */ /* 0x0001e2000c101506 */
[----:B------:R-:W-:Y:S02]  /*27470*/  LEA.HI.X.SX32 R9, R5, R0, 0x1, P6 ;  /* 0x0000000005097211 */ /* 0x000fe400030f0eff */
[----:B------:R-:W-:Y:S02]  /*27480*/  PRMT R10, R7, 0x7632, R10 ;  /* 0x00007632070a7816 */ /* 0x000fe4000000000a */
[----:B------:R-:W-:Y:S02]  /*27490*/  ISETP.LT.AND P5, PT, R13, c[0x0][0x17c], !P0 ;  /* 0x00005f000d007a0c */ /* 0x000fe400047a1270 */
[----:B------:R-:W5:Y:S01]  /*274a0*/  LDL.LU R13, [R1+0x9a0] ;  /* 0x0009a000010d7983 */ /* 0x000f620000300800 */
[C---:B0-----:R-:W-:Y:S02]  /*274b0*/  LEA R2, P6, R4.reuse, R28, 0x1 ;  /* 0x0000001c04027211 */ /* 0x041fe400078c08ff */
[----:B------:R-:W-:Y:S01]  /*274c0*/  PRMT R6, R21, 0x7632, R6 ;  /* 0x0000763215067816 */ /* 0x000fe20000000006 */
[----:B------:R-:W-:Y:S01]  /*274d0*/  @P4 STG.E.U16 [R8.64], R10 ;  /* 0x0000000a08004986 */ /* 0x000fe2000c101506 */
[----:B------:R-:W-:-:S03]  /*274e0*/  LEA.HI.X.SX32 R3, R4, R0, 0x1, P6 ;  /* 0x0000000004037211 */ /* 0x000fc600030f0eff */
[----:B------:R-:W3:Y:S04]  /*274f0*/  LDL.LU R7, [R1+0xac0] ;  /* 0x000ac00001077983 */ /* 0x000ee80000300800 */
[----:B------:R0:W-:Y:S01]  /*27500*/  @P3 STG.E.U16 [R2.64], R6 ;  /* 0x0000000602003986 */ /* 0x0001e2000c101506 */
[----:B--2---:R-:W-:-:S03]  /*27510*/  ISETP.LT.AND P4, PT, R12, c[0x0][0x17c], !P0 ;  /* 0x00005f000c007a0c */ /* 0x004fc60004781270 */
[----:B------:R-:W2:Y:S01]  /*27520*/  LDL.LU R12, [R1+0x9a4] ;  /* 0x0009a400010c7983 */ /* 0x000ea20000300800 */
[----:B----4-:R-:W-:-:S03]  /*27530*/  ISETP.LT.AND P3, PT, R16, c[0x0][0x17c], !P0 ;  /* 0x00005f0010007a0c */ /* 0x010fc60004761270 */
[----:B------:R-:W4:Y:S01]  /*27540*/  LDL.LU R16, [R1+0x9a8] ;  /* 0x0009a80001107983 */ /* 0x000f220000300800 */
[----:B------:R-:W-:-:S04]  /*27550*/  IMAD R5, R26, 0x2, R4 ;  /* 0x000000021a057824 */ /* 0x000fc800078e0204 */
[C---:B0-----:R-:W-:Y:S01]  /*27560*/  IMAD R3, R26.reuse, 0x2, R5 ;  /* 0x000000021a037824 */ /* 0x041fe200078e0205 */
[----:B------:R-:W-:Y:S02]  /*27570*/  LEA R4, P6, R5, R28, 0x1 ;  /* 0x0000001c05047211 */ /* 0x000fe400078c08ff */
[----:B------:R-:W-:Y:S01]  /*27580*/  PRMT R6, R17, 0x7632, R6 ;  /* 0x0000763211067816 */ /* 0x000fe20000000006 */
[----:B------:R-:W-:Y:S01]  /*27590*/  IMAD R8, R26, 0x2, R3 ;  /* 0x000000021a087824 */ /* 0x000fe200078e0203 */
[----:B------:R-:W-:Y:S02]  /*275a0*/  LEA.HI.X.SX32 R5, R5, R0, 0x1, P6 ;  /* 0x0000000005057211 */ /* 0x000fe400030f0eff */
[----:B------:R-:W-:-:S03]  /*275b0*/  LEA R2, P6, R3, R28, 0x1 ;  /* 0x0000001c03027211 */ /* 0x000fc600078c08ff */
[----:B------:R0:W-:Y:S01]  /*275c0*/  @P1 STG.E.U16 [R4.64], R6 ;  /* 0x0000000604001986 */ /* 0x0001e2000c101506 */
[----:B------:R-:W-:Y:S02]  /*275d0*/  LEA.HI.X.SX32 R3, R3, R0, 0x1, P6 ;  /* 0x0000000003037211 */ /* 0x000fe400030f0eff */
[----:B------:R-:W-:Y:S02]  /*275e0*/  PRMT R10, R24, 0x7632, R10 ;  /* 0x00007632180a7816 */ /* 0x000fe4000000000a */
[C---:B0-----:R-:W-:Y:S02]  /*275f0*/  LEA R4, P6, R8.reuse, R28, 0x1 ;  /* 0x0000001c08047211 */ /* 0x041fe400078c08ff */
[----:B------:R-:W-:Y:S02]  /*27600*/  PRMT R6, R25, 0x7632, R6 ;  /* 0x0000763219067816 */ /* 0x000fe40000000006 */
[----:B------:R-:W-:Y:S01]  /*27610*/  LEA.HI.X.SX32 R5, R8, R0, 0x1, P6 ;  /* 0x0000000008057211 */ /* 0x000fe200030f0eff */
[----:B------:R-:W-:Y:S01]  /*27620*/  @P2 STG.E.U16 [R2.64], R10 ;  /* 0x0000000a02002986 */ /* 0x000fe2000c101506 */
[----:B-----5:R-:W-:-:S03]  /*27630*/  ISETP.LT.AND P1, PT, R13, c[0x0][0x17c], !P0 ;  /* 0x00005f000d007a0c */ /* 0x020fc60004721270 */
[----:B------:R0:W-:Y:S04]  /*27640*/  @P5 STG.E.U16 [R4.64], R6 ;  /* 0x0000000604005986 */ /* 0x0001e8000c101506 */
[----:B------:R-:W5:Y:S01]  /*27650*/  LDL.LU R13, [R1+0x9ac] ;  /* 0x0009ac00010d7983 */ /* 0x000f620000300800 */
[----:B0-----:R-:W-:-:S03]  /*27660*/  PRMT R6, R20, 0x7632, R6 ;  /* 0x0000763214067816 */ /* 0x001fc60000000006 */
[----:B------:R-:W3:Y:S01]  /*27670*/  LDL.LU R20, [R1+0x9b0] ;  /* 0x0009b00001147983 */ /* 0x000ee20000300800 */
[----:B--2---:R-:W-:-:S03]  /*27680*/  ISETP.LT.AND P2, PT, R12, c[0x0][0x17c], !P0 ;  /* 0x00005f000c007a0c */ /* 0x004fc60004741270 */
[----:B------:R-:W2:Y:S04]  /*27690*/  LDL.LU R12, [R1+0x9b4] ;  /* 0x0009b400010c7983 */ /* 0x000ea80000300800 */
[----:B------:R-:W2:Y:S01]  /*276a0*/  LDL.LU R17, [R1+0x9b8] ;  /* 0x0009b80001117983 */ /* 0x000ea20000300800 */
[----:B----4-:R-:W-:-:S03]  /*276b0*/  ISETP.LT.AND P5, PT, R16, c[0x0][0x17c], !P0 ;  /* 0x00005f0010007a0c */ /* 0x010fc600047a1270 */
        /* <DEDUP_REMOVED lines=9> */
[----:B------:R-:W-:Y:S01]  /*27750*/  PRMT R10, R27, 0x7632, R10 ;  /* 0x000076321b0a7816 */ /* 0x000fe2000000000a */
[----:B------:R-:W-:Y:S01]  /*27760*/  IMAD R9, R26, 0x2, R8 ;  /* 0x000000021a097824 */ /* 0x000fe200078e0208 */
[C---:B0-----:R-:W-:Y:S02]  /*27770*/  LEA R2, P6, R8.reuse, R28, 0x1 ;  /* 0x0000001c08027211 */ /* 0x041fe400078c08ff */
[----:B------:R-:W-:Y:S02]  /*27780*/  PRMT R6, R29, 0x7632, R6 ;  /* 0x000076321d067816 */ /* 0x000fe40000000006 */
[----:B------:R-:W-:Y:S01]  /*27790*/  LEA.HI.X.SX32 R3, R8, R0, 0x1, P6 ;  /* 0x0000000008037211 */ /* 0x000fe200030f0eff */
[----:B------:R0:W-:Y:S04]  /*277a0*/  @P3 STG.E.U16 [R4.64], R10 ;  /* 0x0000000a04003986 */ /* 0x0001e8000c101506 */
[----:B------:R1:W-:Y:S01]  /*277b0*/  @P1 STG.E.U16 [R2.64], R6 ;  /* 0x0000000602001986 */ /* 0x0003e2000c101506 */
[----:B------:R-:W-:-:S02]  /*277c0*/  PRMT R8, R6, 0x7632, R8 ;  /* 0x0000763206087816 */ /* 0x000fc40000000008 */
[----:B------:R-:W-:Y:S01]  /*277d0*/  PRMT R14, R14, 0x7632, R14 ;  /* 0x000076320e0e7816 */ /* 0x000fe2000000000e */
[----:B------:R-:W4:Y:S01]  /*277e0*/  LDL.LU R29, [R1+0xabc] ;  /* 0x000abc00011d7983 */ /* 0x000f220000300800 */
[----:B0-----:R-:W-:Y:S01]  /*277f0*/  LEA R4, P6, R9, R28, 0x1 ;  /* 0x0000001c09047211 */ /* 0x001fe200078c08ff */
[----:B-1----:R-:W-:-:S03]  /*27800*/  IMAD R3, R26, 0x2, R9 ;  /* 0x000000021a037824 */ /* 0x002fc600078e0209 */
[----:B------:R-:W-:Y:S02]  /*27810*/  LEA.HI.X.SX32 R5, R9, R0, 0x1, P6 ;  /* 0x0000000009057211 */ /* 0x000fe400030f0eff */
[----:B------:R-:W-:Y:S01]  /*27820*/  LEA R2, P6, R3, R28, 0x1 ;  /* 0x0000001c03027211 */ /* 0x000fe200078c08ff */
[----:B------:R-:W-:Y:S01]  /*27830*/  IMAD R6, R26, 0x2, R3 ;  /* 0x000000021a067824 */ /* 0x000fe200078e0203 */
[----:B-----5:R-:W-:Y:S02]  /*27840*/  ISETP.LT.AND P4, PT, R13, c[0x0][0x17c], !P0 ;  /* 0x00005f000d007a0c */ /* 0x020fe40004781270 */
[----:B------:R-:W-:Y:S01]  /*27850*/  LEA.HI.X.SX32 R3, R3, R0, 0x1, P6 ;  /* 0x0000000003037211 */ /* 0x000fe200030f0eff */
[----:B------:R-:W5:Y:S04]  /*27860*/  LDL.LU R13, [R1+0x9c0] ;  /* 0x0009c000010d7983 */ /* 0x000f680000300800 */
[----:B------:R-:W-:Y:S01]  /*27870*/  @P2 STG.E.U16 [R4.64], R8 ;  /* 0x0000000804002986 */ /* 0x000fe2000c101506 */
[----:B---3--:R-:W-:-:S03]  /*27880*/  ISETP.LT.AND P3, PT, R20, c[0x0][0x17c], !P0 ;  /* 0x00005f0014007a0c */ /* 0x008fc60004761270 */
[----:B------:R-:W-:Y:S01]  /*27890*/  @P5 STG.E.U16 [R2.64], R14 ;  /* 0x0000000e02005986 */ /* 0x000fe2000c101506 */
[----:B--2---:R-:W-:-:S03]  /*278a0*/  ISETP.LT.AND P1, PT, R12, c[0x0][0x17c], !P0 ;  /* 0x00005f000c007a0c */ /* 0x004fc60004721270 */
[----:B------:R-:W2:Y:S01]  /*278b0*/  LDL.LU R12, [R1+0x9c4] ;  /* 0x0009c400010c7983 */ /* 0x000ea20000300800 */
[----:B------:R-:W-:-:S03]  /*278c0*/  ISETP.LT.AND P2, PT, R17, c[0x0][0x17c], !P0 ;  /* 0x00005f0011007a0c */ /* 0x000fc60004741270 */
[----:B------:R0:W-:Y:S04]  /*278d0*/  STL [R1+0xab8], R14 ;  /* 0x000ab80e01007387 */ /* 0x0001e80000100800 */
[----:B0-----:R-:W3:Y:S01]  /*278e0*/  LDL.LU R14, [R1+0x6c] ;  /* 0x00006c00010e7983 */ /* 0x001ee20000300800 */
[----:B----4-:R-:W-:-:S03]  /*278f0*/  ISETP.LT.AND P5, PT, R16, c[0x0][0x17c], !P0 ;  /* 0x00005f0010007a0c */ /* 0x010fc600047a1270 */
[----:B------:R-:W4:Y:S04]  /*27900*/  LDL.LU R16, [R1+0x9c8] ;  /* 0x0009c80001107983 */ /* 0x000f280000300800 */
[----:B------:R-:W4:Y:S04]  /*27910*/  LDL.LU R17, [R1+0x5c] ;  /* 0x00005c0001117983 */ /* 0x000f280000300800 */
[----:B------:R-:W4:Y:S01]  /*27920*/  LDL.LU R20, [R1+0x9cc] ;  /* 0x0009cc0001147983 */ /* 0x000f220000300800 */
[----:B------:R-:W-:Y:S01]  /*27930*/  LEA R4, P6, R6, R28, 0x1 ;  /* 0x0000001c06047211 */ /* 0x000fe200078c08ff */
[----:B------:R-:W-:Y:S01]  /*27940*/  IMAD R8, R26, 0x2, R6 ;  /* 0x000000021a087824 */ /* 0x000fe200078e0206 */
[----:B------:R-:W-:Y:S01]  /*27950*/  PRMT R10, R10, 0x7632, R10 ;  /* 0x000076320a0a7816 */ /* 0x000fe2000000000a */
[----:B------:R-:W4:Y:S01]  /*27960*/  LDL.LU R21, [R1+0x7c] ;  /* 0x00007c0001157983 */ /* 0x000f220000300800 */
[----:B------:R-:W-:-:S02]  /*27970*/  LEA.HI.X.SX32 R5, R6, R0, 0x1, P6 ;  /* 0x0000000006057211 */ /* 0x000fc400030f0eff */
[----:B------:R-:W-:-:S03]  /*27980*/  LEA R2, P6, R8, R28, 0x1 ;  /* 0x0000001c08027211 */ /* 0x000fc600078c08ff */
[----:B------:R0:W-:Y:S01]  /*27990*/  @P4 STG.E.U16 [R4.64], R10 ;  /* 0x0000000a04004986 */ /* 0x0001e2000c101506 */
[----:B------:R-:W-:Y:S02]  /*279a0*/  LEA.HI.X.SX32 R3, R8, R0, 0x1, P6 ;  /* 0x0000000008037211 */ /* 0x000fe400030f0eff */
[----:B------:R-:W-:Y:S01]  /*279b0*/  PRMT R18, R18, 0x7632, R18 ;  /* 0x0000763212127816 */ /* 0x000fe20000000012 */
[----:B0-----:R-:W-:-:S04]  /*279c0*/  IMAD R5, R26, 0x2, R8 ;  /* 0x000000021a057824 */ /* 0x001fc800078e0208 */
[----:B------:R-:W-:Y:S01]  /*279d0*/  IMAD R6, R26, 0x2, R5 ;  /* 0x000000021a067824 */ /* 0x000fe200078e0205 */
[C---:B------:R-:W-:Y:S01]  /*279e0*/  LEA R4, P6, R5.reuse, R28, 0x1 ;  /* 0x0000001c05047211 */ /* 0x040fe200078c08ff */
[----:B------:R0:W-:Y:S03]  /*279f0*/  @P3 STG.E.U16 [R2.64], R18 ;  /* 0x0000001202003986 */ /* 0x0001e6000c101506 */
[----:B------:R-:W-:Y:S02]  /*27a00*/  LEA.HI.X.SX32 R5, R5, R0, 0x1, P6 ;  /* 0x0000000005057211 */ /* 0x000fe400030f0eff */
[----:B------:R-:W-:Y:S02]  /*27a10*/  PRMT R22, R22, 0x7632, R22 ;  /* 0x0000763216167816 */ /* 0x000fe40000000016 */
[----:B0-----:R-:W-:-:S04]  /*27a20*/  LEA R2, P6, R6, R28, 0x1 ;  /* 0x0000001c06027211 */ /* 0x001fc800078c08ff */
[----:B------:R-:W-:Y:S01]  /*27a30*/  LEA.HI.X.SX32 R3, R6, R0, 0x1, P6 ;  /* 0x0000000006037211 */ /* 0x000fe200030f0eff */
[----:B------:R0:W-:Y:S01]  /*27a40*/  @P1 STG.E.U16 [R4.64], R22 ;  /* 0x0000001604001986 */ /* 0x0001e2000c101506 */
[----:B-----5:R-:W-:-:S03]  /*27a50*/  ISETP.LT.AND P4, PT, R13, c[0x0][0x17c], !P0 ;  /* 0x00005f000d007a0c */ /* 0x020fc60004781270 */
[----:B------:R-:W5:Y:S04]  /*27a60*/  LDL.LU R13, [R1+0x8c] ;  /* 0x00008c00010d7983 */ /* 0x000f680000300800 */
[----:B------:R-:W5:Y:S01]  /*27a70*/  LDL.LU R27, [R1+0x9d0] ;  /* 0x0009d000011b7983 */ /* 0x000f620000300800 */
[----:B--2---:R-:W-:-:S03]  /*27a80*/  ISETP.LT.AND P3, PT, R12, c[0x0][0x17c], !P0 ;  /* 0x00005f000c007a0c */ /* 0x004fc60004761270 */
[----:B------:R-:W2:Y:S04]  /*27a90*/  LDL.LU R12, [R1+0xac] ;  /* 0x0000ac00010c7983 */ /* 0x000ea80000300800 */
[----:B------:R-:W2:Y:S04]  /*27aa0*/  LDL.LU R18, [R1+0x9d4] ;  /* 0x0009d40001127983 */ /* 0x000ea80000300800 */
[----:B---3--:R1:W-:Y:S01]  /*27ab0*/  @P2 STG.E.U16 [R2.64], R14 ;  /* 0x0000000e02002986 */ /* 0x0083e2000c101506 */
[----:B----4-:R-:W-:-:S03]  /*27ac0*/  ISETP.LT.AND P1, PT, R16, c[0x0][0x17c], !P0 ;  /* 0x00005f0010007a0c */ /* 0x010fc60004721270 */
[----:B------:R-:W3:Y:S01]  /*27ad0*/  LDL.LU R16, [R1+0x9c] ;  /* 0x00009c0001107983 */ /* 0x000ee20000300800 */
[----:B------:R-:W-:-:S03]  /*27ae0*/  ISETP.LT.AND P2, PT, R20, c[0x0][0x17c], !P0 ;  /* 0x00005f0014007a0c */ /* 0x000fc60004741270 */
[----:B------:R-:W4:Y:S01]  /*27af0*/  LDL.LU R20, [R1+0x9d8] ;  /* 0x0009d80001147983 */ /* 0x000f220000300800 */
[----:B------:R-:W-:-:S03]  /*27b00*/  IMAD R8, R26, 0x2, R6 ;  /* 0x000000021a087824 */ /* 0x000fc600078e0206 */
[----:B------:R-:W3:Y:S01]  /*27b10*/  LDL.LU R24, [R1+0x2c] ;  /* 0x00002c0001187983 */ /* 0x000ee20000300800 */
[----:B------:R-:W-:Y:S01]  /*27b20*/  IMAD R6, R26, 0x2, R8 ;  /* 0x000000021a067824 */ /* 0x000fe200078e0208 */
[C---:B0-----:R-:W-:Y:S02]  /*27b30*/  LEA R4, P6, R8.reuse, R28, 0x1 ;  /* 0x0000001c08047211 */ /* 0x041fe400078c08ff */
[----:B------:R-:W3:Y:S02]  /*27b40*/  LDL.LU R25, [R1+0xc] ;  /* 0x00000c0001197983 */ /* 0x000ee40000300800 */
        /* <DEDUP_REMOVED lines=10> */
[----:B-1----:R-:W-:-:S04]  /*27bf0*/  LEA R2, P6, R6, R28, 0x1 ;  /* 0x0000001c06027211 */ /* 0x002fc800078c08ff */
[----:B------:R-:W-:Y:S01]  /*27c00*/  LEA.HI.X.SX32 R3, R6, R0, 0x1, P6 ;  /* 0x0000000006037211 */ /* 0x000fe200030f0eff */
[----:B------:R-:W-:Y:S01]  /*27c10*/  IMAD R6, R26, 0x2, R8 ;  /* 0x000000021a067824 */ /* 0x000fe200078e0208 */
[----:B-----5:R0:W-:Y:S01]  /*27c20*/  @P3 STG.E.U16 [R4.64], R13 ;  /* 0x0000000d04003986 */ /* 0x0201e2000c101506 */
[----:B------:R-:W-:-:S03]  /*27c30*/  ISETP.LT.AND P5, PT, R27, c[0x0][0x17c], !P0 ;  /* 0x00005f001b007a0c */ /* 0x000fc600047a1270 */
[----:B------:R-:W5:Y:S01]  /*27c40*/  LDL.LU R27, [R1+0x4c] ;  /* 0x00004c00011b7983 */ /* 0x000f620000300800 */
[----:B0-----:R-:W-:-:S04]  /*27c50*/  LEA R4, P6, R8, R28, 0x1 ;  /* 0x0000001c08047211 */ /* 0x001fc800078c08ff */
[----:B------:R-:W-:Y:S02]  /*27c60*/  LEA.HI.X.SX32 R5, R8, R0, 0x1, P6 ;  /* 0x0000000008057211 */ /* 0x000fe400030f0eff */
[----:B--2---:R-:W-:Y:S02]  /*27c70*/  ISETP.LT.AND P4, PT, R18, c[0x0][0x17c], !P0 ;  /* 0x00005f0012007a0c */ /* 0x004fe40004781270 */
[----:B------:R-:W2:Y:S04]  /*27c80*/  LDL.LU R18, [R1+0x9e0] ;  /* 0x0009e00001127983 */ /* 0x000ea80000300800 */
[----:B------:R-:W5:Y:S01]  /*27c90*/  LDL.LU R22, [R1+0x9e4] ;  /* 0x0009e40001167983 */ /* 0x000f620000300800 */
[----:B----4-:R-:W-:-:S03]  /*27ca0*/  ISETP.LT.AND P3, PT, R20, c[0x0][0x17c], !P0 ;  /* 0x00005f0014007a0c */ /* 0x010fc60004761270 */
[----:B------:R-:W4:Y:S04]  /*27cb0*/  LDL.LU R20, [R1+0x1c] ;  /* 0x00001c0001147983 */ /* 0x000f280000300800 */
[----:B------:R-:W4:Y:S04]  /*27cc0*/  LDL.LU R8, [R1+0x9dc] ;  /* 0x0009dc0001087983 */ /* 0x000f280000300800 */
[----:B------:R0:W-:Y:S04]  /*27cd0*/  @P1 STG.E.U16 [R2.64], R12 ;  /* 0x0000000c02001986 */ /* 0x0001e8000c101506 */
[----:B---3--:R1:W-:Y:S01]  /*27ce0*/  @P2 STG.E.U16 [R4.64], R16 ;  /* 0x0000001004002986 */ /* 0x0083e2000c101506 */
[----:B0-----:R-:W-:-:S04]  /*27cf0*/  LEA R2, P6, R6, R28, 0x1 ;  /* 0x0000001c06027211 */ /* 0x001fc800078c08ff */
[----:B------:R-:W-:-:S05]  /*27d00*/  LEA.HI.X.SX32 R3, R6, R0, 0x1, P6 ;  /* 0x0000000006037211 */ /* 0x000fca00030f0eff */
[----:B------:R0:W-:Y:S01]  /*27d10*/  @P5 STG.E.U16 [R2.64], R24 ;  /* 0x0000001802005986 */ /* 0x0001e2000c101506 */
[----:B--2---:R-:W-:-:S03]  /*27d20*/  ISETP.LT.AND P2, PT, R18, c[0x0][0x17c], !P0 ;  /* 0x00005f0012007a0c */ /* 0x004fc60004741270 */
[----:B------:R-:W2:Y:S01]  /*27d30*/  LDL.LU R18, [R1+0x9f0] ;  /* 0x0009f00001127983 */ /* 0x000ea20000300800 */
[----:B-----5:R-:W-:-:S03]  /*27d40*/  ISETP.LT.AND P5, PT, R22, c[0x0][0x17c], !P0 ;  /* 0x00005f0016007a0c */ /* 0x020fc600047a1270 */
        /* <DEDUP_REMOVED lines=22> */
[----:B------:R0:W-:Y:S01]  /*27eb0*/  @P2 STG.E.U16 [R2.64], R20 ;  /* 0x0000001402002986 */ /* 0x0001e2000c101506 */
        /* <DEDUP_REMOVED lines=31> */
[----:B------:R-:W-:-:S02]  /*280b0*/  PRMT R11, R13, 0x7632, R11 ;  /* 0x000076320d0b7816 */ /* 0x000fc4000000000b */
[----:B--2---:R-:W-:Y:S01]  /*280c0*/  ISETP.LT.AND P4, PT, R8, c[0x0][0x17c], !P0 ;  /* 0x00005f0008007a0c */ /* 0x004fe20004781270 */
[----:B------:R-:W-:-:S05]  /*280d0*/  IMAD R8, R26, 0x2, R6 ;  /* 0x000000021a087824 */ /* 0x000fca00078e0206 */
[----:B------:R-:W-:Y:S01]  /*280e0*/  LEA R4, P6, R8, R28, 0x1 ;  /* 0x0000001c08047211 */ /* 0x000fe200078c08ff */
[----:B------:R-:W-:-:S03]  /*280f0*/  IMAD R6, R26, 0x2, R8 ;  /* 0x000000021a067824 */ /* 0x000fc600078e0208 */
[----:B------:R-:W-:Y:S02]  /*28100*/  LEA.HI.X.SX32 R5, R8, R0, 0x1, P6 ;  /* 0x0000000008057211 */ /* 0x000fe400030f0eff */
[----:B------:R-:W-:-:S03]  /*28110*/  LEA R2, P6, R6, R28, 0x1 ;  /* 0x0000001c06027211 */ /* 0x000fc600078c08ff */
[----:B------:R0:W-:Y:S01]  /*28120*/  @P2 STG.E.U16 [R4.64], R23 ;  /* 0x0000001704002986 */ /* 0x0001e2000c101506 */
[----:B-----5:R-:W-:Y:S02]  /*28130*/  ISETP.LT.AND P2, PT, R3, c[0x0][0x17c], !P0 ;  /* 0x00005f0003007a0c */ /* 0x020fe40004741270 */
[----:B------:R-:W-:-:S05]  /*28140*/  LEA.HI.X.SX32 R3, R6, R0, 0x1, P6 ;  /* 0x0000000006037211 */ /* 0x000fca00030f0eff */
[----:B------:R1:W-:Y:S01]  /*28150*/  @P5 STG.E.U16 [R2.64], R7 ;  /* 0x0000000702005986 */ /* 0x0003e2000c101506 */
[----:B----4-:R-:W-:-:S03]  /*28160*/  ISETP.LT.AND P5, PT, R18, c[0x0][0x17c], !P0 ;  /* 0x00005f0012007a0c */ /* 0x010fc600047a1270 */
[----:B------:R-:W2:Y:S04]  /*28170*/  LDL.LU R18, [R1+0xa18] ;  /* 0x000a180001127983 */ /* 0x000ea80000300800 */
[----:B------:R-:W4:Y:S01]  /*28180*/  LDL.LU R13, [R1+0xa1c] ;  /* 0x000a1c00010d7983 */ /* 0x000f220000300800 */
[----:B------:R-:W-:-:S04]  /*28190*/  IMAD R8, R26, 0x2, R6 ;  /* 0x000000021a087824 */ /* 0x000fc800078e0206 */
[----:B------:R-:W-:Y:S01]  /*281a0*/  IMAD R6, R26, 0x2, R8 ;  /* 0x000000021a067824 */ /* 0x000fe200078e0208 */
[----:B0-----:R-:W-:-:S04]  /*281b0*/  LEA R4, P6, R8, R28, 0x1 ;  /* 0x0000001c08047211 */ /* 0x001fc800078c08ff */
[----:B------:R-:W-:Y:S02]  /*281c0*/  LEA.HI.X.SX32 R5, R8, R0, 0x1, P6 ;  /* 0x0000000008057211 */ /* 0x000fe400030f0eff */
[C---:B-1----:R-:W-:Y:S02]  /*281d0*/  LEA R2, P6, R6.reuse, R28, 0x1 ;  /* 0x0000001c06027211 */ /* 0x042fe400078c08ff */
[----:B------:R-:W-:Y:S02]  /*281e0*/  PRMT R10, R21, 0x7632, R10 ;  /* 0x00007632150a7816 */ /* 0x000fe4000000000a */
[----:B------:R-:W-:Y:S01]  /*281f0*/  LEA.HI.X.SX32 R3, R6, R0, 0x1, P6 ;  /* 0x0000000006037211 */ /* 0x000fe200030f0eff */
[----:B------:R0:W-:Y:S04]  /*28200*/  @P4 STG.E.U16 [R4.64], R9 ;  /* 0x0000000904004986 */ /* 0x0001e8000c101506 */
[----:B------:R1:W-:Y:S01]  /*28210*/  @P3 STG.E.U16 [R2.64], R10 ;  /* 0x0000000a02003986 */ /* 0x0003e2000c101506 */
[----:B---3--:R-:W-:-:S03]  /*28220*/  ISETP.LT.AND P3, PT, R17, c[0x0][0x17c], !P0 ;  /* 0x00005f0011007a0c */ /* 0x008fc60004761270 */
[----:B------:R-:W3:Y:S01]  /*28230*/  LDL.LU R17, [R1+0xa20] ;  /* 0x000a200001117983 */ /* 0x000ee20000300800 */
[----:B0-----:R-:W-:-:S04]  /*28240*/  IMAD R5, R26, 0x2, R6 ;  /* 0x000000021a057824 */ /* 0x001fc800078e0206 */
[----:B------:R-:W-:Y:S01]  /*28250*/  IMAD R6, R26, 0x2, R5 ;  /* 0x000000021a067824 */ /* 0x000fe200078e0205 */
[----:B------:R-:W-:-:S04]  /*28260*/  LEA R4, P6, R5, R28, 0x1 ;  /* 0x0000001c05047211 */ /* 0x000fc800078c08ff */
[----:B------:R-:W-:Y:S02]  /*28270*/  LEA.HI.X.SX32 R5, R5, R0, 0x1, P6 ;  /* 0x0000000005057211 */ /* 0x000fe400030f0eff */
[----:B-1----:R-:W-:Y:S01]  /*28280*/  LEA R2, P6, R6, R28, 0x1 ;  /* 0x0000001c06027211 */ /* 0x002fe200078c08ff */
[----:B------:R-:W-:-:S03]  /*28290*/  IMAD R8, R26, 0x2, R6 ;  /* 0x000000021a087824 */ /* 0x000fc600078e0206 */
[----:B------:R-:W-:Y:S01]  /*282a0*/  LEA.HI.X.SX32 R3, R6, R0, 0x1, P6 ;  /* 0x0000000006037211 */ /* 0x000fe200030f0eff */
[----:B------:R0:W-:Y:S01]  /*282b0*/  @P1 STG.E.U16 [R4.64], R11 ;  /* 0x0000000b04001986 */ /* 0x0001e2000c101506 */
[----:B------:R-:W-:Y:S01]  /*282c0*/  PRMT R6, R12, 0x7632, R6 ;  /* 0x000076320c067816 */ /* 0x000fe20000000006 */
[----:B------:R-:W-:Y:S01]  /*282d0*/  IMAD R9, R26, 0x2, R8 ;  /* 0x000000021a097824 */ /* 0x000fe200078e0208 */
[----:B------:R-:W-:Y:S02]  /*282e0*/  PRMT R7, R16, 0x7632, R7 ;  /* 0x0000763210077816 */ /* 0x000fe40000000007 */
[----:B------:R-:W-:Y:S01]  /*282f0*/  ISETP.LT.AND P4, PT, R22, c[0x0][0x17c], !P0 ;  /* 0x00005f0016007a0c */ /* 0x000fe20004781270 */
[----:B------:R1:W-:Y:S01]  /*28300*/  @P2 STG.E.U16 [R2.64], R6 ;  /* 0x0000000602002986 */ /* 0x0003e2000c101506 */
[----:B------:R-:W-:-:S03]  /*28310*/  PRMT R10, R25, 0x7632, R10 ;  /* 0x00007632190a7816 */ /* 0x000fc6000000000a */
[----:B------:R-:W5:Y:S01]  /*28320*/  LDL.LU R16, [R1+0xa28] ;  /* 0x000a280001107983 */ /* 0x000f620000300800 */
[----:B0-----:R-:W-:-:S03]  /*28330*/  LEA R4, P6, R8, R28, 0x1 ;  /* 0x0000001c08047211 */ /* 0x001fc600078c08ff */
[----:B------:R-:W5:Y:S01]  /*28340*/  LDL.LU R12, [R1+0xa2c] ;  /* 0x000a2c00010c7983 */ /* 0x000f620000300800 */
[----:B------:R-:W-:Y:S02]  /*28350*/  LEA.HI.X.SX32 R5, R8, R0, 0x1, P6 ;  /* 0x0000000008057211 */ /* 0x000fe400030f0eff */
[C---:B-1----:R-:W-:Y:S01]  /*28360*/  LEA R2, P6, R9.reuse, R28, 0x1 ;  /* 0x0000001c09027211 */ /* 0x042fe200078c08ff */
[----:B------:R-:W5:Y:S03]  /*28370*/  LDL.LU R22, [R1+0xa30] ;  /* 0x000a300001167983 */ /* 0x000f660000300800 */
[----:B------:R-:W-:Y:S01]  /*28380*/  LEA.HI.X.SX32 R3, R9, R0, 0x1, P6 ;  /* 0x0000000009037211 */ /* 0x000fe200030f0eff */
[----:B------:R0:W-:Y:S01]  /*28390*/  @P5 STG.E.U16 [R4.64], R7 ;  /* 0x0000000704005986 */ /* 0x0001e2000c101506 */
[----:B------:R-:W-:-:S05]  /*283a0*/  PRMT R8, R24, 0x7632, R8 ;  /* 0x0000763218087816 */ /* 0x000fca0000000008 */
[----:B------:R-:W-:Y:S01]  /*283b0*/  @P4 STG.E.U16 [R2.64], R8 ;  /* 0x0000000802004986 */ /* 0x000fe2000c101506 */
[----:B----4-:R-:W-:Y:S01]  /*283c0*/  ISETP.LT.AND P2, PT, R13, c[0x0][0x17c], !P0 ;  /* 0x00005f000d007a0c */ /* 0x010fe20004741270 */
[----:B------:R-:W-:-:S05]  /*283d0*/  IMAD R13, R26, 0x2, R9 ;  /* 0x000000021a0d7824 */ /* 0x000fca00078e0209 */
[----:B0-----:R-:W-:-:S04]  /*283e0*/  LEA R4, P6, R13, R28, 0x1 ;  /* 0x0000001c0d047211 */ /* 0x001fc800078c08ff */
[----:B------:R-:W-:Y:S02]  /*283f0*/  LEA.HI.X.SX32 R5, R13, R0, 0x1, P6 ;  /* 0x000000000d057211 */ /* 0x000fe400030f0eff */
[----:B--2---:R-:W-:Y:S02]  /*28400*/  ISETP.LT.AND P1, PT, R18, c[0x0][0x17c], !P0 ;  /* 0x00005f0012007a0c */ /* 0x004fe40004721270 */
[----:B------:R-:W2:Y:S04]  /*28410*/  LDL.LU R18, [R1+0xa34] ;  /* 0x000a340001127983 */ /* 0x000ea80000300800 */
[----:B------:R0:W-:Y:S04]  /*28420*/  @P3 STG.E.U16 [R4.64], R10 ;  /* 0x0000000a04003986 */ /* 0x0001e8000c101506 */
[----:B0-----:R-:W4:Y:S01]  /*28430*/  LDL.LU R10, [R1+0xa24] ;  /* 0x000a2400010a7983 */ /* 0x001f220000300800 */
[----:B---3--:R-:W-:Y:S01]  /*28440*/  ISETP.LT.AND P5, PT, R17, c[0x0][0x17c], !P0 ;  /* 0x00005f0011007a0c */ /* 0x008fe200047a1270 */
[----:B------:R-:W-:-:S04]  /*28450*/  IMAD R17, R26, 0x2, R13 ;  /* 0x000000021a117824 */ /* 0x000fc800078e020d */
[----:B------:R-:W-:Y:S01]  /*28460*/  IMAD R21, R26, 0x2, R17 ;  /* 0x000000021a157824 */ /* 0x000fe200078e0211 */
[----:B------:R-:W-:-:S03]  /*28470*/  LEA R2, P6, R17, R28, 0x1 ;  /* 0x0000001c11027211 */ /* 0x000fc600078c08ff */
[----:B------:R-:W-:Y:S01]  /*28480*/  IMAD R9, R26, 0x2, R21 ;  /* 0x000000021a097824 */ /* 0x000fe200078e0215 */
[----:B------:R-:W-:-:S03]  /*28490*/  LEA.HI.X.SX32 R3, R17, R0, 0x1, P6 ;  /* 0x0000000011037211 */ /* 0x000fc600030f0eff */
[----:B------:R-:W-:Y:S01]  /*284a0*/  IMAD R13, R26, 0x2, R9 ;  /* 0x000000021a0d7824 */ /* 0x000fe200078e0209 */
[----:B------:R-:W-:-:S03]  /*284b0*/  PRMT R6, R27, 0x7632, R6 ;  /* 0x000076321b067816 */ /* 0x000fc60000000006 */
[C---:B------:R-:W-:Y:S01]  /*284c0*/  IMAD R17, R26.reuse, 0x2, R13 ;  /* 0x000000021a117824 */ /* 0x040fe200078e020d */
[----:B------:R-:W-:Y:S01]  /*284d0*/  LEA R4, P6, R21, R28, 0x1 ;  /* 0x0000001c15047211 */ /* 0x000fe200078c08ff */
[----:B------:R0:W-:Y:S02]  /*284e0*/  @P1 STG.E.U16 [R2.64], R6 ;  /* 0x0000000602001986 */ /* 0x0001e4000c101506 */
[C---:B------:R-:W-:Y:S01]  /*284f0*/  IMAD R25, R26.reuse, 0x2, R17 ;  /* 0x000000021a197824 */ /* 0x040fe200078e0211 */
[----:B------:R-:W-:Y:S02]  /*28500*/  PRMT R7, R29, 0x7632, R7 ;  /* 0x000076321d077816 */ /* 0x000fe40000000007 */
[----:B------:R-:W-:Y:S01]  /*28510*/  LEA.HI.X.SX32 R5, R21, R0, 0x1, P6 ;  /* 0x0000000015057211 */ /* 0x000fe200030f0eff */
[----:B------:R-:W-:Y:S01]  /*28520*/  IMAD R21, R26, 0x2, R25 ;  /* 0x000000021a157824 */ /* 0x000fe200078e0219 */
[----:B0-----:R-:W-:-:S03]  /*28530*/  LEA R2, P1, R9, R28, 0x1 ;  /* 0x0000001c09027211 */ /* 0x001fc600078208ff */
[----:B------:R0:W-:Y:S01]  /*28540*/  @P2 STG.E.U16 [R4.64], R7 ;  /* 0x0000000704002986 */ /* 0x0001e2000c101506 */
[----:B------:R-:W-:Y:S01]  /*28550*/  IMAD R27, R26, 0x2, R21 ;  /* 0x000000021a1b7824 */ /* 0x000fe200078e0215 */
[----:B------:R-:W-:Y:S02]  /*28560*/  LEA.HI.X.SX32 R3, R9, R0, 0x1, P1 ;  /* 0x0000000009037211 */ /* 0x000fe400008f0eff */
[----:B-----5:R-:W-:Y:S02]  /*28570*/  ISETP.LT.AND P4, PT, R16, c[0x0][0x17c], !P0 ;  /* 0x00005f0010007a0c */ /* 0x020fe40004781270 */
[----:B------:R-:W-:Y:S02]  /*28580*/  ISETP.LT.AND P3, PT, R12, c[0x0][0x17c], !P0 ;  /* 0x00005f000c007a0c */ /* 0x000fe40004761270 */
[-C--:B0-----:R-:W-:Y:S02]  /*28590*/  LEA R4, P1, R17, R28.reuse, 0x1 ;  /* 0x0000001c11047211 */ /* 0x081fe400078208ff */
[----:B------:R-:W-:-:S02]  /*285a0*/  LEA R8, P2, R13, R28, 0x1 ;  /* 0x0000001c0d087211 */ /* 0x000fc400078408ff */
[----:B------:R-:W-:Y:S02]  /*285b0*/  LEA R16, P6, R25, R28, 0x1 ;  /* 0x0000001c19107211 */ /* 0x000fe400078c08ff */
[----:B------:R-:W-:Y:S02]  /*285c0*/  LEA.HI.X.SX32 R5, R17, R0, 0x1, P1 ;  /* 0x0000000011057211 */ /* 0x000fe400008f0eff */
[----:B------:R-:W-:Y:S02]  /*285d0*/  LEA R12, P1, R27, R28, 0x1 ;  /* 0x0000001c1b0c7211 */ /* 0x000fe400078208ff */
[-C--:B------:R-:W-:Y:S02]  /*285e0*/  LEA.HI.X.SX32 R9, R13, R0.reuse, 0x1, P2 ;  /* 0x000000000d097211 */ /* 0x080fe400010f0eff */
[----:B------:R-:W-:Y:S02]  /*285f0*/  LEA.HI.X.SX32 R17, R25, R0, 0x1, P6 ;  /* 0x0000000019117211 */ /* 0x000fe400030f0eff */
[----:B------:R-:W-:-:S02]  /*28600*/  ISETP.LT.AND P2, PT, R22, c[0x0][0x17c], !P0 ;  /* 0x00005f0016007a0c */ /* 0x000fc40004741270 */
[----:B------:R-:W-:Y:S02]  /*28610*/  LEA R28, P6, R21, R28, 0x1 ;  /* 0x0000001c151c7211 */ /* 0x000fe400078c08ff */
[-C--:B------:R-:W-:Y:S02]  /*28620*/  LEA.HI.X.SX32 R13, R27, R0.reuse, 0x1, P1 ;  /* 0x000000001b0d7211 */ /* 0x080fe400008f0eff */
[----:B------:R-:W-:Y:S02]  /*28630*/  LEA.HI.X.SX32 R29, R21, R0, 0x1, P6 ;  /* 0x00000000151d7211 */ /* 0x000fe400030f0eff */
[----:B------:R-:W-:Y:S02]  /*28640*/  PRMT R0, R20, 0x7632, R0 ;  /* 0x0000763214007816 */ /* 0x000fe40000000000 */
[----:B------:R-:W-:Y:S02]  /*28650*/  PRMT R7, R7, 0x7632, R7 ;  /* 0x0000763207077816 */ /* 0x000fe40000000007 */
[----:B------:R-:W-:-:S02]  /*28660*/  PRMT R15, R15, 0x7632, R15 ;  /* 0x000076320f0f7816 */ /* 0x000fc4000000000f */
[----:B------:R-:W-:Y:S01]  /*28670*/  PRMT R11, R11, 0x7632, R11 ;  /* 0x000076320b0b7816 */ /* 0x000fe2000000000b */
[----:B------:R0:W-:Y:S01]  /*28680*/  @P5 STG.E.U16 [R2.64], R0 ;  /* 0x0000000002005986 */ /* 0x0001e2000c101506 */
[----:B------:R-:W-:-:S03]  /*28690*/  PRMT R14, R19, 0x7632, R14 ;  /* 0x00007632130e7816 */ /* 0x000fc6000000000e */
[----:B------:R0:W-:Y:S04]  /*286a0*/  @P4 STG.E.U16 [R8.64], R7 ;  /* 0x0000000708004986 */ /* 0x0001e8000c101506 */
[----:B------:R0:W-:Y:S04]  /*286b0*/  @P3 STG.E.U16 [R4.64], R15 ;  /* 0x0000000f04003986 */ /* 0x0001e8000c101506 */
[----:B------:R0:W-:Y:S01]  /*286c0*/  @P2 STG.E.U16 [R16.64], R11 ;  /* 0x0000000b10002986 */ /* 0x0001e2000c101506 */
[----:B--2---:R-:W-:Y:S02]  /*286d0*/  ISETP.LT.AND P1, PT, R18, c[0x0][0x17c], !P0 ;  /* 0x00005f0012007a0c */ /* 0x004fe40004721270 */
[----:B----4-:R-:W-:-:S11]  /*286e0*/  ISETP.LT.AND P0, PT, R10, c[0x0][0x17c], !P0 ;  /* 0x00005f000a007a0c */ /* 0x010fd60004701270 */
[----:B------:R0:W-:Y:S02]  /*286f0*/  @P1 STG.E.U16 [R28.64], R14 ;  /* 0x0000000e1c001986 */ /* 0x0001e4000c101506 */
[----:B------:R-:W-:Y:S05]  /*28700*/  @!P0 EXIT ;  /* 0x000000000000894d */ /* 0x000fea0003800000 */
[----:B0-----:R-:W-:-:S05]  /*28710*/  PRMT R6, R23, 0x7632, R6 ;  /* 0x0000763217067816 */ /* 0x001fca0000000006 */
[----:B------:R-:W-:Y:S01]  /*28720*/  STG.E.U16 [R12.64], R6 ;  /* 0x000000060c007986 */ /* 0x000fe2000c101506 */
[----:B------:R-:W-:Y:S05]  /*28730*/  EXIT ;  /* 0x000000000000794d */ /* 0x000fea0003800000 */
.L_x_4:
[----:B------:R-:W-:-:S00]  /*28740*/  BRA `(.L_x_4) ;  /* 0xfffffff000007947 */ /* 0x000fc0000383ffff */
[----:B------:R-:W-:-:S00]  /*28750*/  NOP ;  /* 0x0000000000007918 */ /* 0x000fc00000000000 */
        /* <DEDUP_REMOVED lines=10> */
.L_x_5:


//--------------------- .nv.shared.matmul_kernel  --------------------------
	.section	.nv.shared.matmul_kernel,"aw",@nobits
	.sectionflags	@""
	.align	16
